// auto-generated by cutlass_sweep.epilogue — config: {"arch": "sm_90", "cluster_m": 2, "cluster_n": 1, "dtype": "bf16", "fusion": "gelu", "tile_k": 64, "tile_m": 128, "tile_n": 256}
#include "cutlass/cutlass.h"
#include "cutlass/gemm/collective/collective_builder.hpp"
#include "cutlass/gemm/device/gemm_universal_adapter.h"
#include "cutlass/gemm/kernel/gemm_universal.hpp"
#include "cutlass/epilogue/collective/collective_builder.hpp"
#include "cutlass/epilogue/fusion/operations.hpp"
#include "cutlass/epilogue/thread/activation.h"

using Elem = cutlass::bfloat16_t;
using Acc  = float;
using TileShape    = cute::Shape<cute::_128, cute::_256, cute::_64>;
using ClusterShape = cute::Shape<cute::_2, cute::_1, cute::_1>;
using FusionOp     = cutlass::epilogue::fusion::LinCombEltAct<cutlass::epilogue::thread::GELU, Elem, Acc>;

using CollectiveEpilogue = typename cutlass::epilogue::collective::CollectiveBuilder<
    cutlass::arch::Sm90, cutlass::arch::OpClassTensorOp,
    TileShape, ClusterShape,
    cutlass::epilogue::collective::EpilogueTileAuto,
    Acc, Acc,
    Elem, cutlass::layout::RowMajor, 128 / cutlass::sizeof_bits<Elem>::value,
    Elem, cutlass::layout::RowMajor, 128 / cutlass::sizeof_bits<Elem>::value,
    cutlass::epilogue::TmaWarpSpecializedCooperative,
    FusionOp
  >::CollectiveOp;

using CollectiveMainloop = typename cutlass::gemm::collective::CollectiveBuilder<
    cutlass::arch::Sm90, cutlass::arch::OpClassTensorOp,
    Elem, cutlass::layout::RowMajor, 128 / cutlass::sizeof_bits<Elem>::value,
    Elem, cutlass::layout::ColumnMajor, 128 / cutlass::sizeof_bits<Elem>::value,
    Acc,
    TileShape, ClusterShape,
    cutlass::gemm::collective::StageCountAutoCarveout<
        static_cast<int>(sizeof(typename CollectiveEpilogue::SharedStorage))>,
    cutlass::gemm::KernelTmaWarpSpecializedCooperative
  >::CollectiveOp;

using GemmKernel = cutlass::gemm::kernel::GemmUniversal<
    cute::Shape<int,int,int,int>, CollectiveMainloop, CollectiveEpilogue>;
using Gemm = cutlass::gemm::device::GemmUniversalAdapter<GemmKernel>;

auto* _anchor = &cutlass::device_kernel<GemmKernel>;


// ===== COMPILED SASS (sm_90a) =====

	.target	sm_90a

	.elftype	@"ET_EXEC"


//--------------------- .note.nv.tkinfo           --------------------------
	.section	.note.nv.tkinfo,"",@"SHT_NOTE"
	.sectionflags	@"SHF_NOTE_NV_TKINFO"
	.tkinfo
        /*0018*/ 	.word	0x00000002
        /*0030*/ 	.string	""
        /*0030*/ 	.string	"ptxas"
        /*0030*/ 	.string	"Cuda compilation tools, release 13.0, V13.0.88"
        /*0030*/ 	.string	"Build cuda_13.0.r13.0/compiler.36424714_0"
        /*0030*/ 	.string	"-arch sm_90a -m 64 "



//--------------------- .note.nv.cuinfo           --------------------------
	.section	.note.nv.cuinfo,"",@"SHT_NOTE"
	.sectionflags	@"SHF_NOTE_NV_CUINFO"
        /*0018*/ 	.short	0x0002
        /*001a*/ 	.short	0x005a
        /*001c*/ 	.short	0x0082
	.zero		2


//--------------------- .nv.info                  --------------------------
	.section	.nv.info,"",@"SHT_CUDA_INFO"
	.align	4


	//----- nvinfo : EIATTR_REGCOUNT
	.align		4
        /*0000*/ 	.byte	0x04, 0x2f
        /*0002*/ 	.short	(.L_18 - .L_17)
	.align		4
.L_17:
        /*0004*/ 	.word	index@(_ZN7cutlass13device_kernelINS_4gemm6kernel13GemmUniversalIN4cute5tupleIJiiiiEEENS1_10collective13CollectiveMmaINS1_34MainloopSm90TmaGmmaWarpSpecializedILi4ENS5_IJNS4_1CILi2EEENSA_ILi1EEESC_EEENS1_35KernelTmaWarpSpecializedCooperativeEEENS5_IJNSA_ILi128EEENSA_ILi256EEENSA_ILi64EEEEEENS_10bfloat16_tENS5_IJlSC_lEEESK_SL_NS4_8TiledMMAINS4_8MMA_AtomIJNS4_4SM904GMMA28MMA_64x256x16_F32BF16BF16_SSILNSP_5MajorE0ELSR_0ELNSP_7ScaleInE1ELSS_1EEEEEENS4_6LayoutISD_NS5_IJSC_NSA_ILi0EEESW_EEEEENS5_IJNS4_10UnderscoreESZ_SZ_EEEEENS4_13SM90_TMA_LOADENS4_14ComposedLayoutINS4_7SwizzleILi3ELi4ELi3EEENS4_18smem_ptr_flag_bitsILi16EEENSV_INS5_IJNSA_ILi8EEESI_EEENS5_IJSI_SC_EEEEEEEvNS4_8identityENS4_23SM90_TMA_LOAD_MULTICASTES1C_vS1D_EENS_8epilogue10collective18CollectiveEpilogueINS1G_22Sm90TmaWarpSpecializedILi4ELi2ELi16ELb1ELb0EEEJSJ_NS5_IJSG_NSA_ILi32EEEEEESK_SL_SK_SL_NS1G_6fusion15FusionCallbacksIS1K_NS1N_13LinCombEltActINS1G_6thread4GELUESK_fSK_fLNS_15FloatRoundStyleE2EEESJ_S1M_JEEES12_NS13_INS14_ILi2ELi4ELi3EEES17_NSV_INS5_IJS18_S1L_EEENS5_IJS1L_SC_EEEEEEENS4_17SM75_U32x4_LDSM_NENS4_14SM90_TMA_STOREES1Z_NS4_17SM90_U32x4_STSM_NENS4_9Copy_AtomIJS22_NS_6half_tEEEEvEEEvvEEEEvNT_6ParamsE)
        /*0008*/ 	.word	0x000000a8


	//----- nvinfo : EIATTR_FRAME_SIZE
	.align		4
.L_18:
        /*000c*/ 	.byte	0x04, 0x11
        /*000e*/ 	.short	(.L_20 - .L_19)
	.align		4
.L_19:
        /*0010*/ 	.word	index@(_ZN7cutlass13device_kernelINS_4gemm6kernel13GemmUniversalIN4cute5tupleIJiiiiEEENS1_10collective13CollectiveMmaINS1_34MainloopSm90TmaGmmaWarpSpecializedILi4ENS5_IJNS4_1CILi2EEENSA_ILi1EEESC_EEENS1_35KernelTmaWarpSpecializedCooperativeEEENS5_IJNSA_ILi128EEENSA_ILi256EEENSA_ILi64EEEEEENS_10bfloat16_tENS5_IJlSC_lEEESK_SL_NS4_8TiledMMAINS4_8MMA_AtomIJNS4_4SM904GMMA28MMA_64x256x16_F32BF16BF16_SSILNSP_5MajorE0ELSR_0ELNSP_7ScaleInE1ELSS_1EEEEEENS4_6LayoutISD_NS5_IJSC_NSA_ILi0EEESW_EEEEENS5_IJNS4_10UnderscoreESZ_SZ_EEEEENS4_13SM90_TMA_LOADENS4_14ComposedLayoutINS4_7SwizzleILi3ELi4ELi3EEENS4_18smem_ptr_flag_bitsILi16EEENSV_INS5_IJNSA_ILi8EEESI_EEENS5_IJSI_SC_EEEEEEEvNS4_8identityENS4_23SM90_TMA_LOAD_MULTICASTES1C_vS1D_EENS_8epilogue10collective18CollectiveEpilogueINS1G_22Sm90TmaWarpSpecializedILi4ELi2ELi16ELb1ELb0EEEJSJ_NS5_IJSG_NSA_ILi32EEEEEESK_SL_SK_SL_NS1G_6fusion15FusionCallbacksIS1K_NS1N_13LinCombEltActINS1G_6thread4GELUESK_fSK_fLNS_15FloatRoundStyleE2EEESJ_S1M_JEEES12_NS13_INS14_ILi2ELi4ELi3EEES17_NSV_INS5_IJS18_S1L_EEENS5_IJS1L_SC_EEEEEEENS4_17SM75_U32x4_LDSM_NENS4_14SM90_TMA_STOREES1Z_NS4_17SM90_U32x4_STSM_NENS4_9Copy_AtomIJS22_NS_6half_tEEEEvEEEvvEEEEvNT_6ParamsE)
        /*0014*/ 	.word	0x00000000


	//----- nvinfo : EIATTR_MIN_STACK_SIZE
	.align		4
.L_20:
        /*0018*/ 	.byte	0x04, 0x12
        /*001a*/ 	.short	(.L_22 - .L_21)
	.align		4
.L_21:
        /*001c*/ 	.word	index@(_ZN7cutlass13device_kernelINS_4gemm6kernel13GemmUniversalIN4cute5tupleIJiiiiEEENS1_10collective13CollectiveMmaINS1_34MainloopSm90TmaGmmaWarpSpecializedILi4ENS5_IJNS4_1CILi2EEENSA_ILi1EEESC_EEENS1_35KernelTmaWarpSpecializedCooperativeEEENS5_IJNSA_ILi128EEENSA_ILi256EEENSA_ILi64EEEEEENS_10bfloat16_tENS5_IJlSC_lEEESK_SL_NS4_8TiledMMAINS4_8MMA_AtomIJNS4_4SM904GMMA28MMA_64x256x16_F32BF16BF16_SSILNSP_5MajorE0ELSR_0ELNSP_7ScaleInE1ELSS_1EEEEEENS4_6LayoutISD_NS5_IJSC_NSA_ILi0EEESW_EEEEENS5_IJNS4_10UnderscoreESZ_SZ_EEEEENS4_13SM90_TMA_LOADENS4_14ComposedLayoutINS4_7SwizzleILi3ELi4ELi3EEENS4_18smem_ptr_flag_bitsILi16EEENSV_INS5_IJNSA_ILi8EEESI_EEENS5_IJSI_SC_EEEEEEEvNS4_8identityENS4_23SM90_TMA_LOAD_MULTICASTES1C_vS1D_EENS_8epilogue10collective18CollectiveEpilogueINS1G_22Sm90TmaWarpSpecializedILi4ELi2ELi16ELb1ELb0EEEJSJ_NS5_IJSG_NSA_ILi32EEEEEESK_SL_SK_SL_NS1G_6fusion15FusionCallbacksIS1K_NS1N_13LinCombEltActINS1G_6thread4GELUESK_fSK_fLNS_15FloatRoundStyleE2EEESJ_S1M_JEEES12_NS13_INS14_ILi2ELi4ELi3EEES17_NSV_INS5_IJS18_S1L_EEENS5_IJS1L_SC_EEEEEEENS4_17SM75_U32x4_LDSM_NENS4_14SM90_TMA_STOREES1Z_NS4_17SM90_U32x4_STSM_NENS4_9Copy_AtomIJS22_NS_6half_tEEEEvEEEvvEEEEvNT_6ParamsE)
        /*0020*/ 	.word	0x00000000
.L_22:


//--------------------- .nv.compat                --------------------------
	.section	.nv.compat,"",@"SHT_CUDA_COMPAT_INFO"
	.align	4
        /*0000*/ 	.byte	0x02, 0x09, 0x01, 0x00, 0x02, 0x02, 0x04, 0x00, 0x02, 0x05, 0x05, 0x00, 0x03, 0x07, 0x01, 0x01
        /*0010*/ 	.byte	0x02, 0x03, 0x01, 0x00, 0x02, 0x06, 0x01, 0x00, 0x04, 0x0b, 0x08, 0x00, 0x00, 0x00, 0x00, 0x00
        /*0020*/ 	.byte	0x00, 0x00, 0x00, 0x00


//--------------------- .nv.info._ZN7cutlass13device_kernelINS_4gemm6kernel13GemmUniversalIN4cute5tupleIJiiiiEEENS1_10collective13CollectiveMmaINS1_34MainloopSm90TmaGmmaWarpSpecializedILi4ENS5_IJNS4_1CILi2EEENSA_ILi1EEESC_EEENS1_35KernelTmaWarpSpecializedCooperativeEEENS5_IJNSA_ILi128EEENSA_ILi256EEENSA_ILi64EEEEEENS_10bfloat16_tENS5_IJlSC_lEEESK_SL_NS4_8TiledMMAINS4_8MMA_AtomIJNS4_4SM904GMMA28MMA_64x256x16_F32BF16BF16_SSILNSP_5MajorE0ELSR_0ELNSP_7ScaleInE1ELSS_1EEEEEENS4_6LayoutISD_NS5_IJSC_NSA_ILi0EEESW_EEEEENS5_IJNS4_10UnderscoreESZ_SZ_EEEEENS4_13SM90_TMA_LOADENS4_14ComposedLayoutINS4_7SwizzleILi3ELi4ELi3EEENS4_18smem_ptr_flag_bitsILi16EEENSV_INS5_IJNSA_ILi8EEESI_EEENS5_IJSI_SC_EEEEEEEvNS4_8identityENS4_23SM90_TMA_LOAD_MULTICASTES1C_vS1D_EENS_8epilogue10collective18CollectiveEpilogueINS1G_22Sm90TmaWarpSpecializedILi4ELi2ELi16ELb1ELb0EEEJSJ_NS5_IJSG_NSA_ILi32EEEEEESK_SL_SK_SL_NS1G_6fusion15FusionCallbacksIS1K_NS1N_13LinCombEltActINS1G_6thread4GELUESK_fSK_fLNS_15FloatRoundStyleE2EEESJ_S1M_JEEES12_NS13_INS14_ILi2ELi4ELi3EEES17_NSV_INS5_IJS18_S1L_EEENS5_IJS1L_SC_EEEEEEENS4_17SM75_U32x4_LDSM_NENS4_14SM90_TMA_STOREES1Z_NS4_17SM90_U32x4_STSM_NENS4_9Copy_AtomIJS22_NS_6half_tEEEEvEEEvvEEEEvNT_6ParamsE --------------------------
	.section	.nv.info._ZN7cutlass13device_kernelINS_4gemm6kernel13GemmUniversalIN4cute5tupleIJiiiiEEENS1_10collective13CollectiveMmaINS1_34MainloopSm90TmaGmmaWarpSpecializedILi4ENS5_IJNS4_1CILi2EEENSA_ILi1EEESC_EEENS1_35KernelTmaWarpSpecializedCooperativeEEENS5_IJNSA_ILi128EEENSA_ILi256EEENSA_ILi64EEEEEENS_10bfloat16_tENS5_IJlSC_lEEESK_SL_NS4_8TiledMMAINS4_8MMA_AtomIJNS4_4SM904GMMA28MMA_64x256x16_F32BF16BF16_SSILNSP_5MajorE0ELSR_0ELNSP_7ScaleInE1ELSS_1EEEEEENS4_6LayoutISD_NS5_IJSC_NSA_ILi0EEESW_EEEEENS5_IJNS4_10UnderscoreESZ_SZ_EEEEENS4_13SM90_TMA_LOADENS4_14ComposedLayoutINS4_7SwizzleILi3ELi4ELi3EEENS4_18smem_ptr_flag_bitsILi16EEENSV_INS5_IJNSA_ILi8EEESI_EEENS5_IJSI_SC_EEEEEEEvNS4_8identityENS4_23SM90_TMA_LOAD_MULTICASTES1C_vS1D_EENS_8epilogue10collective18CollectiveEpilogueINS1G_22Sm90TmaWarpSpecializedILi4ELi2ELi16ELb1ELb0EEEJSJ_NS5_IJSG_NSA_ILi32EEEEEESK_SL_SK_SL_NS1G_6fusion15FusionCallbacksIS1K_NS1N_13LinCombEltActINS1G_6thread4GELUESK_fSK_fLNS_15FloatRoundStyleE2EEESJ_S1M_JEEES12_NS13_INS14_ILi2ELi4ELi3EEES17_NSV_INS5_IJS18_S1L_EEENS5_IJS1L_SC_EEEEEEENS4_17SM75_U32x4_LDSM_NENS4_14SM90_TMA_STOREES1Z_NS4_17SM90_U32x4_STSM_NENS4_9Copy_AtomIJS22_NS_6half_tEEEEvEEEvvEEEEvNT_6ParamsE,"",@"SHT_CUDA_INFO"
	.sectionflags	@""
	.align	4


	//----- nvinfo : EIATTR_CUDA_API_VERSION
	.align		4
        /*0000*/ 	.byte	0x04, 0x37
        /*0002*/ 	.short	(.L_24 - .L_23)
.L_23:
        /*0004*/ 	.word	0x00000082


	//----- nvinfo : EIATTR_KPARAM_INFO
	.align		4
.L_24:
        /*0008*/ 	.byte	0x04, 0x17
        /*000a*/ 	.short	(.L_26 - .L_25)
.L_25:
        /*000c*/ 	.word	0x00000000
        /*0010*/ 	.short	0x0000
        /*0012*/ 	.short	0x0070
        /*0014*/ 	.byte	0x00, 0xf0, 0x01, 0x1c


	//----- nvinfo : EIATTR_SPARSE_MMA_MASK
	.align		4
.L_26:
        /*0018*/ 	.byte	0x03, 0x50
        /*001a*/ 	.short	0x0000


	//----- nvinfo : EIATTR_MAXREG_COUNT
	.align		4
        /*001c*/ 	.byte	0x03, 0x1b
        /*001e*/ 	.short	0x00a8


	//----- nvinfo : EIATTR_NUM_BARRIERS
	.align		4
        /*0020*/ 	.byte	0x02, 0x4c
        /*0022*/ 	.byte	0x02
	.zero		1


	//----- nvinfo : EIATTR_EXTERNS
	.align		4
        /*0024*/ 	.byte	0x04, 0x0f
        /*0026*/ 	.short	(.L_28 - .L_27)


	//   ....[0]....
	.align		4
.L_27:
        /*0028*/ 	.word	index@(__assertfail)


	//----- nvinfo : EIATTR_MERCURY_ISA_VERSION
	.align		4
.L_28:
        /*002c*/ 	.byte	0x03, 0x5f
        /*002e*/ 	.short	0x0101


	//----- nvinfo : EIATTR_INT_WARP_WIDE_INSTR_OFFSETS
	.align		4
        /*0030*/ 	.byte	0x04, 0x31
        /*0032*/ 	.short	(.L_30 - .L_29)


	//   ....[0]....
.L_29:
        /*0034*/ 	.word	0x000009f0


	//   ....[1]....
        /*0038*/ 	.word	0x00000ab0


	//   ....[2]....
        /*003c*/ 	.word	0x00000b50


	//----- nvinfo : EIATTR_COOP_GROUP_MASK_REGIDS
	.align		4
.L_30:
        /*0040*/ 	.byte	0x04, 0x29
        /*0042*/ 	.short	(.L_32 - .L_31)


	//   ....[0]....
.L_31:
        /*0044*/ 	.word	0xffffffff


	//   ....[1]....
        /*0048*/ 	.word	0xffffffff


	//   ....[2]....
        /*004c*/ 	.word	0xffffffff


	//   ....[3]....
        /*0050*/ 	.word	0xffffffff


	//   ....[4]....
        /*0054*/ 	.word	0xffffffff


	//   ....[5]....
        /*0058*/ 	.word	0xffffffff


	//   ....[6]....
        /*005c*/ 	.word	0xffffffff


	//----- nvinfo : EIATTR_COOP_GROUP_INSTR_OFFSETS
	.align		4
.L_32:
        /*0060*/ 	.byte	0x04, 0x28
        /*0062*/ 	.short	(.L_34 - .L_33)


	//   ....[0]....
.L_33:
        /*0064*/ 	.word	0x00000070


	//   ....[1]....
        /*0068*/ 	.word	0x00000080


	//   ....[2]....
        /*006c*/ 	.word	0x00000440


	//   ....[3]....
        /*0070*/ 	.word	0x000005d0


	//   ....[4]....
        /*0074*/ 	.word	0x000007f0


	//   ....[5]....
        /*0078*/ 	.word	0x00000c80


	//   ....[6]....
        /*007c*/ 	.word	0x00001750


	//----- nvinfo : EIATTR_REG_RECONFIG
	.align		4
.L_34:
        /*0080*/ 	.byte	0x01, 0x54
	.zero		2


	//----- nvinfo : EIATTR_SYSCALL_OFFSETS
	.align		4
        /*0084*/ 	.byte	0x04, 0x46
        /*0086*/ 	.short	(.L_36 - .L_35)


	//   ....[0]....
.L_35:
        /*0088*/ 	.word	0x00001920


	//   ....[1]....
        /*008c*/ 	.word	0x00002370


	//   ....[2]....
        /*0090*/ 	.word	0x00002460


	//----- nvinfo : EIATTR_MBARRIER_INSTR_OFFSETS
	.align		4
.L_36:
        /*0094*/ 	.byte	0x04, 0x39
        /*0096*/ 	.short	(.L_38 - .L_37)


	//   ....[0]....
.L_37:
        /*0098*/ 	.word	0x00000540
        /*009c*/ 	.word	0x000000ff
        /*00a0*/ 	.word	0x00000000
        /*00a4*/ 	.short	0x0100
        /*00a6*/ 	.byte	0x08
	.zero		1


	//   ....[1]....
        /*00a8*/ 	.word	0x00000550
        /*00ac*/ 	.word	0x000000ff
        /*00b0*/ 	.word	0x00000020
        /*00b4*/ 	.short	0x0100
        /*00b6*/ 	.byte	0x08
	.zero		1


	//   ....[2]....
        /*00b8*/ 	.word	0x00000560
        /*00bc*/ 	.word	0x000000ff
        /*00c0*/ 	.word	0x00000008
        /*00c4*/ 	.short	0x0100
        /*00c6*/ 	.byte	0x08
	.zero		1


	//   ....[3]....
        /*00c8*/ 	.word	0x00000570
        /*00cc*/ 	.word	0x000000ff
        /*00d0*/ 	.word	0x00000028
        /*00d4*/ 	.short	0x0100
        /*00d6*/ 	.byte	0x08
	.zero		1


	//   ....[4]....
        /*00d8*/ 	.word	0x00000580
        /*00dc*/ 	.word	0x000000ff
        /*00e0*/ 	.word	0x00000010
        /*00e4*/ 	.short	0x0100
        /*00e6*/ 	.byte	0x08
	.zero		1


	//   ....[5]....
        /*00e8*/ 	.word	0x00000590
        /*00ec*/ 	.word	0x000000ff
        /*00f0*/ 	.word	0x00000030
        /*00f4*/ 	.short	0x0100
        /*00f6*/ 	.byte	0x08
	.zero		1


	//   ....[6]....
        /*00f8*/ 	.word	0x000005a0
        /*00fc*/ 	.word	0x000000ff
        /*0100*/ 	.word	0x00000018
        /*0104*/ 	.short	0x0100
        /*0106*/ 	.byte	0x08
	.zero		1


	//   ....[7]....
        /*0108*/ 	.word	0x000005b0
        /*010c*/ 	.word	0x000000ff
        /*0110*/ 	.word	0x00000038
        /*0114*/ 	.short	0x0100
        /*0116*/ 	.byte	0x08
	.zero		1


	//   ....[8]....
        /*0118*/ 	.word	0x00000710
        /*011c*/ 	.word	0x000000ff
        /*0120*/ 	.word	0x00000040
        /*0124*/ 	.short	0x0100
        /*0126*/ 	.byte	0x08
	.zero		1


	//   ....[9]....
        /*0128*/ 	.word	0x00000720
        /*012c*/ 	.word	0x000000ff
        /*0130*/ 	.word	0x00000060
        /*0134*/ 	.short	0x0100
        /*0136*/ 	.byte	0x08
	.zero		1


	//   ....[10]....
        /*0138*/ 	.word	0x00000730
        /*013c*/ 	.word	0x000000ff
        /*0140*/ 	.word	0x00000048
        /*0144*/ 	.short	0x0100
        /*0146*/ 	.byte	0x08
	.zero		1


	//   ....[11]....
        /*0148*/ 	.word	0x00000740
        /*014c*/ 	.word	0x000000ff
        /*0150*/ 	.word	0x00000068
        /*0154*/ 	.short	0x0100
        /*0156*/ 	.byte	0x08
	.zero		1


	//   ....[12]....
        /*0158*/ 	.word	0x00000750
        /*015c*/ 	.word	0x000000ff
        /*0160*/ 	.word	0x00000050
        /*0164*/ 	.short	0x0100
        /*0166*/ 	.byte	0x08
	.zero		1


	//   ....[13]....
        /*0168*/ 	.word	0x00000760
        /*016c*/ 	.word	0x000000ff
        /*0170*/ 	.word	0x00000070
        /*0174*/ 	.short	0x0100
        /*0176*/ 	.byte	0x08
	.zero		1


	//   ....[14]....
        /*0178*/ 	.word	0x00000770
        /*017c*/ 	.word	0x000000ff
        /*0180*/ 	.word	0x00000058
        /*0184*/ 	.short	0x0100
        /*0186*/ 	.byte	0x08
	.zero		1


	//   ....[15]....
        /*0188*/ 	.word	0x00000780
        /*018c*/ 	.word	0x000000ff
        /*0190*/ 	.word	0x00000078
        /*0194*/ 	.short	0x0100
        /*0196*/ 	.byte	0x08
	.zero		1


	//   ....[16]....
        /*0198*/ 	.word	0x00000bc0
        /*019c*/ 	.word	0x000000ff
        /*01a0*/ 	.word	0x00000080
        /*01a4*/ 	.short	0x0100
        /*01a6*/ 	.byte	0x06
	.zero		1


	//   ....[17]....
        /*01a8*/ 	.word	0x00000c30
        /*01ac*/ 	.word	0x000000ff
        /*01b0*/ 	.word	0x00000088
        /*01b4*/ 	.short	0x0100
        /*01b6*/ 	.byte	0x06
	.zero		1


	//   ....[18]....
        /*01b8*/ 	.word	0x00001990
        /*01bc*/ 	.word	0x00000004
        /*01c0*/ 	.word	0x00000000
        /*01c4*/ 	.short	0x010a
        /*01c6*/ 	.byte	0x3f
	.zero		1


	//   ....[19]....
        /*01c8*/ 	.word	0x00001a00
        /*01cc*/ 	.word	0x00000004
        /*01d0*/ 	.word	0x00000000
        /*01d4*/ 	.short	0x010a
        /*01d6*/ 	.byte	0x3f
	.zero		1


	//   ....[20]....
        /*01d8*/ 	.word	0x00001d30
        /*01dc*/ 	.word	0x000000ff
        /*01e0*/ 	.word	0x00000000
        /*01e4*/ 	.short	0x010a
        /*01e6*/ 	.byte	0x04
	.zero		1


	//   ....[21]....
        /*01e8*/ 	.word	0x00001d70
        /*01ec*/ 	.word	0x000000ff
        /*01f0*/ 	.word	0x00000000
        /*01f4*/ 	.short	0x010a
        /*01f6*/ 	.byte	0x04
	.zero		1


	//   ....[22]....
        /*01f8*/ 	.word	0x00002000
        /*01fc*/ 	.word	0x00000004
        /*0200*/ 	.word	0x00000000
        /*0204*/ 	.short	0x0101
        /*0206*/ 	.byte	0x3f
	.zero		1


	//   ....[23]....
        /*0208*/ 	.word	0x000021c0
        /*020c*/ 	.word	0x00000000
        /*0210*/ 	.word	0x00000000
        /*0214*/ 	.short	0x0101
        /*0216*/ 	.byte	0x3f
	.zero		1


	//   ....[24]....
        /*0218*/ 	.word	0x00002920
        /*021c*/ 	.word	0x000000ff
        /*0220*/ 	.word	0x00000040
        /*0224*/ 	.short	0x010a
        /*0226*/ 	.byte	0x2b
	.zero		1


	//   ....[25]....
        /*0228*/ 	.word	0x00004b30
        /*022c*/ 	.word	0x000000ff
        /*0230*/ 	.word	0x00000000
        /*0234*/ 	.short	0x0101
        /*0236*/ 	.byte	0x04
	.zero		1


	//   ....[26]....
        /*0238*/ 	.word	0x00004c00
        /*023c*/ 	.word	0x00000004
        /*0240*/ 	.word	0x00000040
        /*0244*/ 	.short	0x010a
        /*0246*/ 	.byte	0x3f
	.zero		1


	//   ....[27]....
        /*0248*/ 	.word	0x00006b40
        /*024c*/ 	.word	0x000000ff
        /*0250*/ 	.word	0x00000000
        /*0254*/ 	.short	0x0101
        /*0256*/ 	.byte	0x04
	.zero		1


	//   ....[28]....
        /*0258*/ 	.word	0x00006c30
        /*025c*/ 	.word	0x00000004
        /*0260*/ 	.word	0x00000040
        /*0264*/ 	.short	0x010a
        /*0266*/ 	.byte	0x3f
	.zero		1


	//   ....[29]....
        /*0268*/ 	.word	0x00008b90
        /*026c*/ 	.word	0x000000ff
        /*0270*/ 	.word	0x00000000
        /*0274*/ 	.short	0x0101
        /*0276*/ 	.byte	0x04
	.zero		1


	//   ....[30]....
        /*0278*/ 	.word	0x00008c70
        /*027c*/ 	.word	0x00000005
        /*0280*/ 	.word	0x00000040
        /*0284*/ 	.short	0x010a
        /*0286*/ 	.byte	0x3f
	.zero		1


	//   ....[31]....
        /*0288*/ 	.word	0x0000abe0
        /*028c*/ 	.word	0x000000ff
        /*0290*/ 	.word	0x00000000
        /*0294*/ 	.short	0x0101
        /*0296*/ 	.byte	0x04
	.zero		1


	//   ....[32]....
        /*0298*/ 	.word	0x0000acc0
        /*029c*/ 	.word	0x00000004
        /*02a0*/ 	.word	0x00000040
        /*02a4*/ 	.short	0x010a
        /*02a6*/ 	.byte	0x3f
	.zero		1


	//   ....[33]....
        /*02a8*/ 	.word	0x0000cc10
        /*02ac*/ 	.word	0x000000ff
        /*02b0*/ 	.word	0x00000000
        /*02b4*/ 	.short	0x0101
        /*02b6*/ 	.byte	0x04
	.zero		1


	//   ....[34]....
        /*02b8*/ 	.word	0x0000ccf0
        /*02bc*/ 	.word	0x00000004
        /*02c0*/ 	.word	0x00000040
        /*02c4*/ 	.short	0x010a
        /*02c6*/ 	.byte	0x3f
	.zero		1


	//   ....[35]....
        /*02c8*/ 	.word	0x0000ec40
        /*02cc*/ 	.word	0x000000ff
        /*02d0*/ 	.word	0x00000000
        /*02d4*/ 	.short	0x0101
        /*02d6*/ 	.byte	0x04
	.zero		1


	//   ....[36]....
        /*02d8*/ 	.word	0x0000ed20
        /*02dc*/ 	.word	0x00000004
        /*02e0*/ 	.word	0x00000040
        /*02e4*/ 	.short	0x010a
        /*02e6*/ 	.byte	0x3f
	.zero		1


	//   ....[37]....
        /*02e8*/ 	.word	0x00010c70
        /*02ec*/ 	.word	0x000000ff
        /*02f0*/ 	.word	0x00000000
        /*02f4*/ 	.short	0x0101
        /*02f6*/ 	.byte	0x04
	.zero		1


	//   ....[38]....
        /*02f8*/ 	.word	0x00010d40
        /*02fc*/ 	.word	0x00000005
        /*0300*/ 	.word	0x00000040
        /*0304*/ 	.short	0x010a
        /*0306*/ 	.byte	0x3f
	.zero		1


	//   ....[39]....
        /*0308*/ 	.word	0x00012c50
        /*030c*/ 	.word	0x000000ff
        /*0310*/ 	.word	0x00000000
        /*0314*/ 	.short	0x0101
        /*0316*/ 	.byte	0x04
	.zero		1


	//   ....[40]....
        /*0318*/ 	.word	0x00013580
        /*031c*/ 	.word	0x000000ff
        /*0320*/ 	.word	0x00000000
        /*0324*/ 	.short	0x0101
        /*0326*/ 	.byte	0x04
	.zero		1


	//   ....[41]....
        /*0328*/ 	.word	0x00013b90
        /*032c*/ 	.word	0x000000ff
        /*0330*/ 	.word	0x00000088
        /*0334*/ 	.short	0x010a
        /*0336*/ 	.byte	0x04
	.zero		1


	//   ....[42]....
        /*0338*/ 	.word	0x00013f90
        /*033c*/ 	.word	0x000000ff
        /*0340*/ 	.word	0x00000060
        /*0344*/ 	.short	0x010a
        /*0346*/ 	.byte	0x0d
	.zero		1


	//   ....[43]....
        /*0348*/ 	.word	0x00014080
        /*034c*/ 	.word	0x000000ff
        /*0350*/ 	.word	0x00000040
        /*0354*/ 	.short	0x010b
        /*0356*/ 	.byte	0x0d
	.zero		1


	//   ....[44]....
        /*0358*/ 	.word	0x000140e0
        /*035c*/ 	.word	0x000000ff
        /*0360*/ 	.word	0x00000000
        /*0364*/ 	.short	0x0101
        /*0366*/ 	.byte	0x10
	.zero		1


	//   ....[45]....
        /*0368*/ 	.word	0x00014110
        /*036c*/ 	.word	0x000000ff
        /*0370*/ 	.word	0x00000068
        /*0374*/ 	.short	0x010a
        /*0376*/ 	.byte	0x0d
	.zero		1


	//   ....[46]....
        /*0378*/ 	.word	0x00014220
        /*037c*/ 	.word	0x000000ff
        /*0380*/ 	.word	0x00000048
        /*0384*/ 	.short	0x010b
        /*0386*/ 	.byte	0x0d
	.zero		1


	//   ....[47]....
        /*0388*/ 	.word	0x00014280
        /*038c*/ 	.word	0x000000ff
        /*0390*/ 	.word	0x00000000
        /*0394*/ 	.short	0x0101
        /*0396*/ 	.byte	0x12
	.zero		1


	//   ....[48]....
        /*0398*/ 	.word	0x000142b0
        /*039c*/ 	.word	0x000000ff
        /*03a0*/ 	.word	0x00000070
        /*03a4*/ 	.short	0x010a
        /*03a6*/ 	.byte	0x0d
	.zero		1


	//   ....[49]....
        /*03a8*/ 	.word	0x000143c0
        /*03ac*/ 	.word	0x000000ff
        /*03b0*/ 	.word	0x00000050
        /*03b4*/ 	.short	0x010b
        /*03b6*/ 	.byte	0x0d
	.zero		1


	//   ....[50]....
        /*03b8*/ 	.word	0x00014420
        /*03bc*/ 	.word	0x000000ff
        /*03c0*/ 	.word	0x00000000
        /*03c4*/ 	.short	0x0101
        /*03c6*/ 	.byte	0x15
	.zero		1


	//   ....[51]....
        /*03c8*/ 	.word	0x00014450
        /*03cc*/ 	.word	0x000000ff
        /*03d0*/ 	.word	0x00000078
        /*03d4*/ 	.short	0x010a
        /*03d6*/ 	.byte	0x0d
	.zero		1


	//   ....[52]....
        /*03d8*/ 	.word	0x00014560
        /*03dc*/ 	.word	0x000000ff
        /*03e0*/ 	.word	0x00000058
        /*03e4*/ 	.short	0x010b
        /*03e6*/ 	.byte	0x0d
	.zero		1


	//   ....[53]....
        /*03e8*/ 	.word	0x000145c0
        /*03ec*/ 	.word	0x000000ff
        /*03f0*/ 	.word	0x00000000
        /*03f4*/ 	.short	0x0101
        /*03f6*/ 	.byte	0x1d
	.zero		1


	//   ....[54]....
        /*03f8*/ 	.word	0x00014600
        /*03fc*/ 	.word	0x000000ff
        /*0400*/ 	.word	0x00000060
        /*0404*/ 	.short	0x010a
        /*0406*/ 	.byte	0x0d
	.zero		1


	//   ....[55]....
        /*0408*/ 	.word	0x00014700
        /*040c*/ 	.word	0x000000ff
        /*0410*/ 	.word	0x00000040
        /*0414*/ 	.short	0x010b
        /*0416*/ 	.byte	0x0d
	.zero		1


	//   ....[56]....
        /*0418*/ 	.word	0x00014740
        /*041c*/ 	.word	0x000000ff
        /*0420*/ 	.word	0x00000000
        /*0424*/ 	.short	0x0101
        /*0426*/ 	.byte	0x10
	.zero		1


	//   ....[57]....
        /*0428*/ 	.word	0x00014770
        /*042c*/ 	.word	0x000000ff
        /*0430*/ 	.word	0x00000068
        /*0434*/ 	.short	0x010a
        /*0436*/ 	.byte	0x0d
	.zero		1


	//   ....[58]....
        /*0438*/ 	.word	0x00014870
        /*043c*/ 	.word	0x000000ff
        /*0440*/ 	.word	0x00000048
        /*0444*/ 	.short	0x010b
        /*0446*/ 	.byte	0x0d
	.zero		1


	//   ....[59]....
        /*0448*/ 	.word	0x000148b0
        /*044c*/ 	.word	0x000000ff
        /*0450*/ 	.word	0x00000000
        /*0454*/ 	.short	0x0101
        /*0456*/ 	.byte	0x12
	.zero		1


	//   ....[60]....
        /*0458*/ 	.word	0x000148e0
        /*045c*/ 	.word	0x000000ff
        /*0460*/ 	.word	0x00000070
        /*0464*/ 	.short	0x010a
        /*0466*/ 	.byte	0x0d
	.zero		1


	//   ....[61]....
        /*0468*/ 	.word	0x000149e0
        /*046c*/ 	.word	0x000000ff
        /*0470*/ 	.word	0x00000050
        /*0474*/ 	.short	0x010b
        /*0476*/ 	.byte	0x0d
	.zero		1


	//   ....[62]....
        /*0478*/ 	.word	0x00014a20
        /*047c*/ 	.word	0x000000ff
        /*0480*/ 	.word	0x00000000
        /*0484*/ 	.short	0x0101
        /*0486*/ 	.byte	0x15
	.zero		1


	//   ....[63]....
        /*0488*/ 	.word	0x00014a50
        /*048c*/ 	.word	0x000000ff
        /*0490*/ 	.word	0x00000078
        /*0494*/ 	.short	0x010a
        /*0496*/ 	.byte	0x0d
	.zero		1


	//   ....[64]....
        /*0498*/ 	.word	0x00014b50
        /*049c*/ 	.word	0x000000ff
        /*04a0*/ 	.word	0x00000058
        /*04a4*/ 	.short	0x010b
        /*04a6*/ 	.byte	0x0d
	.zero		1


	//   ....[65]....
        /*04a8*/ 	.word	0x00014ba0
        /*04ac*/ 	.word	0x000000ff
        /*04b0*/ 	.word	0x00000000
        /*04b4*/ 	.short	0x0101
        /*04b6*/ 	.byte	0x1d
	.zero		1


	//   ....[66]....
        /*04b8*/ 	.word	0x00015260
        /*04bc*/ 	.word	0x00000000
        /*04c0*/ 	.word	0x00000060
        /*04c4*/ 	.short	0x010a
        /*04c6*/ 	.byte	0x3f
	.zero		1


	//   ....[67]....
        /*04c8*/ 	.word	0x000152a0
        /*04cc*/ 	.word	0x00000000
        /*04d0*/ 	.word	0x00000068
        /*04d4*/ 	.short	0x010a
        /*04d6*/ 	.byte	0x3f
	.zero		1


	//   ....[68]....
        /*04d8*/ 	.word	0x000152e0
        /*04dc*/ 	.word	0x00000000
        /*04e0*/ 	.word	0x00000070
        /*04e4*/ 	.short	0x010a
        /*04e6*/ 	.byte	0x3f
	.zero		1


	//   ....[69]....
        /*04e8*/ 	.word	0x00015340
        /*04ec*/ 	.word	0x00000000
        /*04f0*/ 	.word	0x00000078
        /*04f4*/ 	.short	0x010a
        /*04f6*/ 	.byte	0x3f
	.zero		1


	//   ....[70]....
        /*04f8*/ 	.word	0x00015690
        /*04fc*/ 	.word	0x0000000e
        /*0500*/ 	.word	0x00000020
        /*0504*/ 	.short	0x010a
        /*0506*/ 	.byte	0x3f
	.zero		1


	//   ....[71]....
        /*0508*/ 	.word	0x00015a40
        /*050c*/ 	.word	0x00000004
        /*0510*/ 	.word	0x00000088
        /*0514*/ 	.short	0x0101
        /*0516*/ 	.byte	0x3f
	.zero		1


	//   ....[72]....
        /*0518*/ 	.word	0x00016150
        /*051c*/ 	.word	0x00000005
        /*0520*/ 	.word	0x00000000
        /*0524*/ 	.short	0x010a
        /*0526*/ 	.byte	0x3f
	.zero		1


	//   ....[73]....
        /*0528*/ 	.word	0x000161d0
        /*052c*/ 	.word	0x00000007
        /*0530*/ 	.word	0x00000000
        /*0534*/ 	.short	0x010a
        /*0536*/ 	.byte	0x3f
	.zero		1


	//   ....[74]....
        /*0538*/ 	.word	0x00016260
        /*053c*/ 	.word	0x00000006
        /*0540*/ 	.word	0x00000000
        /*0544*/ 	.short	0x010a
        /*0546*/ 	.byte	0x3f
	.zero		1


	//   ....[75]....
        /*0548*/ 	.word	0x000162f0
        /*054c*/ 	.word	0x00000003
        /*0550*/ 	.word	0x00000000
        /*0554*/ 	.short	0x010a
        /*0556*/ 	.byte	0x3f
	.zero		1


	//   ....[76]....
        /*0558*/ 	.word	0x00016350
        /*055c*/ 	.word	0x00000004
        /*0560*/ 	.word	0x00000000
        /*0564*/ 	.short	0x010a
        /*0566*/ 	.byte	0x3f
	.zero		1


	//   ....[77]....
        /*0568*/ 	.word	0x000163b0
        /*056c*/ 	.word	0x00000005
        /*0570*/ 	.word	0x00000000
        /*0574*/ 	.short	0x010a
        /*0576*/ 	.byte	0x3f
	.zero		1


	//   ....[78]....
        /*0578*/ 	.word	0x00016410
        /*057c*/ 	.word	0x00000004
        /*0580*/ 	.word	0x00000040
        /*0584*/ 	.short	0x010a
        /*0586*/ 	.byte	0x3f
	.zero		1


	//   ....[79]....
        /*0588*/ 	.word	0x00016460
        /*058c*/ 	.word	0x00000004
        /*0590*/ 	.word	0x00000040
        /*0594*/ 	.short	0x010a
        /*0596*/ 	.byte	0x3f
	.zero		1


	//   ....[80]....
        /*0598*/ 	.word	0x000164b0
        /*059c*/ 	.word	0x00000004
        /*05a0*/ 	.word	0x00000040
        /*05a4*/ 	.short	0x010a
        /*05a6*/ 	.byte	0x3f
	.zero		1


	//   ....[81]....
        /*05a8*/ 	.word	0x00016500
        /*05ac*/ 	.word	0x00000005
        /*05b0*/ 	.word	0x00000040
        /*05b4*/ 	.short	0x010a
        /*05b6*/ 	.byte	0x3f
	.zero		1


	//   ....[82]....
        /*05b8*/ 	.word	0x00016550
        /*05bc*/ 	.word	0x00000004
        /*05c0*/ 	.word	0x00000040
        /*05c4*/ 	.short	0x010a
        /*05c6*/ 	.byte	0x3f
	.zero		1


	//   ....[83]....
        /*05c8*/ 	.word	0x000165a0
        /*05cc*/ 	.word	0x00000004
        /*05d0*/ 	.word	0x00000040
        /*05d4*/ 	.short	0x010a
        /*05d6*/ 	.byte	0x3f
	.zero		1


	//   ....[84]....
        /*05d8*/ 	.word	0x000165f0
        /*05dc*/ 	.word	0x00000004
        /*05e0*/ 	.word	0x00000040
        /*05e4*/ 	.short	0x010a
        /*05e6*/ 	.byte	0x3f
	.zero		1


	//   ....[85]....
        /*05e8*/ 	.word	0x00016640
        /*05ec*/ 	.word	0x00000005
        /*05f0*/ 	.word	0x00000040
        /*05f4*/ 	.short	0x010a
        /*05f6*/ 	.byte	0x3f
	.zero		1


	//   ....[86]....
        /*05f8*/ 	.word	0x000166a0
        /*05fc*/ 	.word	0x00000003
        /*0600*/ 	.word	0x00000088
        /*0604*/ 	.short	0x010a
        /*0606*/ 	.byte	0x3f
	.zero		1


	//   ....[87]....
        /*0608*/ 	.word	0x00016700
        /*060c*/ 	.word	0x00000005
        /*0610*/ 	.word	0x00000060
        /*0614*/ 	.short	0x010a
        /*0616*/ 	.byte	0x3f
	.zero		1


	//   ....[88]....
        /*0618*/ 	.word	0x00016760
        /*061c*/ 	.word	0x00000005
        /*0620*/ 	.word	0x00000068
        /*0624*/ 	.short	0x010a
        /*0626*/ 	.byte	0x3f
	.zero		1


	//   ....[89]....
        /*0628*/ 	.word	0x000167c0
        /*062c*/ 	.word	0x00000005
        /*0630*/ 	.word	0x00000070
        /*0634*/ 	.short	0x010a
        /*0636*/ 	.byte	0x3f
	.zero		1


	//   ....[90]....
        /*0638*/ 	.word	0x00016820
        /*063c*/ 	.word	0x00000005
        /*0640*/ 	.word	0x00000078
        /*0644*/ 	.short	0x010a
        /*0646*/ 	.byte	0x3f
	.zero		1


	//   ....[91]....
        /*0648*/ 	.word	0x00016880
        /*064c*/ 	.word	0x00000005
        /*0650*/ 	.word	0x00000060
        /*0654*/ 	.short	0x010a
        /*0656*/ 	.byte	0x3f
	.zero		1


	//   ....[92]....
        /*0658*/ 	.word	0x000168e0
        /*065c*/ 	.word	0x00000005
        /*0660*/ 	.word	0x00000068
        /*0664*/ 	.short	0x010a
        /*0666*/ 	.byte	0x3f
	.zero		1


	//   ....[93]....
        /*0668*/ 	.word	0x00016940
        /*066c*/ 	.word	0x00000005
        /*0670*/ 	.word	0x00000070
        /*0674*/ 	.short	0x010a
        /*0676*/ 	.byte	0x3f
	.zero		1


	//   ....[94]....
        /*0678*/ 	.word	0x000169a0
        /*067c*/ 	.word	0x00000005
        /*0680*/ 	.word	0x00000078
        /*0684*/ 	.short	0x010a
        /*0686*/ 	.byte	0x3f
	.zero		1


	//   ....[95]....
        /*0688*/ 	.word	0x000169f0
        /*068c*/ 	.word	0x00000000
        /*0690*/ 	.word	0x00000060
        /*0694*/ 	.short	0x010a
        /*0696*/ 	.byte	0x3f
	.zero		1


	//   ....[96]....
        /*0698*/ 	.word	0x00016a40
        /*069c*/ 	.word	0x00000000
        /*06a0*/ 	.word	0x00000068
        /*06a4*/ 	.short	0x010a
        /*06a6*/ 	.byte	0x3f
	.zero		1


	//   ....[97]....
        /*06a8*/ 	.word	0x00016a90
        /*06ac*/ 	.word	0x00000000
        /*06b0*/ 	.word	0x00000070
        /*06b4*/ 	.short	0x010a
        /*06b6*/ 	.byte	0x3f
	.zero		1


	//   ....[98]....
        /*06b8*/ 	.word	0x00016b60
        /*06bc*/ 	.word	0x0000000e
        /*06c0*/ 	.word	0x00000020
        /*06c4*/ 	.short	0x010a
        /*06c6*/ 	.byte	0x3f
	.zero		1


	//   ....[99]....
        /*06c8*/ 	.word	0x00016c30
        /*06cc*/ 	.word	0x00000005
        /*06d0*/ 	.word	0x00000000
        /*06d4*/ 	.short	0x010a
        /*06d6*/ 	.byte	0x3f
	.zero		1


	//   ....[100]....
        /*06d8*/ 	.word	0x00016c80
        /*06dc*/ 	.word	0x00000007
        /*06e0*/ 	.word	0x00000000
        /*06e4*/ 	.short	0x010a
        /*06e6*/ 	.byte	0x3f
	.zero		1


	//   ....[101]....
        /*06e8*/ 	.word	0x00016cd0
        /*06ec*/ 	.word	0x00000006
        /*06f0*/ 	.word	0x00000000
        /*06f4*/ 	.short	0x010a
        /*06f6*/ 	.byte	0x3f
	.zero		1


	//----- nvinfo : EIATTR_NUM_MBARRIERS
	.align		4
.L_38:
        /*06f8*/ 	.byte	0x03, 0x38
        /*06fa*/ 	.short	0x0012


	//----- nvinfo : EIATTR_EXIT_INSTR_OFFSETS
	.align		4
        /*06fc*/ 	.byte	0x04, 0x1c
        /*06fe*/ 	.short	(.L_40 - .L_39)


	//   ....[0]....
.L_39:
        /*0700*/ 	.word	0x00016340


	//----- nvinfo : EIATTR_MAX_THREADS
	.align		4
.L_40:
        /*0704*/ 	.byte	0x04, 0x05
        /*0706*/ 	.short	(.L_42 - .L_41)
.L_41:
        /*0708*/ 	.word	0x00000180
        /*070c*/ 	.word	0x00000001
        /*0710*/ 	.word	0x00000001


	//----- nvinfo : EIATTR_CRS_STACK_SIZE
	.align		4
.L_42:
        /*0714*/ 	.byte	0x04, 0x1e
        /*0716*/ 	.short	(.L_44 - .L_43)
.L_43:
        /*0718*/ 	.word	0x00000000


	//----- nvinfo : EIATTR_CBANK_PARAM_SIZE
	.align		4
.L_44:
        /*071c*/ 	.byte	0x03, 0x19
        /*071e*/ 	.short	0x0770


	//----- nvinfo : EIATTR_PARAM_CBANK
	.align		4
        /*0720*/ 	.byte	0x04, 0x0a
        /*0722*/ 	.short	(.L_46 - .L_45)
	.align		4
.L_45:
        /*0724*/ 	.word	index@(.nv.constant0._ZN7cutlass13device_kernelINS_4gemm6kernel13GemmUniversalIN4cute5tupleIJiiiiEEENS1_10collective13CollectiveMmaINS1_34MainloopSm90TmaGmmaWarpSpecializedILi4ENS5_IJNS4_1CILi2EEENSA_ILi1EEESC_EEENS1_35KernelTmaWarpSpecializedCooperativeEEENS5_IJNSA_ILi128EEENSA_ILi256EEENSA_ILi64EEEEEENS_10bfloat16_tENS5_IJlSC_lEEESK_SL_NS4_8TiledMMAINS4_8MMA_AtomIJNS4_4SM904GMMA28MMA_64x256x16_F32BF16BF16_SSILNSP_5MajorE0ELSR_0ELNSP_7ScaleInE1ELSS_1EEEEEENS4_6LayoutISD_NS5_IJSC_NSA_ILi0EEESW_EEEEENS5_IJNS4_10UnderscoreESZ_SZ_EEEEENS4_13SM90_TMA_LOADENS4_14ComposedLayoutINS4_7SwizzleILi3ELi4ELi3EEENS4_18smem_ptr_flag_bitsILi16EEENSV_INS5_IJNSA_ILi8EEESI_EEENS5_IJSI_SC_EEEEEEEvNS4_8identityENS4_23SM90_TMA_LOAD_MULTICASTES1C_vS1D_EENS_8epilogue10collective18CollectiveEpilogueINS1G_22Sm90TmaWarpSpecializedILi4ELi2ELi16ELb1ELb0EEEJSJ_NS5_IJSG_NSA_ILi32EEEEEESK_SL_SK_SL_NS1G_6fusion15FusionCallbacksIS1K_NS1N_13LinCombEltActINS1G_6thread4GELUESK_fSK_fLNS_15FloatRoundStyleE2EEESJ_S1M_JEEES12_NS13_INS14_ILi2ELi4ELi3EEES17_NSV_INS5_IJS18_S1L_EEENS5_IJS1L_SC_EEEEEEENS4_17SM75_U32x4_LDSM_NENS4_14SM90_TMA_STOREES1Z_NS4_17SM90_U32x4_STSM_NENS4_9Copy_AtomIJS22_NS_6half_tEEEEvEEEvvEEEEvNT_6ParamsE)
        /*0728*/ 	.short	0x0210
        /*072a*/ 	.short	0x0770


	//----- nvinfo : EIATTR_SW_WAR
	.align		4
.L_46:
        /*072c*/ 	.byte	0x04, 0x36
        /*072e*/ 	.short	(.L_48 - .L_47)
.L_47:
        /*0730*/ 	.word	0x00000008
.L_48:


//--------------------- .nv.callgraph             --------------------------
	.section	.nv.callgraph,"",@"SHT_CUDA_CALLGRAPH"
	.align	4
	.sectionentsize	8
	.align		4
        /*0000*/ 	.word	0x00000000
	.align		4
        /*0004*/ 	.word	0xffffffff
	.align		4
        /*0008*/ 	.word	index@(_ZN7cutlass13device_kernelINS_4gemm6kernel13GemmUniversalIN4cute5tupleIJiiiiEEENS1_10collective13CollectiveMmaINS1_34MainloopSm90TmaGmmaWarpSpecializedILi4ENS5_IJNS4_1CILi2EEENSA_ILi1EEESC_EEENS1_35KernelTmaWarpSpecializedCooperativeEEENS5_IJNSA_ILi128EEENSA_ILi256EEENSA_ILi64EEEEEENS_10bfloat16_tENS5_IJlSC_lEEESK_SL_NS4_8TiledMMAINS4_8MMA_AtomIJNS4_4SM904GMMA28MMA_64x256x16_F32BF16BF16_SSILNSP_5MajorE0ELSR_0ELNSP_7ScaleInE1ELSS_1EEEEEENS4_6LayoutISD_NS5_IJSC_NSA_ILi0EEESW_EEEEENS5_IJNS4_10UnderscoreESZ_SZ_EEEEENS4_13SM90_TMA_LOADENS4_14ComposedLayoutINS4_7SwizzleILi3ELi4ELi3EEENS4_18smem_ptr_flag_bitsILi16EEENSV_INS5_IJNSA_ILi8EEESI_EEENS5_IJSI_SC_EEEEEEEvNS4_8identityENS4_23SM90_TMA_LOAD_MULTICASTES1C_vS1D_EENS_8epilogue10collective18CollectiveEpilogueINS1G_22Sm90TmaWarpSpecializedILi4ELi2ELi16ELb1ELb0EEEJSJ_NS5_IJSG_NSA_ILi32EEEEEESK_SL_SK_SL_NS1G_6fusion15FusionCallbacksIS1K_NS1N_13LinCombEltActINS1G_6thread4GELUESK_fSK_fLNS_15FloatRoundStyleE2EEESJ_S1M_JEEES12_NS13_INS14_ILi2ELi4ELi3EEES17_NSV_INS5_IJS18_S1L_EEENS5_IJS1L_SC_EEEEEEENS4_17SM75_U32x4_LDSM_NENS4_14SM90_TMA_STOREES1Z_NS4_17SM90_U32x4_STSM_NENS4_9Copy_AtomIJS22_NS_6half_tEEEEvEEEvvEEEEvNT_6ParamsE)
	.align		4
        /*000c*/ 	.word	index@(__assertfail)
	.align		4
        /*0010*/ 	.word	0x00000000
	.align		4
        /*0014*/ 	.word	0xfffffffe
	.align		4
        /*0018*/ 	.word	0x00000000
	.align		4
        /*001c*/ 	.word	0xfffffffd
	.align		4
        /*0020*/ 	.word	0x00000000
	.align		4
        /*0024*/ 	.word	0xfffffffc


//--------------------- .nv.constant4             --------------------------
	.section	.nv.constant4,"a",@progbits
	.align	8
	.align		8
.nv.constant4:
        /*0000*/ 	.dword	__assertfail
	.align		8
        /*0008*/ 	.dword	__unnamed_1
	.align		8
        /*0010*/ 	.dword	__unnamed_2
	.align		8
        /*0018*/ 	.dword	_ZN39_INTERNAL_233d5fb3_4_k_cu_22b70cc2_27814cuda3std3__45__cpo5beginE
	.align		8
        /*0020*/ 	.dword	_ZN39_INTERNAL_233d5fb3_4_k_cu_22b70cc2_27814cuda3std3__45__cpo3endE
	.align		8
        /*0028*/ 	.dword	_ZN39_INTERNAL_233d5fb3_4_k_cu_22b70cc2_27814cuda3std3__45__cpo6cbeginE
	.align		8
        /*0030*/ 	.dword	_ZN39_INTERNAL_233d5fb3_4_k_cu_22b70cc2_27814cuda3std3__45__cpo4cendE
	.align		8
        /*0038*/ 	.dword	_ZN39_INTERNAL_233d5fb3_4_k_cu_22b70cc2_27814cuda3std3__441_GLOBAL__N__233d5fb3_4_k_cu_22b70cc2_27816ignoreE
	.align		8
        /*0040*/ 	.dword	_ZN39_INTERNAL_233d5fb3_4_k_cu_22b70cc2_27814cuda3std3__419piecewise_constructE
	.align		8
        /*0048*/ 	.dword	_ZN39_INTERNAL_233d5fb3_4_k_cu_22b70cc2_27814cuda3std3__48in_placeE
	.align		8
        /*0050*/ 	.dword	_ZN39_INTERNAL_233d5fb3_4_k_cu_22b70cc2_27814cuda3std6ranges3__45__cpo4swapE
	.align		8
        /*0058*/ 	.dword	_ZN39_INTERNAL_233d5fb3_4_k_cu_22b70cc2_27814cuda3std6ranges3__45__cpo9iter_moveE
	.align		8
        /*0060*/ 	.dword	_ZN39_INTERNAL_233d5fb3_4_k_cu_22b70cc2_27814cute7productE
	.align		8
        /*0068*/ 	.dword	_ZN39_INTERNAL_233d5fb3_4_k_cu_22b70cc2_27814cute1_E
	.align		8
        /*0070*/ 	.dword	$str$22
	.align		8
        /*0078*/ 	.dword	$str$23
	.align		8
        /*0080*/ 	.dword	$str$26
	.align		8
        /*0088*/ 	.dword	$str$27


//--------------------- .text._ZN7cutlass13device_kernelINS_4gemm6kernel13GemmUniversalIN4cute5tupleIJiiiiEEENS1_10collective13CollectiveMmaINS1_34MainloopSm90TmaGmmaWarpSpecializedILi4ENS5_IJNS4_1CILi2EEENSA_ILi1EEESC_EEENS1_35KernelTmaWarpSpecializedCooperativeEEENS5_IJNSA_ILi128EEENSA_ILi256EEENSA_ILi64EEEEEENS_10bfloat16_tENS5_IJlSC_lEEESK_SL_NS4_8TiledMMAINS4_8MMA_AtomIJNS4_4SM904GMMA28MMA_64x256x16_F32BF16BF16_SSILNSP_5MajorE0ELSR_0ELNSP_7ScaleInE1ELSS_1EEEEEENS4_6LayoutISD_NS5_IJSC_NSA_ILi0EEESW_EEEEENS5_IJNS4_10UnderscoreESZ_SZ_EEEEENS4_13SM90_TMA_LOADENS4_14ComposedLayoutINS4_7SwizzleILi3ELi4ELi3EEENS4_18smem_ptr_flag_bitsILi16EEENSV_INS5_IJNSA_ILi8EEESI_EEENS5_IJSI_SC_EEEEEEEvNS4_8identityENS4_23SM90_TMA_LOAD_MULTICASTES1C_vS1D_EENS_8epilogue10collective18CollectiveEpilogueINS1G_22Sm90TmaWarpSpecializedILi4ELi2ELi16ELb1ELb0EEEJSJ_NS5_IJSG_NSA_ILi32EEEEEESK_SL_SK_SL_NS1G_6fusion15FusionCallbacksIS1K_NS1N_13LinCombEltActINS1G_6thread4GELUESK_fSK_fLNS_15FloatRoundStyleE2EEESJ_S1M_JEEES12_NS13_INS14_ILi2ELi4ELi3EEES17_NSV_INS5_IJS18_S1L_EEENS5_IJS1L_SC_EEEEEEENS4_17SM75_U32x4_LDSM_NENS4_14SM90_TMA_STOREES1Z_NS4_17SM90_U32x4_STSM_NENS4_9Copy_AtomIJS22_NS_6half_tEEEEvEEEvvEEEEvNT_6ParamsE --------------------------
	.section	.text._ZN7cutlass13device_kernelINS_4gemm6kernel13GemmUniversalIN4cute5tupleIJiiiiEEENS1_10collective13CollectiveMmaINS1_34MainloopSm90TmaGmmaWarpSpecializedILi4ENS5_IJNS4_1CILi2EEENSA_ILi1EEESC_EEENS1_35KernelTmaWarpSpecializedCooperativeEEENS5_IJNSA_ILi128EEENSA_ILi256EEENSA_ILi64EEEEEENS_10bfloat16_tENS5_IJlSC_lEEESK_SL_NS4_8TiledMMAINS4_8MMA_AtomIJNS4_4SM904GMMA28MMA_64x256x16_F32BF16BF16_SSILNSP_5MajorE0ELSR_0ELNSP_7ScaleInE1ELSS_1EEEEEENS4_6LayoutISD_NS5_IJSC_NSA_ILi0EEESW_EEEEENS5_IJNS4_10UnderscoreESZ_SZ_EEEEENS4_13SM90_TMA_LOADENS4_14ComposedLayoutINS4_7SwizzleILi3ELi4ELi3EEENS4_18smem_ptr_flag_bitsILi16EEENSV_INS5_IJNSA_ILi8EEESI_EEENS5_IJSI_SC_EEEEEEEvNS4_8identityENS4_23SM90_TMA_LOAD_MULTICASTES1C_vS1D_EENS_8epilogue10collective18CollectiveEpilogueINS1G_22Sm90TmaWarpSpecializedILi4ELi2ELi16ELb1ELb0EEEJSJ_NS5_IJSG_NSA_ILi32EEEEEESK_SL_SK_SL_NS1G_6fusion15FusionCallbacksIS1K_NS1N_13LinCombEltActINS1G_6thread4GELUESK_fSK_fLNS_15FloatRoundStyleE2EEESJ_S1M_JEEES12_NS13_INS14_ILi2ELi4ELi3EEES17_NSV_INS5_IJS18_S1L_EEENS5_IJS1L_SC_EEEEEEENS4_17SM75_U32x4_LDSM_NENS4_14SM90_TMA_STOREES1Z_NS4_17SM90_U32x4_STSM_NENS4_9Copy_AtomIJS22_NS_6half_tEEEEvEEEvvEEEEvNT_6ParamsE,"ax",@progbits
	.align	128
.text._ZN7cutlass13device_kernelINS_4gemm6kernel13GemmUniversalIN4cute5tupleIJiiiiEEENS1_10collective13CollectiveMmaINS1_34MainloopSm90TmaGmmaWarpSpecializedILi4ENS5_IJNS4_1CILi2EEENSA_ILi1EEESC_EEENS1_35KernelTmaWarpSpecializedCooperativeEEENS5_IJNSA_ILi128EEENSA_ILi256EEENSA_ILi64EEEEEENS_10bfloat16_tENS5_IJlSC_lEEESK_SL_NS4_8TiledMMAINS4_8MMA_AtomIJNS4_4SM904GMMA28MMA_64x256x16_F32BF16BF16_SSILNSP_5MajorE0ELSR_0ELNSP_7ScaleInE1ELSS_1EEEEEENS4_6LayoutISD_NS5_IJSC_NSA_ILi0EEESW_EEEEENS5_IJNS4_10UnderscoreESZ_SZ_EEEEENS4_13SM90_TMA_LOADENS4_14ComposedLayoutINS4_7SwizzleILi3ELi4ELi3EEENS4_18smem_ptr_flag_bitsILi16EEENSV_INS5_IJNSA_ILi8EEESI_EEENS5_IJSI_SC_EEEEEEEvNS4_8identityENS4_23SM90_TMA_LOAD_MULTICASTES1C_vS1D_EENS_8epilogue10collective18CollectiveEpilogueINS1G_22Sm90TmaWarpSpecializedILi4ELi2ELi16ELb1ELb0EEEJSJ_NS5_IJSG_NSA_ILi32EEEEEESK_SL_SK_SL_NS1G_6fusion15FusionCallbacksIS1K_NS1N_13LinCombEltActINS1G_6thread4GELUESK_fSK_fLNS_15FloatRoundStyleE2EEESJ_S1M_JEEES12_NS13_INS14_ILi2ELi4ELi3EEES17_NSV_INS5_IJS18_S1L_EEENS5_IJS1L_SC_EEEEEEENS4_17SM75_U32x4_LDSM_NENS4_14SM90_TMA_STOREES1Z_NS4_17SM90_U32x4_STSM_NENS4_9Copy_AtomIJS22_NS_6half_tEEEEvEEEvvEEEEvNT_6ParamsE:
        .type           _ZN7cutlass13device_kernelINS_4gemm6kernel13GemmUniversalIN4cute5tupleIJiiiiEEENS1_10collective13CollectiveMmaINS1_34MainloopSm90TmaGmmaWarpSpecializedILi4ENS5_IJNS4_1CILi2EEENSA_ILi1EEESC_EEENS1_35KernelTmaWarpSpecializedCooperativeEEENS5_IJNSA_ILi128EEENSA_ILi256EEENSA_ILi64EEEEEENS_10bfloat16_tENS5_IJlSC_lEEESK_SL_NS4_8TiledMMAINS4_8MMA_AtomIJNS4_4SM904GMMA28MMA_64x256x16_F32BF16BF16_SSILNSP_5MajorE0ELSR_0ELNSP_7ScaleInE1ELSS_1EEEEEENS4_6LayoutISD_NS5_IJSC_NSA_ILi0EEESW_EEEEENS5_IJNS4_10UnderscoreESZ_SZ_EEEEENS4_13SM90_TMA_LOADENS4_14ComposedLayoutINS4_7SwizzleILi3ELi4ELi3EEENS4_18smem_ptr_flag_bitsILi16EEENSV_INS5_IJNSA_ILi8EEESI_EEENS5_IJSI_SC_EEEEEEEvNS4_8identityENS4_23SM90_TMA_LOAD_MULTICASTES1C_vS1D_EENS_8epilogue10collective18CollectiveEpilogueINS1G_22Sm90TmaWarpSpecializedILi4ELi2ELi16ELb1ELb0EEEJSJ_NS5_IJSG_NSA_ILi32EEEEEESK_SL_SK_SL_NS1G_6fusion15FusionCallbacksIS1K_NS1N_13LinCombEltActINS1G_6thread4GELUESK_fSK_fLNS_15FloatRoundStyleE2EEESJ_S1M_JEEES12_NS13_INS14_ILi2ELi4ELi3EEES17_NSV_INS5_IJS18_S1L_EEENS5_IJS1L_SC_EEEEEEENS4_17SM75_U32x4_LDSM_NENS4_14SM90_TMA_STOREES1Z_NS4_17SM90_U32x4_STSM_NENS4_9Copy_AtomIJS22_NS_6half_tEEEEvEEEvvEEEEvNT_6ParamsE,@function
        .size           _ZN7cutlass13device_kernelINS_4gemm6kernel13GemmUniversalIN4cute5tupleIJiiiiEEENS1_10collective13CollectiveMmaINS1_34MainloopSm90TmaGmmaWarpSpecializedILi4ENS5_IJNS4_1CILi2EEENSA_ILi1EEESC_EEENS1_35KernelTmaWarpSpecializedCooperativeEEENS5_IJNSA_ILi128EEENSA_ILi256EEENSA_ILi64EEEEEENS_10bfloat16_tENS5_IJlSC_lEEESK_SL_NS4_8TiledMMAINS4_8MMA_AtomIJNS4_4SM904GMMA28MMA_64x256x16_F32BF16BF16_SSILNSP_5MajorE0ELSR_0ELNSP_7ScaleInE1ELSS_1EEEEEENS4_6LayoutISD_NS5_IJSC_NSA_ILi0EEESW_EEEEENS5_IJNS4_10UnderscoreESZ_SZ_EEEEENS4_13SM90_TMA_LOADENS4_14ComposedLayoutINS4_7SwizzleILi3ELi4ELi3EEENS4_18smem_ptr_flag_bitsILi16EEENSV_INS5_IJNSA_ILi8EEESI_EEENS5_IJSI_SC_EEEEEEEvNS4_8identityENS4_23SM90_TMA_LOAD_MULTICASTES1C_vS1D_EENS_8epilogue10collective18CollectiveEpilogueINS1G_22Sm90TmaWarpSpecializedILi4ELi2ELi16ELb1ELb0EEEJSJ_NS5_IJSG_NSA_ILi32EEEEEESK_SL_SK_SL_NS1G_6fusion15FusionCallbacksIS1K_NS1N_13LinCombEltActINS1G_6thread4GELUESK_fSK_fLNS_15FloatRoundStyleE2EEESJ_S1M_JEEES12_NS13_INS14_ILi2ELi4ELi3EEES17_NSV_INS5_IJS18_S1L_EEENS5_IJS1L_SC_EEEEEEENS4_17SM75_U32x4_LDSM_NENS4_14SM90_TMA_STOREES1Z_NS4_17SM90_U32x4_STSM_NENS4_9Copy_AtomIJS22_NS_6half_tEEEEvEEEvvEEEEvNT_6ParamsE,(.L_x_266 - _ZN7cutlass13device_kernelINS_4gemm6kernel13GemmUniversalIN4cute5tupleIJiiiiEEENS1_10collective13CollectiveMmaINS1_34MainloopSm90TmaGmmaWarpSpecializedILi4ENS5_IJNS4_1CILi2EEENSA_ILi1EEESC_EEENS1_35KernelTmaWarpSpecializedCooperativeEEENS5_IJNSA_ILi128EEENSA_ILi256EEENSA_ILi64EEEEEENS_10bfloat16_tENS5_IJlSC_lEEESK_SL_NS4_8TiledMMAINS4_8MMA_AtomIJNS4_4SM904GMMA28MMA_64x256x16_F32BF16BF16_SSILNSP_5MajorE0ELSR_0ELNSP_7ScaleInE1ELSS_1EEEEEENS4_6LayoutISD_NS5_IJSC_NSA_ILi0EEESW_EEEEENS5_IJNS4_10UnderscoreESZ_SZ_EEEEENS4_13SM90_TMA_LOADENS4_14ComposedLayoutINS4_7SwizzleILi3ELi4ELi3EEENS4_18smem_ptr_flag_bitsILi16EEENSV_INS5_IJNSA_ILi8EEESI_EEENS5_IJSI_SC_EEEEEEEvNS4_8identityENS4_23SM90_TMA_LOAD_MULTICASTES1C_vS1D_EENS_8epilogue10collective18CollectiveEpilogueINS1G_22Sm90TmaWarpSpecializedILi4ELi2ELi16ELb1ELb0EEEJSJ_NS5_IJSG_NSA_ILi32EEEEEESK_SL_SK_SL_NS1G_6fusion15FusionCallbacksIS1K_NS1N_13LinCombEltActINS1G_6thread4GELUESK_fSK_fLNS_15FloatRoundStyleE2EEESJ_S1M_JEEES12_NS13_INS14_ILi2ELi4ELi3EEES17_NSV_INS5_IJS18_S1L_EEENS5_IJS1L_SC_EEEEEEENS4_17SM75_U32x4_LDSM_NENS4_14SM90_TMA_STOREES1Z_NS4_17SM90_U32x4_STSM_NENS4_9Copy_AtomIJS22_NS_6half_tEEEEvEEEvvEEEEvNT_6ParamsE)
        .other          _ZN7cutlass13device_kernelINS_4gemm6kernel13GemmUniversalIN4cute5tupleIJiiiiEEENS1_10collective13CollectiveMmaINS1_34MainloopSm90TmaGmmaWarpSpecializedILi4ENS5_IJNS4_1CILi2EEENSA_ILi1EEESC_EEENS1_35KernelTmaWarpSpecializedCooperativeEEENS5_IJNSA_ILi128EEENSA_ILi256EEENSA_ILi64EEEEEENS_10bfloat16_tENS5_IJlSC_lEEESK_SL_NS4_8TiledMMAINS4_8MMA_AtomIJNS4_4SM904GMMA28MMA_64x256x16_F32BF16BF16_SSILNSP_5MajorE0ELSR_0ELNSP_7ScaleInE1ELSS_1EEEEEENS4_6LayoutISD_NS5_IJSC_NSA_ILi0EEESW_EEEEENS5_IJNS4_10UnderscoreESZ_SZ_EEEEENS4_13SM90_TMA_LOADENS4_14ComposedLayoutINS4_7SwizzleILi3ELi4ELi3EEENS4_18smem_ptr_flag_bitsILi16EEENSV_INS5_IJNSA_ILi8EEESI_EEENS5_IJSI_SC_EEEEEEEvNS4_8identityENS4_23SM90_TMA_LOAD_MULTICASTES1C_vS1D_EENS_8epilogue10collective18CollectiveEpilogueINS1G_22Sm90TmaWarpSpecializedILi4ELi2ELi16ELb1ELb0EEEJSJ_NS5_IJSG_NSA_ILi32EEEEEESK_SL_SK_SL_NS1G_6fusion15FusionCallbacksIS1K_NS1N_13LinCombEltActINS1G_6thread4GELUESK_fSK_fLNS_15FloatRoundStyleE2EEESJ_S1M_JEEES12_NS13_INS14_ILi2ELi4ELi3EEES17_NSV_INS5_IJS18_S1L_EEENS5_IJS1L_SC_EEEEEEENS4_17SM75_U32x4_LDSM_NENS4_14SM90_TMA_STOREES1Z_NS4_17SM90_U32x4_STSM_NENS4_9Copy_AtomIJS22_NS_6half_tEEEEvEEEvvEEEEvNT_6ParamsE,@"STO_CUDA_ENTRY STV_DEFAULT"
_ZN7cutlass13device_kernelINS_4gemm6kernel13GemmUniversalIN4cute5tupleIJiiiiEEENS1_10collective13CollectiveMmaINS1_34MainloopSm90TmaGmmaWarpSpecializedILi4ENS5_IJNS4_1CILi2EEENSA_ILi1EEESC_EEENS1_35KernelTmaWarpSpecializedCooperativeEEENS5_IJNSA_ILi128EEENSA_ILi256EEENSA_ILi64EEEEEENS_10bfloat16_tENS5_IJlSC_lEEESK_SL_NS4_8TiledMMAINS4_8MMA_AtomIJNS4_4SM904GMMA28MMA_64x256x16_F32BF16BF16_SSILNSP_5MajorE0ELSR_0ELNSP_7ScaleInE1ELSS_1EEEEEENS4_6LayoutISD_NS5_IJSC_NSA_ILi0EEESW_EEEEENS5_IJNS4_10UnderscoreESZ_SZ_EEEEENS4_13SM90_TMA_LOADENS4_14ComposedLayoutINS4_7SwizzleILi3ELi4ELi3EEENS4_18smem_ptr_flag_bitsILi16EEENSV_INS5_IJNSA_ILi8EEESI_EEENS5_IJSI_SC_EEEEEEEvNS4_8identityENS4_23SM90_TMA_LOAD_MULTICASTES1C_vS1D_EENS_8epilogue10collective18CollectiveEpilogueINS1G_22Sm90TmaWarpSpecializedILi4ELi2ELi16ELb1ELb0EEEJSJ_NS5_IJSG_NSA_ILi32EEEEEESK_SL_SK_SL_NS1G_6fusion15FusionCallbacksIS1K_NS1N_13LinCombEltActINS1G_6thread4GELUESK_fSK_fLNS_15FloatRoundStyleE2EEESJ_S1M_JEEES12_NS13_INS14_ILi2ELi4ELi3EEES17_NSV_INS5_IJS18_S1L_EEENS5_IJS1L_SC_EEEEEEENS4_17SM75_U32x4_LDSM_NENS4_14SM90_TMA_STOREES1Z_NS4_17SM90_U32x4_STSM_NENS4_9Copy_AtomIJS22_NS_6half_tEEEEvEEEvvEEEEvNT_6ParamsE:
[----:B------:R-:W1:Y:S01]  /*0000*/  LDC R1, c[0x0][0x28] ;  /* 0x00000a00ff017b82 */ /* 0x000e620000000800 */
[----:B------:R-:W2:Y:S07]  /*0010*/  S2R R18, SR_TID.X ;  /* 0x0000000000127919 */ /* 0x000eae0000002100 */
[----:B------:R-:W3:Y:S01]  /*0020*/  LDC.64 R4, c[0x0][0x588] ;  /* 0x00016200ff047b82 */ /* 0x000ee20000000a00 */
[----:B------:R-:W-:Y:S01]  /*0030*/  ELECT P0, URZ, PT ;  /* 0x00000000003f782f */ /* 0x000fe20003800000 */
[----:B------:R-:W-:Y:S01]  /*0040*/  BSSY B0, `(.L_x_0) ;  /* 0x0000016000007945 */ /* 0x000fe20003800000 */
[----:B--2---:R-:W-:-:S02]  /*0050*/  SHF.R.U32.HI R8, RZ, 0x5, R18 ;  /* 0x00000005ff087819 */ /* 0x004fc40000011612 */
[----:B------:R-:W-:-:S03]  /*0060*/  SHF.R.U32.HI R2, RZ, 0x7, R18 ;  /* 0x00000007ff027819 */ /* 0x000fc60000011612 */
[----:B------:R-:W2:Y:S04]  /*0070*/  SHFL.IDX PT, R0, R8, RZ, 0x1f ;  /* 0x00001fff08007589 */ /* 0x000ea800000e0000 */
[----:B------:R4:W1:Y:S01]  /*0080*/  SHFL.IDX PT, R7, R2, RZ, 0x1f ;  /* 0x00001fff02077589 */ /* 0x00086200000e0000 */
[----:B--2---:R-:W-:Y:S02]  /*0090*/  ISETP.NE.OR P0, PT, R0, RZ, !P0 ;  /* 0x000000ff0000720c */ /* 0x004fe40004705670 */
[----:B------:R-:W-:-:S11]  /*00a0*/  SHF.R.S32.HI R3, RZ, 0x1f, R0 ;  /* 0x0000001fff037819 */ /* 0x000fd60000011400 */
[----:B-1-34-:R-:W-:Y:S05]  /*00b0*/  @P0 BRA `(.L_x_1) ;  /* 0x0000000000380947 */ /* 0x01afea0003800000 */
[----:B------:R-:W-:Y:S02]  /*00c0*/  ULDC.64 UR4, c[0x0][0x198] ;  /* 0x0000660000047ab9 */ /* 0x000fe40000000a00 */
[----:B------:R-:W-:Y:S02]  /*00d0*/  UIADD3 UR6, UP0, UR4, 0xf0, URZ ;  /* 0x000000f004067890 */ /* 0x000fe4000ff1e03f */
[----:B------:R-:W-:Y:S02]  /*00e0*/  UIADD3 UR8, UP1, UR4, 0x1f0, URZ ;  /* 0x000001f004087890 */ /* 0x000fe4000ff3e03f */
[----:B------:R-:W-:Y:S02]  /*00f0*/  UIADD3 UR10, UP2, UR4, 0x3f0, URZ ;  /* 0x000003f0040a7890 */ /* 0x000fe4000ff5e03f */
[----:B------:R-:W-:Y:S02]  /*0100*/  UIADD3 UR4, UP3, UR4, 0x4f0, URZ ;  /* 0x000004f004047890 */ /* 0x000fe4000ff7e03f */
[----:B------:R-:W-:-:S02]  /*0110*/  UIADD3.X UR7, URZ, UR5, URZ, UP0, !UPT ;  /* 0x000000053f077290 */ /* 0x000fc400087fe43f */
[----:B------:R-:W-:Y:S02]  /*0120*/  UIADD3.X UR9, URZ, UR5, URZ, UP1, !UPT ;  /* 0x000000053f097290 */ /* 0x000fe40008ffe43f */
[----:B------:R-:W-:Y:S02]  /*0130*/  UIADD3.X UR11, URZ, UR5, URZ, UP2, !UPT ;  /* 0x000000053f0b7290 */ /* 0x000fe400097fe43f */
[----:B------:R-:W-:-:S03]  /*0140*/  UIADD3.X UR5, URZ, UR5, URZ, UP3, !UPT ;  /* 0x000000053f057290 */ /* 0x000fc60009ffe43f */
[----:B------:R1:W-:Y:S02]  /*0150*/  UTMACCTL.PF [UR6] ;  /* 0x00000000060079b9 */ /* 0x0003e40008040000 */
[----:B------:R1:W-:Y:S02]  /*0160*/  UTMACCTL.PF [UR8] ;  /* 0x00000000080079b9 */ /* 0x0003e40008040000 */
[----:B------:R1:W-:Y:S02]  /*0170*/  UTMACCTL.PF [UR10] ;  /* 0x000000000a0079b9 */ /* 0x0003e40008040000 */
[----:B------:R1:W-:Y:S02]  /*0180*/  UTMACCTL.PF [UR4] ;  /* 0x00000000040079b9 */ /* 0x0003e40008040000 */
[----:B-1----:R-:W-:Y:S01]  /*0190*/  NOP ;  /* 0x0000000000007918 */ /* 0x002fe20000000000 */
.L_x_1:
[----:B------:R-:W-:Y:S05]  /*01a0*/  BSYNC B0 ;  /* 0x0000000000007941 */ /* 0x000fea0003800000 */
.L_x_0:
[----:B------:R-:W-:Y:S01]  /*01b0*/  ULDC.64 UR4, c[0x0][0x590] ;  /* 0x0001640000047ab9 */ /* 0x000fe20000000a00 */
[----:B------:R-:W-:Y:S01]  /*01c0*/  LEA.HI R3, R3, R0, RZ, 0x2 ;  /* 0x0000000003037211 */ /* 0x000fe200078f10ff */
[----:B------:R-:W-:Y:S01]  /*01d0*/  ULDC.64 UR48, c[0x0][0x208] ;  /* 0x0000820000307ab9 */ /* 0x000fe20000000a00 */
[----:B------:R-:W-:Y:S01]  /*01e0*/  ISETP.NE.U32.AND P2, PT, RZ, UR4, PT ;  /* 0x00000004ff007c0c */ /* 0x000fe2000bf45070 */
[----:B------:R-:W-:Y:S01]  /*01f0*/  IMAD.MOV.U32 R2, RZ, RZ, R4 ;  /* 0x000000ffff027224 */ /* 0x000fe200078e0004 */
[----:B------:R-:W-:Y:S02]  /*0200*/  LOP3.LUT R3, R3, 0xfffffffc, RZ, 0xc0, !PT ;  /* 0xfffffffc03037812 */ /* 0x000fe400078ec0ff */
[----:B------:R-:W-:Y:S02]  /*0210*/  ISETP.NE.AND.EX P3, PT, RZ, UR5, PT, P2 ;  /* 0x00000005ff007c0c */ /* 0x000fe4000bf65320 */
[----:B------:R-:W-:Y:S01]  /*0220*/  PRMT R6, RZ, 0x7610, R6 ;  /* 0x00007610ff067816 */ /* 0x000fe20000000006 */
[----:B------:R-:W-:Y:S01]  /*0230*/  IMAD.IADD R0, R0, 0x1, -R3 ;  /* 0x0000000100007824 */ /* 0x000fe200078e0a03 */
[----:B------:R-:W-:-:S09]  /*0240*/  MOV R3, R5 ;  /* 0x0000000500037202 */ /* 0x000fd20000000f00 */
[----:B------:R-:W-:Y:S05]  /*0250*/  @P3 BRA `(.L_x_2) ;  /* 0x0000000000303947 */ /* 0x000fea0003800000 */
[----:B------:R-:W-:Y:S02]  /*0260*/  ULDC.64 UR6, c[0x0][0x588] ;  /* 0x0001620000067ab9 */ /* 0x000fe40000000a00 */
[----:B------:R-:W-:-:S04]  /*0270*/  ISETP.NE.U32.AND P0, PT, RZ, UR6, PT ;  /* 0x00000006ff007c0c */ /* 0x000fc8000bf05070 */
[----:B------:R-:W-:-:S13]  /*0280*/  ISETP.NE.AND.EX P0, PT, RZ, UR7, PT, P0 ;  /* 0x00000007ff007c0c */ /* 0x000fda000bf05300 */
[----:B------:R-:W-:Y:S05]  /*0290*/  @!P0 BRA `(.L_x_3) ;  /* 0x0000000000108947 */ /* 0x000fea0003800000 */
[----:B------:R-:W2:Y:S02]  /*02a0*/  LDG.E R6, desc[UR48][R2.64] ;  /* 0x0000003002067981 */ /* 0x000ea4000c1e1900 */
[----:B--2---:R-:W-:Y:S01]  /*02b0*/  FSETP.NEU.AND P1, PT, R6, RZ, PT ;  /* 0x000000ff0600720b */ /* 0x004fe20003f2d000 */
[----:B------:R-:W-:Y:S01]  /*02c0*/  IMAD.MOV.U32 R6, RZ, RZ, 0x1 ;  /* 0x00000001ff067424 */ /* 0x000fe200078e00ff */
[----:B------:R-:W-:Y:S11]  /*02d0*/  BRA `(.L_x_2) ;  /* 0x0000000000107947 */ /* 0x000ff60003800000 */
.L_x_3:
[----:B------:R-:W-:Y:S01]  /*02e0*/  ULDC UR6, c[0x0][0x580] ;  /* 0x0001600000067ab9 */ /* 0x000fe20000000800 */
[----:B------:R-:W-:Y:S01]  /*02f0*/  IMAD.MOV.U32 R6, RZ, RZ, 0x1 ;  /* 0x00000001ff067424 */ /* 0x000fe200078e00ff */
[----:B------:R-:W-:Y:S02]  /*0300*/  FSETP.NEU.AND P1, PT, RZ, UR6, PT ;  /* 0x00000006ff007c0b */ /* 0x000fe4000bf2d000 */
[----:B------:R-:W-:-:S11]  /*0310*/  CS2R R2, SRZ ;  /* 0x0000000000027805 */ /* 0x000fd6000001ff00 */
.L_x_2:
[----:B------:R-:W-:Y:S02]  /*0320*/  ISETP.NE.U32.AND P4, PT, R2, RZ, PT ;  /* 0x000000ff0200720c */ /* 0x000fe40003f85070 */
[----:B------:R-:W-:Y:S02]  /*0330*/  ISETP.NE.AND.EX P5, PT, RZ, UR5, PT, P2 ;  /* 0x00000005ff007c0c */ /* 0x000fe4000bfa5320 */
[----:B------:R-:W-:Y:S02]  /*0340*/  ISETP.NE.AND.EX P2, PT, R3, RZ, PT, P4 ;  /* 0x000000ff0300720c */ /* 0x000fe40003f45340 */
[----:B------:R-:W-:-:S11]  /*0350*/  PLOP3.LUT P0, PT, PT, PT, PT, 0x8, 0x0 ;  /* 0x000000000000781c */ /* 0x000fd60003f0e170 */
[----:B------:R-:W-:Y:S05]  /*0360*/  @P2 BRA P5, `(.L_x_4) ;  /* 0x0000000000342947 */ /* 0x000fea0002800000 */
[----:B------:R-:W-:-:S04]  /*0370*/  ISETP.NE.U32.AND P0, PT, RZ, UR4, PT ;  /* 0x00000004ff007c0c */ /* 0x000fc8000bf05070 */
[----:B------:R-:W-:-:S13]  /*0380*/  ISETP.NE.AND.EX P0, PT, RZ, UR5, PT, P0 ;  /* 0x00000005ff007c0c */ /* 0x000fda000bf05300 */
[----:B------:R-:W-:Y:S05]  /*0390*/  @!P0 BRA `(.L_x_5) ;  /* 0x0000000000248947 */ /* 0x000fea0003800000 */
[----:B------:R-:W-:Y:S02]  /*03a0*/  PRMT R6, R6, 0x9910, RZ ;  /* 0x0000991006067816 */ /* 0x000fe400000000ff */
[----:B------:R-:W-:Y:S02]  /*03b0*/  ISETP.NE.U32.AND P0, PT, R2, RZ, PT ;  /* 0x000000ff0200720c */ /* 0x000fe40003f05070 */
[----:B------:R-:W-:Y:S02]  /*03c0*/  ISETP.NE.AND P2, PT, R6, RZ, PT ;  /* 0x000000ff0600720c */ /* 0x000fe40003f45270 */
[----:B------:R-:W-:Y:S02]  /*03d0*/  ISETP.NE.AND.EX P0, PT, R3, RZ, PT, P0 ;  /* 0x000000ff0300720c */ /* 0x000fe40003f05300 */
[----:B------:R-:W-:-:S09]  /*03e0*/  SEL R2, RZ, 0xffffffff, P1 ;  /* 0xffffffffff027807 */ /* 0x000fd20000800000 */
[----:B------:R-:W-:-:S04]  /*03f0*/  @!P2 SEL R2, RZ, 0xffffffff, P0 ;  /* 0xffffffffff02a807 */ /* 0x000fc80000000000 */
[----:B------:R-:W-:-:S04]  /*0400*/  LOP3.LUT R2, R2, 0x1, RZ, 0xc0, !PT ;  /* 0x0000000102027812 */ /* 0x000fc800078ec0ff */
[----:B------:R-:W-:Y:S01]  /*0410*/  ISETP.EQ.U32.AND P0, PT, R2, 0x1, PT ;  /* 0x000000010200780c */ /* 0x000fe20003f02070 */
[----:B------:R-:W-:-:S12]  /*0420*/  BRA `(.L_x_4) ;  /* 0x0000000000047947 */ /* 0x000fd80003800000 */
.L_x_5:
[----:B------:R-:W-:-:S13]  /*0430*/  PLOP3.LUT P0, PT, P1, PT, PT, 0x8, 0x0 ;  /* 0x000000000000781c */ /* 0x000fda0000f0e170 */
.L_x_4:
[----:B------:R-:W1:Y:S02]  /*0440*/  SHFL.IDX PT, R2, R8, RZ, 0x1f ;  /* 0x00001fff08027589 */ /* 0x000e6400000e0000 */
[----:B-1----:R-:W-:-:S13]  /*0450*/  ISETP.NE.AND P1, PT, R2, RZ, PT ;  /* 0x000000ff0200720c */ /* 0x002fda0003f25270 */
[----:B------:R-:W-:Y:S05]  /*0460*/  @P1 BRA `(.L_x_6) ;  /* 0x0000000000581947 */ /* 0x000fea0003800000 */
[----:B------:R-:W1:Y:S01]  /*0470*/  S2UR UR8, SR_CgaCtaId ;  /* 0x00000000000879c3 */ /* 0x000e620000008800 */
[----:B------:R-:W-:Y:S01]  /*0480*/  UMOV UR4, 0x400 ;  /* 0x0000040000047882 */ /* 0x000fe20000000000 */
[----:B------:R-:W-:Y:S01]  /*0490*/  UMOV UR5, 0x1 ;  /* 0x0000000100057882 */ /* 0x000fe20000000000 */
[----:B------:R-:W-:Y:S01]  /*04a0*/  UMOV UR6, 0x4 ;  /* 0x0000000400067882 */ /* 0x000fe20000000000 */
[----:B------:R-:W-:Y:S01]  /*04b0*/  ELECT P1, URZ, PT ;  /* 0x00000000003f782f */ /* 0x000fe20003820000 */
[----:B------:R-:W-:-:S04]  /*04c0*/  UIADD3 UR6, -UR6, 0x100000, URZ ;  /* 0x0010000006067890 */ /* 0x000fc8000fffe13f */
[----:B------:R-:W-:Y:S02]  /*04d0*/  USHF.L.U32 UR7, UR6, 0xb, URZ ;  /* 0x0000000b06077899 */ /* 0x000fe4000800063f */
[----:B------:R-:W-:Y:S02]  /*04e0*/  USHF.L.U32 UR6, UR6, 0x1, URZ ;  /* 0x0000000106067899 */ /* 0x000fe4000800063f */
[----:B-1----:R-:W-:Y:S02]  /*04f0*/  ULEA UR8, UR8, UR4, 0x18 ;  /* 0x0000000408087291 */ /* 0x002fe4000f8ec03f */
[----:B------:R-:W-:-:S04]  /*0500*/  UIADD3 UR4, -UR5, 0x100000, URZ ;  /* 0x0010000005047890 */ /* 0x000fc8000fffe13f */
[----:B------:R-:W-:Y:S02]  /*0510*/  USHF.L.U32 UR5, UR4, 0xb, URZ ;  /* 0x0000000b04057899 */ /* 0x000fe4000800063f */
[----:B------:R-:W-:Y:S01]  /*0520*/  USHF.L.U32 UR4, UR4, 0x1, URZ ;  /* 0x0000000104047899 */ /* 0x000fe2000800063f */
[----:B------:R-:W1:Y:S11]  /*0530*/  FENCE.VIEW.ASYNC.S ;  /* 0x00000000000073c6 */ /* 0x000e760000000000 */
[----:B-1----:R1:W2:Y:S01]  /*0540*/  SYNCS.EXCH.64 URZ, [UR8], UR4 ;  /* 0x00000004083f75b2 */ /* 0x0022a20008000100 */
[----:B------:R1:W3:Y:S01]  /*0550*/  SYNCS.EXCH.64 URZ, [UR8+0x20], UR6 ;  /* 0x00002006083f75b2 */ /* 0x0002e20008000100 */
[----:B------:R1:W4:Y:S01]  /*0560*/  SYNCS.EXCH.64 URZ, [UR8+0x8], UR4 ;  /* 0x00000804083f75b2 */ /* 0x0003220008000100 */
[----:B------:R1:W1:Y:S01]  /*0570*/  SYNCS.EXCH.64 URZ, [UR8+0x28], UR6 ;  /* 0x00002806083f75b2 */ /* 0x0002620008000100 */
[----:B------:R1:W1:Y:S01]  /*0580*/  SYNCS.EXCH.64 URZ, [UR8+0x10], UR4 ;  /* 0x00001004083f75b2 */ /* 0x0002620008000100 */
[----:B------:R1:W1:Y:S01]  /*0590*/  SYNCS.EXCH.64 URZ, [UR8+0x30], UR6 ;  /* 0x00003006083f75b2 */ /* 0x0002620008000100 */
[----:B------:R1:W1:Y:S01]  /*05a0*/  SYNCS.EXCH.64 URZ, [UR8+0x18], UR4 ;  /* 0x00001804083f75b2 */ /* 0x0002620008000100 */
[----:B------:R1:W1:Y:S01]  /*05b0*/  SYNCS.EXCH.64 URZ, [UR8+0x38], UR6 ;  /* 0x00003806083f75b2 */ /* 0x0002620008000100 */
[----:B------:R-:W-:Y:S01]  /*05c0*/  NOP ;  /* 0x0000000000007918 */ /* 0x000fe20000000000 */
.L_x_6:
[----:B------:R-:W5:Y:S01]  /*05d0*/  SHFL.IDX PT, R3, R8, RZ, 0x1f ;  /* 0x00001fff08037589 */ /* 0x000f6200000e0000 */
[----:B------:R-:W1:Y:S01]  /*05e0*/  S2UR UR9, SR_CTAID.X ;  /* 0x00000000000979c3 */ /* 0x000e620000002500 */
[----:B------:R-:W-:Y:S01]  /*05f0*/  NOP ;  /* 0x0000000000007918 */ /* 0x000fe20000000000 */
[----:B-----5:R-:W-:Y:S02]  /*0600*/  ISETP.NE.AND P1, PT, R3, RZ, PT ;  /* 0x000000ff0300720c */ /* 0x020fe40003f25270 */
[----:B------:R-:W-:-:S04]  /*0610*/  SHF.R.S32.HI R3, RZ, 0x1f, R18 ;  /* 0x0000001fff037819 */ /* 0x000fc80000011412 */
[----:B------:R-:W-:-:S07]  /*0620*/  LEA.HI R3, R3, R18, RZ, 0x7 ;  /* 0x0000001203037211 */ /* 0x000fce00078f38ff */
[----:B-1----:R-:W-:Y:S05]  /*0630*/  @P1 BRA `(.L_x_7) ;  /* 0x0000000000581947 */ /* 0x002fea0003800000 */
[----:B------:R-:W1:Y:S01]  /*0640*/  S2UR UR5, SR_CgaCtaId ;  /* 0x00000000000579c3 */ /* 0x000e620000008800 */
[----:B------:R-:W-:Y:S01]  /*0650*/  UMOV UR4, 0x400 ;  /* 0x0000040000047882 */ /* 0x000fe20000000000 */
[----:B------:R-:W-:Y:S01]  /*0660*/  UMOV UR6, 0x20 ;  /* 0x0000002000067882 */ /* 0x000fe20000000000 */
[----:B------:R-:W-:Y:S01]  /*0670*/  UMOV UR7, 0x100 ;  /* 0x0000010000077882 */ /* 0x000fe20000000000 */
[----:B------:R-:W-:Y:S01]  /*0680*/  ELECT P1, URZ, PT ;  /* 0x00000000003f782f */ /* 0x000fe20003820000 */
[----:B-1----:R-:W-:Y:S02]  /*0690*/  ULEA UR8, UR5, UR4, 0x18 ;  /* 0x0000000405087291 */ /* 0x002fe4000f8ec03f */
[----:B------:R-:W-:-:S04]  /*06a0*/  UIADD3 UR4, -UR6, 0x100000, URZ ;  /* 0x0010000006047890 */ /* 0x000fc8000fffe13f */
[----:B------:R-:W-:Y:S02]  /*06b0*/  USHF.L.U32 UR5, UR4, 0xb, URZ ;  /* 0x0000000b04057899 */ /* 0x000fe4000800063f */
[----:B------:R-:W-:Y:S02]  /*06c0*/  USHF.L.U32 UR4, UR4, 0x1, URZ ;  /* 0x0000000104047899 */ /* 0x000fe4000800063f */
[----:B------:R-:W-:-:S04]  /*06d0*/  UIADD3 UR6, -UR7, 0x100000, URZ ;  /* 0x0010000007067890 */ /* 0x000fc8000fffe13f */
[----:B------:R-:W-:Y:S02]  /*06e0*/  USHF.L.U32 UR7, UR6, 0xb, URZ ;  /* 0x0000000b06077899 */ /* 0x000fe4000800063f */
[----:B------:R-:W-:Y:S01]  /*06f0*/  USHF.L.U32 UR6, UR6, 0x1, URZ ;  /* 0x0000000106067899 */ /* 0x000fe2000800063f */
[----:B------:R-:W1:Y:S03]  /*0700*/  FENCE.VIEW.ASYNC.S ;  /* 0x00000000000073c6 */ /* 0x000e660000000000 */
[----:B-1----:R1:W1:Y:S08]  /*0710*/  SYNCS.EXCH.64 URZ, [UR8+0x40], UR4 ;  /* 0x00004004083f75b2 */ /* 0x0022700008000100 */
[----:B------:R1:W1:Y:S01]  /*0720*/  SYNCS.EXCH.64 URZ, [UR8+0x60], UR6 ;  /* 0x00006006083f75b2 */ /* 0x0002620008000100 */
[----:B------:R1:W1:Y:S01]  /*0730*/  SYNCS.EXCH.64 URZ, [UR8+0x48], UR4 ;  /* 0x00004804083f75b2 */ /* 0x0002620008000100 */
[----:B------:R1:W1:Y:S01]  /*0740*/  SYNCS.EXCH.64 URZ, [UR8+0x68], UR6 ;  /* 0x00006806083f75b2 */ /* 0x0002620008000100 */
[----:B------:R1:W1:Y:S01]  /*0750*/  SYNCS.EXCH.64 URZ, [UR8+0x50], UR4 ;  /* 0x00005004083f75b2 */ /* 0x0002620008000100 */
[----:B------:R1:W1:Y:S01]  /*0760*/  SYNCS.EXCH.64 URZ, [UR8+0x70], UR6 ;  /* 0x00007006083f75b2 */ /* 0x0002620008000100 */
[----:B------:R1:W1:Y:S01]  /*0770*/  SYNCS.EXCH.64 URZ, [UR8+0x58], UR4 ;  /* 0x00005804083f75b2 */ /* 0x0002620008000100 */
[----:B------:R1:W1:Y:S01]  /*0780*/  SYNCS.EXCH.64 URZ, [UR8+0x78], UR6 ;  /* 0x00007806083f75b2 */ /* 0x0002620008000100 */
[----:B------:R-:W-:Y:S01]  /*0790*/  NOP ;  /* 0x0000000000007918 */ /* 0x000fe20000000000 */
.L_x_7:
[----:B------:R-:W-:Y:S01]  /*07a0*/  LOP3.LUT R3, R3, 0xffffff80, RZ, 0xc0, !PT ;  /* 0xffffff8003037812 */ /* 0x000fe200078ec0ff */
[----:B------:R-:W5:Y:S01]  /*07b0*/  S2R R6, SR_CTAID.Y ;  /* 0x0000000000067919 */ /* 0x000f620000002600 */
[----:B------:R-:W-:Y:S01]  /*07c0*/  SHF.R.S32.HI R11, RZ, 0x1f, R2 ;  /* 0x0000001fff0b7819 */ /* 0x000fe20000011402 */
[----:B-1----:R-:W-:Y:S01]  /*07d0*/  ULDC UR4, c[0x0][0x150] ;  /* 0x0000540000047ab9 */ /* 0x002fe20000000800 */
[----:B------:R-:W-:Y:S01]  /*07e0*/  IADD3 R10, -R3, R18, RZ ;  /* 0x00000012030a7210 */ /* 0x000fe20007ffe1ff */
[----:B------:R1:W2:Y:S01]  /*07f0*/  SHFL.IDX PT, R12, R8, RZ, 0x1f ;  /* 0x00001fff080c7589 */ /* 0x0002a200000e0000 */
[----:B------:R-:W-:Y:S01]  /*0800*/  I2FP.F32.U32 R13, UR9 ;  /* 0x00000009000d7c45 */ /* 0x000fe20008201000 */
[----:B------:R-:W3:Y:S01]  /*0810*/  LDC R14, c[0x0][0x144] ;  /* 0x00005100ff0e7b82 */ /* 0x000ee20000000800 */
[----:B------:R-:W-:Y:S02]  /*0820*/  SHF.R.S32.HI R3, RZ, 0x1f, R10 ;  /* 0x0000001fff037819 */ /* 0x000fe4000001140a */
[----:B------:R-:W-:-:S02]  /*0830*/  ELECT P1, URZ, PT ;  /* 0x00000000003f782f */ /* 0x000fc40003820000 */
[----:B------:R-:W-:Y:S01]  /*0840*/  LEA.HI R11, R11, R2, RZ, 0x2 ;  /* 0x000000020b0b7211 */ /* 0x000fe200078f10ff */
[----:B------:R-:W-:Y:S01]  /*0850*/  FMUL R13, R13, UR4 ;  /* 0x000000040d0d7c20 */ /* 0x000fe20008400000 */
[----:B------:R-:W-:Y:S01]  /*0860*/  LEA.HI R3, R3, R10, RZ, 0x3 ;  /* 0x0000000a03037211 */ /* 0x000fe200078f18ff */
[----:B------:R-:W-:Y:S01]  /*0870*/  ULDC UR4, c[0x0][0x154] ;  /* 0x0000550000047ab9 */ /* 0x000fe20000000800 */
[----:B------:R-:W-:Y:S01]  /*0880*/  LOP3.LUT R11, R11, 0x3ffffffc, RZ, 0xc0, !PT ;  /* 0x3ffffffc0b0b7812 */ /* 0x000fe200078ec0ff */
[----:B------:R-:W-:Y:S01]  /*0890*/  IMAD.MOV.U32 R152, RZ, RZ, 0x1 ;  /* 0x00000001ff987424 */ /* 0x000fe200078e00ff */
[--C-:B------:R-:W-:Y:S01]  /*08a0*/  SHF.R.S32.HI R9, RZ, 0x3, R3.reuse ;  /* 0x00000003ff097819 */ /* 0x100fe20000011403 */
[----:B------:R-:W4:Y:S01]  /*08b0*/  F2I.U32.TRUNC.NTZ R13, R13 ;  /* 0x0000000d000d7305 */ /* 0x000f22000020f000 */
[----:B-1----:R-:W-:Y:S01]  /*08c0*/  SHF.R.S32.HI R8, RZ, 0x1f, R3 ;  /* 0x0000001fff087819 */ /* 0x002fe20000011403 */
[----:B------:R-:W-:Y:S01]  /*08d0*/  IMAD.IADD R11, R2, 0x1, -R11 ;  /* 0x00000001020b7824 */ /* 0x000fe200078e0a0b */
[----:B------:R-:W-:Y:S01]  /*08e0*/  ISETP.NE.AND P4, PT, R0, RZ, PT ;  /* 0x000000ff0000720c */ /* 0x000fe20003f85270 */
[----:B------:R-:W-:Y:S01]  /*08f0*/  NOP ;  /* 0x0000000000007918 */ /* 0x000fe20000000000 */
[----:B------:R-:W-:-:S02]  /*0900*/  LEA.HI R8, R8, R9, RZ, 0x2 ;  /* 0x0000000908087211 */ /* 0x000fc400078f10ff */
[----:B------:R-:W-:Y:S02]  /*0910*/  ISETP.EQ.OR P2, PT, R0, 0x3, !P4 ;  /* 0x000000030000780c */ /* 0x000fe40006742670 */
[----:B------:R-:W-:Y:S02]  /*0920*/  LOP3.LUT R8, R8, 0xfffffffc, RZ, 0xc0, !PT ;  /* 0xfffffffc08087812 */ /* 0x000fe400078ec0ff */
[----:B------:R-:W-:Y:S02]  /*0930*/  ISETP.EQ.AND P2, PT, R7, RZ, P2 ;  /* 0x000000ff0700720c */ /* 0x000fe40001742270 */
[----:B--2---:R-:W-:Y:S01]  /*0940*/  ISETP.NE.OR P1, PT, R12, RZ, !P1 ;  /* 0x000000ff0c00720c */ /* 0x004fe20004f25670 */
[----:B------:R-:W-:Y:S01]  /*0950*/  IMAD.IADD R8, R9, 0x1, -R8 ;  /* 0x0000000109087824 */ /* 0x000fe200078e0a08 */
[----:B------:R-:W-:Y:S01]  /*0960*/  SEL R22, RZ, 0x1, !P2 ;  /* 0x00000001ff167807 */ /* 0x000fe20005000000 */
[----:B----4-:R-:W-:Y:S01]  /*0970*/  IMAD.MOV R15, RZ, RZ, -R13 ;  /* 0x000000ffff0f7224 */ /* 0x010fe200078e0a0d */
[----:B-----5:R-:W-:Y:S01]  /*0980*/  I2FP.F32.U32 R3, R6 ;  /* 0x0000000600037245 */ /* 0x020fe20000201000 */
[----:B------:R-:W1:Y:S01]  /*0990*/  LDC R9, c[0x0][0x148] ;  /* 0x00005200ff097b82 */ /* 0x000e620000000800 */
[----:B------:R-:W-:-:S03]  /*09a0*/  LEA R8, R11, R8, 0x2 ;  /* 0x000000080b087211 */ /* 0x000fc600078e10ff */
[----:B------:R-:W-:Y:S01]  /*09b0*/  FMUL R12, R3, UR4 ;  /* 0x00000004030c7c20 */ /* 0x000fe20008400000 */
[----:B------:R-:W-:Y:S01]  /*09c0*/  LEA.HI R2, R8, R8, RZ, 0x1 ;  /* 0x0000000808027211 */ /* 0x000fe200078f08ff */
[----:B---3--:R-:W-:Y:S01]  /*09d0*/  IMAD R3, R14, R15, UR9 ;  /* 0x000000090e037e24 */ /* 0x008fe2000f8e020f */
[----:B------:R-:W-:Y:S01]  /*09e0*/  SHF.L.U32 R153, R8, 0x2, RZ ;  /* 0x0000000208997819 */ /* 0x000fe200000006ff */
[----:B------:R-:W-:Y:S01]  /*09f0*/  VOTEU.ALL UP0, P1 ;  /* 0x00000000003f7886 */ /* 0x000fe20000800000 */
[----:B------:R-:W-:Y:S01]  /*0a00*/  LOP3.LUT R11, R2, 0xfffffffe, RZ, 0xc0, !PT ;  /* 0xfffffffe020b7812 */ /* 0x000fe200078ec0ff */
[----:B------:R-:W2:Y:S01]  /*0a10*/  F2I.U32.TRUNC.NTZ R12, R12 ;  /* 0x0000000c000c7305 */ /* 0x000ea2000020f000 */
[----:B------:R-:W3:Y:S01]  /*0a20*/  LDC R13, c[0x0][0x140] ;  /* 0x00005000ff0d7b82 */ /* 0x000ee20000000800 */
[C---:B------:R-:W-:Y:S01]  /*0a30*/  LOP3.LUT R153, R8.reuse, 0xc, R153, 0x78, !PT ;  /* 0x0000000c08997812 */ /* 0x040fe200078e7899 */
[----:B------:R-:W-:Y:S01]  /*0a40*/  UMOV UR4, 0x20 ;  /* 0x0000002000047882 */ /* 0x000fe20000000000 */
[----:B------:R-:W-:Y:S01]  /*0a50*/  IMAD.IADD R2, R8, 0x1, -R11 ;  /* 0x0000000108027824 */ /* 0x000fe200078e0a0b */
[----:B------:R-:W-:Y:S01]  /*0a60*/  @!UP0 UMOV UR6, 0x400 ;  /* 0x0000040000068882 */ /* 0x000fe20000000000 */
[----:B------:R-:W-:-:S04]  /*0a70*/  @!UP0 UIADD3 UR4, -UR4, 0x100000, URZ ;  /* 0x0010000004048890 */ /* 0x000fc8000fffe13f */
[----:B------:R-:W-:Y:S02]  /*0a80*/  @!UP0 USHF.L.U32 UR5, UR4, 0xb, URZ ;  /* 0x0000000b04058899 */ /* 0x000fe4000800063f */
[----:B------:R-:W-:Y:S01]  /*0a90*/  @!UP0 USHF.L.U32 UR4, UR4, 0x1, URZ ;  /* 0x0000000104048899 */ /* 0x000fe2000800063f */
[----:B------:R-:W-:Y:S01]  /*0aa0*/  IADD3 R8, R7, -0x1, RZ ;  /* 0xffffffff07087810 */ /* 0x000fe20007ffe0ff */
[----:B------:R-:W-:Y:S01]  /*0ab0*/  VOTEU.ALL UP1, P1 ;  /* 0x00000000003f7886 */ /* 0x000fe20000820000 */
[----:B------:R-:W4:Y:S01]  /*0ac0*/  @!UP0 S2UR UR7, SR_CgaCtaId ;  /* 0x00000000000789c3 */ /* 0x000f220000008800 */
[----:B------:R-:W-:Y:S01]  /*0ad0*/  ISETP.NE.AND P5, PT, R2, R3, PT ;  /* 0x000000030200720c */ /* 0x000fe20003fa5270 */
[----:B--2---:R-:W-:-:S04]  /*0ae0*/  IMAD.MOV R24, RZ, RZ, -R12 ;  /* 0x000000ffff187224 */ /* 0x004fc800078e0a0c */
[----:B-1----:R-:W-:-:S08]  /*0af0*/  IMAD R11, R9, R24, R6 ;  /* 0x00000018090b7224 */ /* 0x002fd000078e0206 */
[----:B------:R-:W-:Y:S02]  /*0b00*/  @P5 LEA.HI R2, R153, R153, RZ, 0x1 ;  /* 0x0000009999025211 */ /* 0x000fe400078f08ff */
[----:B---3--:R-:W-:Y:S02]  /*0b10*/  ISETP.EQ.U32.AND P2, PT, R13, 0x1, PT ;  /* 0x000000010d00780c */ /* 0x008fe40003f42070 */
[----:B------:R-:W-:-:S04]  /*0b20*/  @P5 SHF.R.S32.HI R2, RZ, 0x1, R2 ;  /* 0x00000001ff025819 */ /* 0x000fc80000011402 */
[----:B------:R-:W-:Y:S01]  /*0b30*/  @P5 ISETP.NE.AND P6, PT, R2, R11, PT ;  /* 0x0000000b0200520c */ /* 0x000fe20003fc5270 */
[----:B----4-:R-:W-:Y:S01]  /*0b40*/  @!UP0 ULEA UR6, UR7, UR6, 0x18 ;  /* 0x0000000607068291 */ /* 0x010fe2000f8ec03f */
[----:B------:R-:W-:Y:S01]  /*0b50*/  VOTEU.ALL UP0, P1 ;  /* 0x00000000003f7886 */ /* 0x000fe20000800000 */
[----:B------:R-:W-:Y:S02]  /*0b60*/  LOP3.LUT P1, RZ, R10, 0x7, RZ, 0xc0, !PT ;  /* 0x000000070aff7812 */ /* 0x000fe4000782c0ff */
[----:B------:R-:W-:Y:S02]  /*0b70*/  @P5 SEL R152, RZ, 0x1, P6 ;  /* 0x00000001ff985807 */ /* 0x000fe40003000000 */
[----:B------:R-:W-:Y:S02]  /*0b80*/  ISETP.NE.AND P5, PT, R7, RZ, PT ;  /* 0x000000ff0700720c */ /* 0x000fe40003fa5270 */
[----:B------:R-:W-:Y:S02]  /*0b90*/  ISETP.LT.U32.AND P1, PT, R153, 0x2, !P1 ;  /* 0x000000029900780c */ /* 0x000fe40004f21070 */
[----:B------:R-:W-:Y:S01]  /*0ba0*/  ISETP.EQ.AND P6, PT, R0, 0x2, !P5 ;  /* 0x000000020000780c */ /* 0x000fe20006fc2270 */
[----:B------:R-:W1:Y:S02]  /*0bb0*/  FENCE.VIEW.ASYNC.S ;  /* 0x00000000000073c6 */ /* 0x000e640000000000 */
[----:B-1----:R1:W2:Y:S01]  /*0bc0*/  @!UP0 SYNCS.EXCH.64 URZ, [UR6+0x80], UR4 ;  /* 0x00008004063f85b2 */ /* 0x0022a20008000100 */
[----:B------:R-:W-:-:S02]  /*0bd0*/  SEL R11, RZ, 0x1, !P1 ;  /* 0x00000001ff0b7807 */ /* 0x000fc40004800000 */
[----:B------:R-:W-:Y:S02]  /*0be0*/  ISETP.GE.U32.AND P1, PT, R8, 0x2, PT ;  /* 0x000000020800780c */ /* 0x000fe40003f26070 */
[----:B------:R-:W-:Y:S02]  /*0bf0*/  SEL R19, RZ, 0x1, !P6 ;  /* 0x00000001ff137807 */ /* 0x000fe40007000000 */
[----:B------:R-:W-:Y:S02]  /*0c00*/  LOP3.LUT R152, R152, R11, RZ, 0xc0, !PT ;  /* 0x0000000b98987212 */ /* 0x000fe400078ec0ff */
[----:B------:R-:W-:Y:S02]  /*0c10*/  SEL R19, R19, 0x2, P1 ;  /* 0x0000000213137807 */ /* 0x000fe40000800000 */
[----:B------:R-:W-:Y:S01]  /*0c20*/  SEL R22, R22, 0x2, P1 ;  /* 0x0000000216167807 */ /* 0x000fe20000800000 */
[----:B------:R1:W3:Y:S01]  /*0c30*/  @!UP1 SYNCS.EXCH.64 URZ, [UR6+0x88], UR4 ;  /* 0x00008804063f95b2 */ /* 0x0002e20008000100 */
[----:B------:R-:W-:Y:S01]  /*0c40*/  NOP ;  /* 0x0000000000007918 */ /* 0x000fe20000000000 */
[----:B------:R-:W-:Y:S05]  /*0c50*/  @!P2 BRA `(.L_x_8) ;  /* 0x000000000008a947 */ /* 0x000fea0003800000 */
[----:B--23--:R-:W-:Y:S01]  /*0c60*/  UCGABAR_ARV ;  /* 0x00000000000079c7 */ /* 0x00cfe20008000000 */
[----:B------:R-:W-:Y:S05]  /*0c70*/  BRA `(.L_x_9) ;  /* 0x0000000000047947 */ /* 0x000fea0003800000 */
.L_x_8:
[----:B--23--:R-:W-:Y:S01]  /*0c80*/  NOP ;  /* 0x0000000000007918 */ /* 0x00cfe20000000000 */
.L_x_9:
[----:B------:R-:W2:Y:S01]  /*0c90*/  LDC R2, c[0x0][0x904] ;  /* 0x00024100ff027b82 */ /* 0x000ea20000000800 */
[----:B------:R-:W-:Y:S01]  /*0ca0*/  MOV R11, RZ ;  /* 0x000000ff000b7202 */ /* 0x000fe20000000f00 */
[----:B------:R-:W-:Y:S01]  /*0cb0*/  IMAD.U32 R10, RZ, RZ, UR9 ;  /* 0x00000009ff0a7e24 */ /* 0x000fe2000f8e00ff */
[----:B--2---:R-:W-:-:S04]  /*0cc0*/  ISETP.NE.AND P1, PT, R2, 0x1, PT ;  /* 0x000000010200780c */ /* 0x004fc80003f25270 */
[----:B------:R-:W-:-:S09]  /*0cd0*/  P2R R7, PR, RZ, 0x2 ;  /* 0x00000002ff077803 */ /* 0x000fd20000000000 */
[----:B------:R-:W2:Y:S01]  /*0ce0*/  @P1 LDC R17, c[0x0][0x10] ;  /* 0x00000400ff111b82 */ /* 0x000ea20000000800 */
[----:B------:R-:W-:Y:S02]  /*0cf0*/  @P1 IMAD.MOV.U32 R7, RZ, RZ, RZ ;  /* 0x000000ffff071224 */ /* 0x000fe400078e00ff */
[----:B------:R-:W-:-:S05]  /*0d00*/  @P1 IMAD.MOV.U32 R15, RZ, RZ, RZ ;  /* 0x000000ffff0f1224 */ /* 0x000fca00078e00ff */
[----:B------:R-:W3:Y:S01]  /*0d10*/  @!P1 LDC R13, c[0x0][0xc] ;  /* 0x00000300ff0d9b82 */ /* 0x000ee20000000800 */
[----:B-1----:R-:W-:Y:S01]  /*0d20*/  ULDC UR4, c[0x0][0xc] ;  /* 0x0000030000047ab9 */ /* 0x002fe20000000800 */
[----:B------:R-:W-:Y:S01]  /*0d30*/  ULDC UR5, c[0x0][0x10] ;  /* 0x0000040000057ab9 */ /* 0x000fe20000000800 */
[----:B------:R-:W-:Y:S01]  /*0d40*/  ULDC UR6, c[0x0][0x14] ;  /* 0x0000050000067ab9 */ /* 0x000fe20000000800 */
[----:B------:R-:W-:-:S04]  /*0d50*/  UIMAD.WIDE.U32 UR4, UR4, UR5, URZ ;  /* 0x00000005040472a5 */ /* 0x000fc8000f8e003f */
[----:B------:R-:W-:Y:S02]  /*0d60*/  UIMAD.WIDE.U32 UR46, UR4, UR6, URZ ;  /* 0x00000006042e72a5 */ /* 0x000fe4000f8e003f */
[----:B------:R-:W-:-:S04]  /*0d70*/  UIMAD UR38, UR5, UR6, URZ ;  /* 0x00000006052672a4 */ /* 0x000fc8000f8e023f */
[----:B------:R-:W-:Y:S01]  /*0d80*/  UIADD3 UR38, UR47, UR38, URZ ;  /* 0x000000262f267290 */ /* 0x000fe2000fffe03f */
[----:B--2---:R-:W-:-:S04]  /*0d90*/  @P1 IMAD.WIDE.U32 R16, R17, UR9, R6 ;  /* 0x0000000911101c25 */ /* 0x004fc8000f8e0006 */
[----:B------:R-:W-:Y:S02]  /*0da0*/  @P1 IMAD.IADD R17, R17, 0x1, R15 ;  /* 0x0000000111111824 */ /* 0x000fe400078e020f */
[----:B---3--:R-:W-:-:S04]  /*0db0*/  @!P1 IMAD.WIDE.U32 R10, R6, R13, R10 ;  /* 0x0000000d060a9225 */ /* 0x008fc800078e000a */
[----:B------:R-:W-:Y:S01]  /*0dc0*/  @!P1 IMAD.MOV.U32 R17, RZ, RZ, R11 ;  /* 0x000000ffff119224 */ /* 0x000fe200078e000b */
[----:B------:R-:W-:Y:S01]  /*0dd0*/  @!P1 MOV R16, R10 ;  /* 0x0000000a00109202 */ /* 0x000fe20000000f00 */
[----:B------:R-:W-:Y:S06]  /*0de0*/  @!P2 BRA `(.L_x_10) ;  /* 0x00000000000ca947 */ /* 0x000fec0003800000 */
[----:B------:R-:W-:Y:S01]  /*0df0*/  UCGABAR_WAIT ;  /* 0x0000000000007dc7 */ /* 0x000fe20008000000 */
[----:B------:R-:W-:Y:S01]  /*0e00*/  CCTL.IVALL ;  /* 0x00000000ff00798f */ /* 0x000fe20002000000 */
[----:B------:R-:W-:Y:S05]  /*0e10*/  BRA `(.L_x_11) ;  /* 0x0000000000047947 */ /* 0x000fea0003800000 */
.L_x_10:
[----:B------:R-:W-:Y:S06]  /*0e20*/  BAR.SYNC.DEFER_BLOCKING 0x0 ;  /* 0x0000000000007b1d */ /* 0x000fec0000010000 */
.L_x_11:
[----:B------:R-:W1:Y:S01]  /*0e30*/  S2UR UR37, SR_CgaCtaId ;  /* 0x00000000002579c3 */ /* 0x000e620000008800 */
[----:B------:R-:W-:Y:S04]  /*0e40*/  BSSY B6, `(.L_x_12) ;  /* 0x000154f000067945 */ /* 0x000fe80003800000 */
[----:B------:R-:W-:Y:S05]  /*0e50*/  @!P5 BRA `(.L_x_13) ;  /* 0x0000012400d0d947 */ /* 0x000fea0003800000 */
[----:B------:R-:W-:-:S13]  /*0e60*/  ISETP.GT.U32.AND P0, PT, R8, 0x1, PT ;  /* 0x000000010800780c */ /* 0x000fda0003f04070 */
[----:B------:R-:W-:Y:S05]  /*0e70*/  @P0 BRA `(.L_x_14) ;  /* 0x00000154002c0947 */ /* 0x000fea0003800000 */
[----:B------:R-:W-:Y:S01]  /*0e80*/  ULDC.64 UR4, c[0x0][0x8f8] ;  /* 0x00023e0000047ab9 */ /* 0x000fe20000000a00 */
[----:B------:R-:W-:Y:S01]  /*0e90*/  UMOV UR55, 0xffffffff ;  /* 0xffffffff00377882 */ /* 0x000fe20000000000 */
[----:B------:R-:W-:Y:S01]  /*0ea0*/  ISETP.GE.U32.AND P0, PT, R16, UR4, PT ;  /* 0x0000000410007c0c */ /* 0x000fe2000bf06070 */
[----:B------:R-:W-:Y:S01]  /*0eb0*/  IMAD.MOV.U32 R23, RZ, RZ, -0x1 ;  /* 0xffffffffff177424 */ /* 0x000fe200078e00ff */
[----:B------:R-:W-:Y:S02]  /*0ec0*/  PRMT R154, RZ, 0x7610, R154 ;  /* 0x00007610ff9a7816 */ /* 0x000fe4000000009a */
[----:B------:R-:W-:Y:S02]  /*0ed0*/  ISETP.GE.U32.AND.EX P0, PT, R17, UR5, PT, P0 ;  /* 0x0000000511007c0c */ /* 0x000fe4000bf06100 */
[----:B------:R-:W-:Y:S02]  /*0ee0*/  MOV R160, 0xffffffff ;  /* 0xffffffff00a07802 */ /* 0x000fe40000000f00 */
[----:B------:R-:W-:-:S09]  /*0ef0*/  PRMT R0, RZ, 0x7610, R0 ;  /* 0x00007610ff007816 */ /* 0x000fd20000000000 */
[----:B------:R-:W-:Y:S05]  /*0f00*/  @P0 BRA `(.L_x_15) ;  /* 0x00000004002c0947 */ /* 0x000fea0003800000 */
[----:B------:R-:W2:Y:S01]  /*0f10*/  LDC.64 R20, c[0x0][0x8d0] ;  /* 0x00023400ff147b82 */ /* 0x000ea20000000a00 */
[----:B------:R-:W-:Y:S02]  /*0f20*/  IMAD.MOV.U32 R4, RZ, RZ, R16 ;  /* 0x000000ffff047224 */ /* 0x000fe400078e0010 */
[----:B------:R-:W-:-:S05]  /*0f30*/  IMAD.MOV.U32 R5, RZ, RZ, R17 ;  /* 0x000000ffff057224 */ /* 0x000fca00078e0011 */
[----:B------:R-:W3:Y:S08]  /*0f40*/  LDC R0, c[0x0][0x8d8] ;  /* 0x00023600ff007b82 */ /* 0x000ef00000000800 */
[----:B------:R-:W4:Y:S01]  /*0f50*/  LDC.64 R26, c[0x0][0x8c8] ;  /* 0x00023200ff1a7b82 */ /* 0x000f220000000a00 */
[----:B--2---:R-:W-:-:S04]  /*0f60*/  ISETP.NE.U32.AND P0, PT, R20, RZ, PT ;  /* 0x000000ff1400720c */ /* 0x004fc80003f05070 */
[----:B------:R-:W-:-:S13]  /*0f70*/  ISETP.NE.AND.EX P0, PT, R21, RZ, PT, P0 ;  /* 0x000000ff1500720c */ /* 0x000fda0003f05300 */
[----:B---34-:R-:W-:Y:S05]  /*0f80*/  @!P0 BRA `(.L_x_16) ;  /* 0x0000000000288947 */ /* 0x018fea0003800000 */
[----:B------:R-:W2:Y:S02]  /*0f90*/  LDC R13, c[0x0][0x8dc] ;  /* 0x00023700ff0d7b82 */ /* 0x000ea40000000800 */
[----:B--2---:R-:W-:-:S04]  /*0fa0*/  IADD3 R13, P0, R16, R13, RZ ;  /* 0x0000000d100d7210 */ /* 0x004fc80007f1e0ff */
[----:B------:R-:W-:-:S05]  /*0fb0*/  IADD3.X R15, RZ, R17, RZ, P0, !PT ;  /* 0x00000011ff0f7210 */ /* 0x000fca00007fe4ff */
[----:B------:R-:W-:-:S04]  /*0fc0*/  IMAD.WIDE.U32 R4, R15, R20, RZ ;  /* 0x000000140f047225 */ /* 0x000fc800078e00ff */
[----:B------:R-:W-:-:S04]  /*0fd0*/  IMAD.WIDE.U32 R10, P0, R13, R21, R4 ;  /* 0x000000150d0a7225 */ /* 0x000fc80007800004 */
[----:B------:R-:W-:-:S04]  /*0fe0*/  IMAD.WIDE.U32 R4, R13, R20, RZ ;  /* 0x000000140d047225 */ /* 0x000fc800078e00ff */
[----:B------:R-:W-:Y:S01]  /*0ff0*/  IMAD.X R13, RZ, RZ, RZ, P0 ;  /* 0x000000ffff0d7224 */ /* 0x000fe200000e06ff */
[----:B------:R-:W-:Y:S01]  /*1000*/  IADD3 RZ, P0, R5, R10, RZ ;  /* 0x0000000a05ff7210 */ /* 0x000fe20007f1e0ff */
[----:B------:R-:W-:-:S04]  /*1010*/  IMAD.MOV.U32 R12, RZ, RZ, R11 ;  /* 0x000000ffff0c7224 */ /* 0x000fc800078e000b */
[----:B------:R-:W-:-:S08]  /*1020*/  IMAD.WIDE.U32.X R4, R15, R21, R12, P0 ;  /* 0x000000150f047225 */ /* 0x000fd000000e040c */
.L_x_16:
[----:B------:R-:W2:Y:S01]  /*1030*/  LDC.64 R28, c[0x0][0x8e8] ;  /* 0x00023a00ff1c7b82 */ /* 0x000ea20000000a00 */
[-CC-:B------:R-:W-:Y:S02]  /*1040*/  SHF.R.U64 R25, R4, R0.reuse, R5.reuse ;  /* 0x0000000004197219 */ /* 0x180fe40000001205 */
[----:B------:R-:W-:Y:S02]  /*1050*/  SHF.R.U32.HI R0, RZ, R0, R5 ;  /* 0x00000000ff007219 */ /* 0x000fe40000011605 */
[----:B------:R-:W-:Y:S02]  /*1060*/  IADD3 R7, P0, RZ, -R25, RZ ;  /* 0x80000019ff077210 */ /* 0x000fe40007f1e0ff */
[----:B------:R-:W-:Y:S01]  /*1070*/  MOV R30, 0x1 ;  /* 0x00000001001e7802 */ /* 0x000fe20000000f00 */
[----:B------:R-:W3:Y:S01]  /*1080*/  LDC R8, c[0x0][0x8c0] ;  /* 0x00023000ff087b82 */ /* 0x000ee20000000800 */
[----:B------:R-:W-:-:S05]  /*1090*/  IADD3.X R5, RZ, ~R0, RZ, P0, !PT ;  /* 0x80000000ff057210 */ /* 0x000fca00007fe4ff */
[-C--:B------:R-:W-:Y:S02]  /*10a0*/  IMAD R0, R5, R26.reuse, RZ ;  /* 0x0000001a05007224 */ /* 0x080fe400078e02ff */
[----:B------:R-:W4:Y:S01]  /*10b0*/  LDC R11, c[0x0][0x8b0] ;  /* 0x00022c00ff0b7b82 */ /* 0x000f220000000800 */
[----:B------:R-:W-:-:S04]  /*10c0*/  IMAD.WIDE.U32 R4, R7, R26, R16 ;  /* 0x0000001a07047225 */ /* 0x000fc800078e0010 */
[----:B------:R-:W-:Y:S02]  /*10d0*/  IMAD R7, R7, R27, R0 ;  /* 0x0000001b07077224 */ /* 0x000fe400078e0200 */
[----:B------:R-:W-:Y:S01]  /*10e0*/  IMAD.MOV.U32 R0, RZ, RZ, -0x1 ;  /* 0xffffffffff007424 */ /* 0x000fe200078e00ff */
[----:B------:R-:W5:Y:S01]  /*10f0*/  LDC R21, c[0x0][0x900] ;  /* 0x00024000ff157b82 */ /* 0x000f620000000800 */
[----:B------:R-:W-:Y:S01]  /*1100*/  IMAD.IADD R5, R5, 0x1, R7 ;  /* 0x0000000105057824 */ /* 0x000fe200078e0207 */
[----:B--2---:R-:W-:Y:S01]  /*1110*/  ISETP.NE.U32.AND P0, PT, R28, RZ, PT ;  /* 0x000000ff1c00720c */ /* 0x004fe20003f05070 */
[----:B------:R-:W-:-:S03]  /*1120*/  IMAD R26, R9, R24, R6 ;  /* 0x00000018091a7224 */ /* 0x000fc600078e0206 */
[----:B------:R-:W-:Y:S02]  /*1130*/  ISETP.NE.AND.EX P0, PT, R29, RZ, PT, P0 ;  /* 0x000000ff1d00720c */ /* 0x000fe40003f05300 */
[----:B------:R-:W2:Y:S01]  /*1140*/  LDC R15, c[0x0][0x8a8] ;  /* 0x00022a00ff0f7b82 */ /* 0x000ea20000000800 */
[-CC-:B---3--:R-:W-:Y:S02]  /*1150*/  SHF.R.U64 R13, R4, R8.reuse, R5.reuse ;  /* 0x00000008040d7219 */ /* 0x188fe40000001205 */
[----:B------:R-:W-:-:S05]  /*1160*/  SHF.R.U32.HI R4, RZ, R8, R5 ;  /* 0x00000008ff047219 */ /* 0x000fca0000011605 */
[----:B------:R-:W3:Y:S01]  /*1170*/  LDC R12, c[0x0][0x8f0] ;  /* 0x00023c00ff0c7b82 */ /* 0x000ee20000000800 */
[-CC-:B----4-:R-:W-:Y:S02]  /*1180*/  SHF.R.U64 R23, R13, R11.reuse, R4.reuse ;  /* 0x0000000b0d177219 */ /* 0x190fe40000001204 */
[----:B------:R-:W-:-:S05]  /*1190*/  SHF.R.U32.HI R4, RZ, R11, R4 ;  /* 0x0000000bff047219 */ /* 0x000fca0000011604 */
[----:B------:R-:W4:Y:S01]  /*11a0*/  LDC R14, c[0x0][0x8e0] ;  /* 0x00023800ff0e7b82 */ /* 0x000f220000000800 */
[-CC-:B-----5:R-:W-:Y:S02]  /*11b0*/  SHF.R.U64 R24, R23, R21.reuse, R4.reuse ;  /* 0x0000001517187219 */ /* 0x1a0fe40000001204 */
[-C--:B------:R-:W-:Y:S02]  /*11c0*/  SHF.L.U32 R0, R0, R21.reuse, RZ ;  /* 0x0000001500007219 */ /* 0x080fe400000006ff */
[----:B------:R-:W-:Y:S01]  /*11d0*/  SHF.R.U32.HI R5, RZ, R21, R4 ;  /* 0x00000015ff057219 */ /* 0x000fe20000011604 */
[----:B------:R-:W-:Y:S01]  /*11e0*/  IMAD.MOV.U32 R4, RZ, RZ, R24 ;  /* 0x000000ffff047224 */ /* 0x000fe200078e0018 */
[----:B------:R-:W-:Y:S01]  /*11f0*/  LOP3.LUT R10, RZ, R0, RZ, 0x33, !PT ;  /* 0x00000000ff0a7212 */ /* 0x000fe200078e33ff */
[----:B------:R-:W1:Y:S01]  /*1200*/  LDC R20, c[0x0][0x8b8] ;  /* 0x00022e00ff147b82 */ /* 0x000e620000000800 */
[----:B------:R-:W-:Y:S05]  /*1210*/  @!P0 BRA `(.L_x_17) ;  /* 0x0000000000288947 */ /* 0x000fea0003800000 */
[----:B------:R-:W5:Y:S02]  /*1220*/  LDC R9, c[0x0][0x8f4] ;  /* 0x00023d00ff097b82 */ /* 0x000f640000000800 */
[----:B-----5:R-:W-:-:S05]  /*1230*/  IADD3 R9, P0, R24, R9, RZ ;  /* 0x0000000918097210 */ /* 0x020fca0007f1e0ff */
[----:B------:R-:W-:-:S04]  /*1240*/  IMAD.X R11, RZ, RZ, R5, P0 ;  /* 0x000000ffff0b7224 */ /* 0x000fc800000e0605 */
[----:B------:R-:W-:-:S04]  /*1250*/  IMAD.WIDE.U32 R4, R11, R28, RZ ;  /* 0x0000001c0b047225 */ /* 0x000fc800078e00ff */
[----:B------:R-:W-:-:S04]  /*1260*/  IMAD.WIDE.U32 R6, P0, R9, R29, R4 ;  /* 0x0000001d09067225 */ /* 0x000fc80007800004 */
[----:B------:R-:W-:Y:S01]  /*1270*/  IMAD.WIDE.U32 R4, R9, R28, RZ ;  /* 0x0000001c09047225 */ /* 0x000fe200078e00ff */
[----:B------:R-:W-:-:S03]  /*1280*/  IADD3.X R9, RZ, RZ, RZ, P0, !PT ;  /* 0x000000ffff097210 */ /* 0x000fc600007fe4ff */
[----:B------:R-:W-:Y:S01]  /*1290*/  IMAD.MOV.U32 R8, RZ, RZ, R7 ;  /* 0x000000ffff087224 */ /* 0x000fe200078e0007 */
[----:B------:R-:W-:-:S05]  /*12a0*/  IADD3 RZ, P0, R5, R6, RZ ;  /* 0x0000000605ff7210 */ /* 0x000fca0007f1e0ff */
[----:B------:R-:W-:-:S08]  /*12b0*/  IMAD.WIDE.U32.X R4, R11, R29, R8, P0 ;  /* 0x0000001d0b047225 */ /* 0x000fd000000e0408 */
.L_x_17:
[----:B---3--:R-:W-:Y:S01]  /*12c0*/  SHF.R.U64 R4, R4, R12, R5 ;  /* 0x0000000c04047219 */ /* 0x008fe20000001205 */
[----:B--2---:R-:W-:Y:S01]  /*12d0*/  VIADD R6, R15, 0xffffffff ;  /* 0xffffffff0f067836 */ /* 0x004fe20000000000 */
[----:B------:R-:W-:Y:S02]  /*12e0*/  SHF.L.U32 R0, R30, R21, RZ ;  /* 0x000000151e007219 */ /* 0x000fe400000006ff */
[----:B------:R-:W-:Y:S02]  /*12f0*/  LOP3.LUT R5, R23, R10, RZ, 0xc0, !PT ;  /* 0x0000000a17057212 */ /* 0x000fe400078ec0ff */
[----:B------:R-:W-:Y:S02]  /*1300*/  IADD3 R7, -R4, RZ, RZ ;  /* 0x000000ff04077210 */ /* 0x000fe40007ffe1ff */
[----:B------:R-:W-:Y:S01]  /*1310*/  SEL R3, R3, R26, !P1 ;  /* 0x0000001a03037207 */ /* 0x000fe20004800000 */
[----:B------:R-:W-:Y:S01]  /*1320*/  IMAD R4, R0, R4, R5 ;  /* 0x0000000400047224 */ /* 0x000fe200078e0205 */
[----:B------:R-:W-:Y:S01]  /*1330*/  LOP3.LUT R6, R13, R6, RZ, 0xc0, !PT ;  /* 0x000000060d067212 */ /* 0x000fe200078ec0ff */
[----:B----4-:R-:W-:Y:S01]  /*1340*/  IMAD R0, R7, R14, R24 ;  /* 0x0000000e07007224 */ /* 0x010fe200078e0218 */
[----:B------:R-:W-:Y:S01]  /*1350*/  R2UR UR55, R25 ;  /* 0x00000000193772ca */ /* 0x000fe200000e0000 */
[----:B-1----:R-:W-:-:S02]  /*1360*/  IMAD R3, R4, R20, R3 ;  /* 0x0000001404037224 */ /* 0x002fc400078e0203 */
[----:B------:R-:W-:Y:S02]  /*1370*/  IMAD R0, R0, R15, R6 ;  /* 0x0000000f00007224 */ /* 0x000fe400078e0206 */
[----:B------:R-:W-:-:S03]  /*1380*/  IMAD.MOV.U32 R4, RZ, RZ, 0x1 ;  /* 0x00000001ff047424 */ /* 0x000fc600078e00ff */
[----:B------:R-:W-:Y:S02]  /*1390*/  SEL R160, R0, R3, !P1 ;  /* 0x0000000300a07207 */ /* 0x000fe40004800000 */
[----:B------:R-:W-:Y:S02]  /*13a0*/  SEL R23, R3, R0, !P1 ;  /* 0x0000000003177207 */ /* 0x000fe40004800000 */
[----:B------:R-:W-:-:S07]  /*13b0*/  PRMT R0, R4, 0x7610, R0 ;  /* 0x0000761004007816 */ /* 0x000fce0000000000 */
.L_x_15:
[----:B------:R-:W-:-:S08]  /*13c0*/  NOP ;  /* 0x0000000000007918 */ /* 0x000fd00000000000 */
[----:B------:R-:W2:Y:S02]  /*13d0*/  USETMAXREG.TRY_ALLOC.CTAPOOL UP0, 0xe8 ;  /* 0x000000e8000079c8 */ /* 0x000ea40008000600 */
[----:B--2---:R-:W-:-:S13]  /*13e0*/  PLOP3.LUT P0, PT, PT, PT, UP0, 0x80, 0x0 ;  /* 0x000000000000781c */ /* 0x004fda0003f0f008 */
[----:B------:R-:W-:Y:S05]  /*13f0*/  @!P0 BRA `(.L_x_15) ;  /* 0xfffffffc00f08947 */ /* 0x000fea000383ffff */
[----:B------:R-:W-:Y:S02]  /*1400*/  ULDC.64 UR4, c[0x0][0x590] ;  /* 0x0001640000047ab9 */ /* 0x000fe40000000a00 */
[----:B------:R-:W-:Y:S01]  /*1410*/  IMAD.U32 R166, RZ, RZ, UR4 ;  /* 0x00000004ffa67e24 */ /* 0x000fe2000f8e00ff */
[----:B------:R-:W-:-:S04]  /*1420*/  MOV R164, UR5 ;  /* 0x0000000500a47c02 */ /* 0x000fc80008000f00 */
[----:B------:R-:W-:-:S04]  /*1430*/  ISETP.NE.U32.AND P1, PT, R166, RZ, PT ;  /* 0x000000ffa600720c */ /* 0x000fc80003f25070 */
[----:B------:R-:W-:-:S13]  /*1440*/  ISETP.NE.AND.EX P0, PT, R164, RZ, PT, P1 ;  /* 0x000000ffa400720c */ /* 0x000fda0003f05310 */
[----:B------:R-:W-:Y:S05]  /*1450*/  @P0 BRA `(.L_x_18) ;  /* 0x00000000002c0947 */ /* 0x000fea0003800000 */
[----:B------:R-:W-:Y:S02]  /*1460*/  ULDC.64 UR4, c[0x0][0x588] ;  /* 0x0001620000047ab9 */ /* 0x000fe40000000a00 */
[----:B------:R-:W-:-:S04]  /*1470*/  ISETP.NE.U32.AND P0, PT, RZ, UR4, PT ;  /* 0x00000004ff007c0c */ /* 0x000fc8000bf05070 */
[----:B------:R-:W-:-:S13]  /*1480*/  ISETP.NE.AND.EX P0, PT, RZ, UR5, PT, P0 ;  /* 0x00000005ff007c0c */ /* 0x000fda000bf05300 */
[----:B------:R-:W-:Y:S05]  /*1490*/  @!P0 BRA `(.L_x_19) ;  /* 0x0000000000108947 */ /* 0x000fea0003800000 */
[----:B------:R-:W2:Y:S02]  /*14a0*/  LDC.64 R4, c[0x0][0x588] ;  /* 0x00016200ff047b82 */ /* 0x000ea40000000a00 */
[----:B--2---:R2:W5:Y:S01]  /*14b0*/  LDG.E R155, desc[UR48][R4.64] ;  /* 0x00000030049b7981 */ /* 0x004562000c1e1900 */
[----:B------:R-:W-:Y:S01]  /*14c0*/  IMAD.MOV.U32 R154, RZ, RZ, 0x1 ;  /* 0x00000001ff9a7424 */ /* 0x000fe200078e00ff */
[----:B------:R-:W-:Y:S06]  /*14d0*/  BRA `(.L_x_18) ;  /* 0x00000000000c7947 */ /* 0x000fec0003800000 */
.L_x_19:
[----:B------:R-:W-:Y:S01]  /*14e0*/  ULDC UR4, c[0x0][0x580] ;  /* 0x0001600000047ab9 */ /* 0x000fe20000000800 */
[----:B------:R-:W-:Y:S01]  /*14f0*/  IMAD.MOV.U32 R154, RZ, RZ, 0x1 ;  /* 0x00000001ff9a7424 */ /* 0x000fe200078e00ff */
[----:B------:R-:W-:-:S07]  /*1500*/  MOV R155, UR4 ;  /* 0x00000004009b7c02 */ /* 0x000fce0008000f00 */
.L_x_18:
[----:B------:R-:W-:Y:S02]  /*1510*/  ULDC.64 UR4, c[0x0][0x5b0] ;  /* 0x00016c0000047ab9 */ /* 0x000fe40000000a00 */
[----:B------:R-:W-:-:S04]  /*1520*/  ISETP.NE.U32.AND P0, PT, RZ, UR4, PT ;  /* 0x00000004ff007c0c */ /* 0x000fc8000bf05070 */
[----:B------:R-:W-:-:S13]  /*1530*/  ISETP.NE.AND.EX P0, PT, RZ, UR5, PT, P0 ;  /* 0x00000005ff007c0c */ /* 0x000fda000bf05300 */
[----:B------:R-:W-:Y:S05]  /*1540*/  @P0 BRA `(.L_x_20) ;  /* 0x0000000000240947 */ /* 0x000fea0003800000 */
[----:B------:R-:W-:Y:S02]  /*1550*/  ULDC.64 UR4, c[0x0][0x5a8] ;  /* 0x00016a0000047ab9 */ /* 0x000fe40000000a00 */
[----:B------:R-:W-:-:S04]  /*1560*/  ISETP.NE.U32.AND P0, PT, RZ, UR4, PT ;  /* 0x00000004ff007c0c */ /* 0x000fc8000bf05070 */
[----:B------:R-:W-:-:S13]  /*1570*/  ISETP.NE.AND.EX P0, PT, RZ, UR5, PT, P0 ;  /* 0x00000005ff007c0c */ /* 0x000fda000bf05300 */
[----:B------:R-:W-:Y:S05]  /*1580*/  @!P0 BRA `(.L_x_21) ;  /* 0x00000000000c8947 */ /* 0x000fea0003800000 */
[----:B------:R-:W3:Y:S02]  /*1590*/  LDC.64 R156, c[0x0][0x5a8] ;  /* 0x00016a00ff9c7b82 */ /* 0x000ee40000000a00 */
[----:B---3--:R3:W5:Y:S01]  /*15a0*/  LDG.E R156, desc[UR48][R156.64] ;  /* 0x000000309c9c7981 */ /* 0x008762000c1e1900 */
[----:B------:R-:W-:Y:S05]  /*15b0*/  BRA `(.L_x_20) ;  /* 0x0000000000087947 */ /* 0x000fea0003800000 */
.L_x_21:
[----:B------:R-:W-:Y:S02]  /*15c0*/  ULDC UR4, c[0x0][0x5a0] ;  /* 0x0001680000047ab9 */ /* 0x000fe40000000800 */
[----:B------:R-:W-:-:S07]  /*15d0*/  IMAD.U32 R156, RZ, RZ, UR4 ;  /* 0x00000004ff9c7e24 */ /* 0x000fce000f8e00ff */
.L_x_20:
[----:B------:R-:W-:Y:S01]  /*15e0*/  LOP3.LUT P2, RZ, R0, 0xff, RZ, 0xc0, !PT ;  /* 0x000000ff00ff7812 */ /* 0x000fe2000784c0ff */
[----:B------:R-:W-:Y:S01]  /*15f0*/  UMOV UR36, URZ ;  /* 0x0000003f00247c82 */ /* 0x000fe20008000000 */
[----:B------:R-:W-:-:S11]  /*1600*/  PLOP3.LUT P0, PT, PT, PT, PT, 0x80, 0x0 ;  /* 0x000000000000781c */ /* 0x000fd60003f0f070 */
[----:B------:R-:W-:Y:S05]  /*1610*/  @!P2 BRA `(.L_x_22) ;  /* 0x0000011c0048a947 */ /* 0x000fea0003800000 */
[----:B------:R-:W4:Y:S01]  /*1620*/  LDC R0, c[0x0][0x28c] ;  /* 0x0000a300ff007b82 */ /* 0x000f220000000800 */
[----:B------:R-:W-:Y:S01]  /*1630*/  LOP3.LUT P0, RZ, R18, 0x4, RZ, 0xc0, !PT ;  /* 0x0000000412ff7812 */ /* 0x000fe2000780c0ff */
[----:B---3--:R-:W-:Y:S01]  /*1640*/  IMAD.MOV.U32 R157, RZ, RZ, RZ ;  /* 0x000000ffff9d7224 */ /* 0x008fe200078e00ff */
[----:B------:R-:W-:Y:S01]  /*1650*/  MOV R158, 0x10 ;  /* 0x00000010009e7802 */ /* 0x000fe20000000f00 */
[----:B------:R-:W-:Y:S01]  /*1660*/  ULDC.64 UR40, c[0x0][0x198] ;  /* 0x0000660000287ab9 */ /* 0x000fe20000000a00 */
[----:B------:R-:W-:Y:S01]  /*1670*/  LOP3.LUT R161, R22, 0x1, RZ, 0xfc, !PT ;  /* 0x0000000116a17812 */ /* 0x000fe200078efcff */
[----:B------:R-:W-:Y:S01]  /*1680*/  UMOV UR39, URZ ;  /* 0x0000003f00277c82 */ /* 0x000fe20008000000 */
[----:B------:R-:W-:Y:S01]  /*1690*/  LOP3.LUT R162, R19, 0x1, RZ, 0xfc, !PT ;  /* 0x0000000113a27812 */ /* 0x000fe200078efcff */
[----:B------:R-:W-:Y:S01]  /*16a0*/  UMOV UR42, URZ ;  /* 0x0000003f002a7c82 */ /* 0x000fe20008000000 */
[----:B------:R-:W-:Y:S01]  /*16b0*/  SEL R158, R158, 0xfffffff0, !P0 ;  /* 0xfffffff09e9e7807 */ /* 0x000fe20004000000 */
[----:B------:R-:W-:Y:S01]  /*16c0*/  UMOV UR36, URZ ;  /* 0x0000003f00247c82 */ /* 0x000fe20008000000 */
[----:B----4-:R-:W-:-:S05]  /*16d0*/  VIADD R0, R0, 0x3f ;  /* 0x0000003f00007836 */ /* 0x010fca0000000000 */
[----:B------:R-:W-:-:S04]  /*16e0*/  SHF.R.S32.HI R3, RZ, 0x1f, R0 ;  /* 0x0000001fff037819 */ /* 0x000fc80000011400 */
[----:B------:R-:W-:-:S04]  /*16f0*/  LEA.HI R3, R3, R0, RZ, 0x6 ;  /* 0x0000000003037211 */ /* 0x000fc800078f30ff */
[----:B------:R-:W-:-:S07]  /*1700*/  SHF.R.S32.HI R159, RZ, 0x6, R3 ;  /* 0x00000006ff9f7819 */ /* 0x000fce0000011403 */
.L_x_139:
[----:B------:R-:W-:Y:S01]  /*1710*/  LOP3.LUT R0, R18, 0x80, RZ, 0xc0, !PT ;  /* 0x0000008012007812 */ /* 0x000fe200078ec0ff */
[----:B------:R-:W3:Y:S01]  /*1720*/  S2UR UR45, SR_CgaCtaId ;  /* 0x00000000002d79c3 */ /* 0x000ee20000008800 */
[----:B------:R-:W-:Y:S02]  /*1730*/  UMOV UR43, 0x400 ;  /* 0x00000400002b7882 */ /* 0x000fe40000000000 */
[----:B------:R-:W-:-:S06]  /*1740*/  SHF.R.U32.HI R0, RZ, 0x7, R0 ;  /* 0x00000007ff007819 */ /* 0x000fcc0000011600 */
[----:B------:R-:W4:Y:S01]  /*1750*/  SHFL.IDX PT, R0, R0, RZ, 0x1f ;  /* 0x00001fff00007589 */ /* 0x000f2200000e0000 */
[----:B---3--:R-:W-:Y:S01]  /*1760*/  ULEA UR43, UR45, UR43, 0x18 ;  /* 0x0000002b2d2b7291 */ /* 0x008fe2000f8ec03f */
[----:B----4-:R-:W-:-:S13]  /*1770*/  R2UR UR4, R0 ;  /* 0x00000000000472ca */ /* 0x010fda00000e0000 */
[----:B------:R-:W-:-:S04]  /*1780*/  ULEA.HI UR5, UR4, UR4, URZ, 0x1 ;  /* 0x0000000404057291 */ /* 0x000fc8000f8f083f */
[----:B------:R-:W-:-:S04]  /*1790*/  ULOP3.LUT UR5, UR5, 0x7fffe, URZ, 0xc0, !UPT ;  /* 0x0007fffe05057892 */ /* 0x000fc8000f8ec03f */
[----:B------:R-:W-:-:S03]  /*17a0*/  UIADD3 UR5, UR4, -UR5, URZ ;  /* 0x8000000504057290 */ /* 0x000fc6000fffe03f */
[----:B------:R-:W-:Y:S01]  /*17b0*/  ULDC UR4, c[0x0][0x28c] ;  /* 0x0000a30000047ab9 */ /* 0x000fe20000000800 */
[----:B------:R-:W-:Y:S01]  /*17c0*/  ULEA UR5, UR5, UR43, 0xd ;  /* 0x0000002b05057291 */ /* 0x000fe2000f8e683f */
[----:B------:R-:W-:-:S03]  /*17d0*/  ISETP.LT.AND P0, PT, RZ, UR4, PT ;  /* 0x00000004ff007c0c */ /* 0x000fc6000bf01270 */
[----:B------:R-:W-:-:S04]  /*17e0*/  UIADD3 UR5, UR5, 0x8400, URZ ;  /* 0x0000840005057890 */ /* 0x000fc8000fffe03f */
[----:B------:R-:W-:-:S04]  /*17f0*/  USHF.R.U32.HI UR5, URZ, 0x4, UR5 ;  /* 0x000000043f057899 */ /* 0x000fc80008011605 */
[----:B------:R-:W-:-:S04]  /*1800*/  ULOP3.LUT UR5, UR5, 0x3fff, URZ, 0xc0, !UPT ;  /* 0x00003fff05057892 */ /* 0x000fc8000f8ec03f */
[----:B------:R-:W-:Y:S01]  /*1810*/  ULOP3.LUT UR44, UR5, 0x10000, URZ, 0xfc, !UPT ;  /* 0x00010000052c7892 */ /* 0x000fe2000f8efc3f */
[----:B-1----:R-:W-:Y:S11]  /*1820*/  @P0 BRA `(.L_x_23) ;  /* 0x0000000000400947 */ /* 0x002ff60003800000 */
[----:B------:R-:W-:Y:S01]  /*1830*/  MOV R0, 0x0 ;  /* 0x0000000000007802 */ /* 0x000fe20000000f00 */
[----:B------:R-:W-:Y:S01]  /*1840*/  ULDC.64 UR4, c[0x4][0x70] ;  /* 0x01001c0000047ab9 */ /* 0x000fe20000000a00 */
[----:B------:R-:W-:Y:S01]  /*1850*/  ULDC.64 UR6, c[0x4][0x8] ;  /* 0x0100020000067ab9 */ /* 0x000fe20000000a00 */
[----:B--2---:R-:W-:Y:S01]  /*1860*/  IMAD.U32 R4, RZ, RZ, UR4 ;  /* 0x00000004ff047e24 */ /* 0x004fe2000f8e00ff */
[----:B------:R2:W3:Y:S01]  /*1870*/  LDC.64 R14, c[0x4][R0] ;  /* 0x01000000000e7b82 */ /* 0x0004e20000000a00 */
[----:B------:R-:W-:Y:S01]  /*1880*/  MOV R5, UR5 ;  /* 0x0000000500057c02 */ /* 0x000fe20008000f00 */
[----:B------:R-:W-:Y:S01]  /*1890*/  ULDC.64 UR4, c[0x4][0x78] ;  /* 0x01001e0000047ab9 */ /* 0x000fe20000000a00 */
[----:B------:R-:W-:Y:S01]  /*18a0*/  MOV R10, UR6 ;  /* 0x00000006000a7c02 */ /* 0x000fe20008000f00 */
[----:B------:R-:W-:Y:S01]  /*18b0*/  IMAD.U32 R6, RZ, RZ, UR4 ;  /* 0x00000004ff067e24 */ /* 0x000fe2000f8e00ff */
[----:B------:R-:W-:Y:S01]  /*18c0*/  MOV R12, 0x1 ;  /* 0x00000001000c7802 */ /* 0x000fe20000000f00 */
[----:B------:R-:W-:-:S02]  /*18d0*/  IMAD.U32 R7, RZ, RZ, UR5 ;  /* 0x00000005ff077e24 */ /* 0x000fc4000f8e00ff */
[----:B------:R-:W-:Y:S02]  /*18e0*/  IMAD.U32 R11, RZ, RZ, UR7 ;  /* 0x00000007ff0b7e24 */ /* 0x000fe4000f8e00ff */
[----:B------:R-:W-:Y:S02]  /*18f0*/  IMAD.MOV.U32 R8, RZ, RZ, 0x1e1 ;  /* 0x000001e1ff087424 */ /* 0x000fe400078e00ff */
[----:B--2---:R-:W-:-:S07]  /*1900*/  IMAD.MOV.U32 R13, RZ, RZ, RZ ;  /* 0x000000ffff0d7224 */ /* 0x004fce00078e00ff */
[----:B------:R-:W-:-:S07]  /*1910*/  LEPC R20, `(.L_x_23) ;  /* 0x000000001014794e */ /* 0x000fce0000000000 */
[----:B-1-3-5:R-:W-:Y:S05]  /*1920*/  CALL.ABS.NOINC R14 ;  /* 0x000000000e007343 */ /* 0x02afea0003c00000 */
.L_x_23:
[----:B------:R-:W-:-:S13]  /*1930*/  ISETP.NE.AND P0, PT, R161, 0x3, PT ;  /* 0x00000003a100780c */ /* 0x000fda0003f05270 */
[----:B------:R-:W-:Y:S05]  /*1940*/  @!P0 BRA `(.L_x_24) ;  /* 0x0000000000048947 */ /* 0x000fea0003800000 */
[----:B-1----:R-:W-:Y:S01]  /*1950*/  BPT.TRAP 0x1 ;  /* 0x000000040000795c */ /* 0x002fe20000300000 */
.L_x_24:
[----:B--2---:R-:W-:Y:S01]  /*1960*/  IMAD.U32 R4, RZ, RZ, UR42 ;  /* 0x0000002aff047e24 */ /* 0x004fe2000f8e00ff */
[----:B------:R-:W-:-:S04]  /*1970*/  SHF.L.U32 R3, R157, 0x1f, RZ ;  /* 0x0000001f9d037819 */ /* 0x000fc800000006ff */
[----:B------:R-:W-:-:S04]  /*1980*/  LEA R4, R4, UR43, 0x3 ;  /* 0x0000002b04047c11 */ /* 0x000fc8000f8e18ff */
[----:B------:R2:W3:Y:S01]  /*1990*/  SYNCS.PHASECHK.TRANS64.TRYWAIT P1, [R4+URZ], R3 ;  /* 0x00000003040075a7 */ /* 0x0004e2000802017f */
[----:B------:R-:W-:Y:S05]  /*19a0*/  @!P0 BRA `(.L_x_25) ;  /* 0x0000000000048947 */ /* 0x000fea0003800000 */
[----:B-1----:R-:W-:Y:S01]  /*19b0*/  BPT.TRAP 0x1 ;  /* 0x000000040000795c */ /* 0x002fe20000300000 */
.L_x_25:
[----:B------:R-:W-:-:S04]  /*19c0*/  VIMNMX R0, R159, 0x1, PT ;  /* 0x000000019f007848 */ /* 0x000fc80003fe0100 */
[----:B------:R-:W-:-:S04]  /*19d0*/  IADD3 R0, R159, -R0, RZ ;  /* 0x800000009f007210 */ /* 0x000fc80007ffe0ff */
[----:B------:R-:W-:Y:S01]  /*19e0*/  ISETP.GE.AND P2, PT, R0, 0x1, PT ;  /* 0x000000010000780c */ /* 0x000fe20003f46270 */
[----:B---3--:R-:W-:-:S12]  /*19f0*/  @P1 BRA `(.L_x_26) ;  /* 0x0000000000081947 */ /* 0x008fd80003800000 */
[----:B------:R-:W3:Y:S02]  /*1a00*/  SYNCS.PHASECHK.TRANS64.TRYWAIT P1, [R4+URZ], R3 ;  /* 0x00000003040075a7 */ /* 0x000ee4000802017f */
[----:B---3--:R-:W-:Y:S05]  /*1a10*/  @!P1 BRA `(.L_x_27) ;  /* 0x00000148004c9947 */ /* 0x008fea0003800000 */
.L_x_26:
[----:B------:R-:W-:Y:S05]  /*1a20*/  WARPSYNC.ALL ;  /* 0x0000000000007948 */ /* 0x000fea0003800000 */
[----:B------:R-:W-:Y:S01]  /*1a30*/  UIADD3 UR4, UR43, 0x18400, URZ ;  /* 0x000184002b047890 */ /* 0x000fe2000fffe03f */
[----:B------:R-:W-:Y:S01]  /*1a40*/  WARPGROUP.ARRIVE ;  /* 0x00000000000079c5 */ /* 0x000fe20000000000 */
[----:B------:R-:W-:Y:S02]  /*1a50*/  ULEA UR9, UR42, UR44, 0xa ;  /* 0x0000002c2a097291 */ /* 0x000fe4000f8e503f */
[----:B------:R-:W-:Y:S01]  /*1a60*/  USHF.R.U32.HI UR4, URZ, 0x4, UR4 ;  /* 0x000000043f047899 */ /* 0x000fe20008011604 */
[----:B------:R-:W-:Y:S01]  /*1a70*/  UMOV UR5, 0x40000040 ;  /* 0x4000004000057882 */ /* 0x000fe20000000000 */
[----:B------:R-:W-:-:S02]  /*1a80*/  UMOV UR7, 0x40000040 ;  /* 0x4000004000077882 */ /* 0x000fc40000000000 */
[----:B------:R-:W-:-:S04]  /*1a90*/  ULOP3.LUT UR4, UR4, 0x3fff, URZ, 0xc0, !UPT ;  /* 0x00003fff04047892 */ /* 0x000fc8000f8ec03f */
[----:B------:R-:W-:-:S03]  /*1aa0*/  ULOP3.LUT UR8, UR4, 0x10000, URZ, 0xfc, !UPT ;  /* 0x0001000004087892 */ /* 0x000fc6000f8efc3f */
[----:B------:R-:W-:Y:S01]  /*1ab0*/  UMOV UR4, UR9 ;  /* 0x0000000900047c82 */ /* 0x000fe20008000000 */
[----:B------:R-:W-:-:S07]  /*1ac0*/  ULEA UR10, UR42, UR8, 0xb ;  /* 0x000000082a0a7291 */ /* 0x000fce000f8e583f */
[----:B------:R-:W-:Y:S02]  /*1ad0*/  UMOV UR6, UR10 ;  /* 0x0000000a00067c82 */ /* 0x000fe40008000000 */
[----:B------:R-:W-:Y:S01]  /*1ae0*/  HGMMA.64x256x16.F32.BF16 R24, gdesc[UR4], RZ, !UPT, gsb0 ;  /* 0x03e00000041879f0 */ /* 0x000fe2000c0018ff */
[----:B------:R-:W-:Y:S02]  /*1af0*/  UIADD3 UR4, UR9, 0x2, URZ ;  /* 0x0000000209047890 */ /* 0x000fe4000fffe03f */
[----:B------:R-:W-:Y:S01]  /*1b00*/  UIADD3 UR6, UR10, 0x2, URZ ;  /* 0x000000020a067890 */ /* 0x000fe2000fffe03f */
[----:B------:R-:W-:Y:S01]  /*1b10*/  UMOV UR5, 0x40000040 ;  /* 0x4000004000057882 */ /* 0x000fe20000000000 */
[----:B------:R-:W-:Y:S01]  /*1b20*/  UMOV UR7, 0x40000040 ;  /* 0x4000004000077882 */ /* 0x000fe20000000000 */
[----:B------:R-:W-:Y:S02]  /*1b30*/  WARPGROUP.DEPBAR.LE gsb0, 0x0 ;  /* 0x00008000000079c5 */ /* 0x000fe40000010000 */
[----:B------:R-:W-:-:S15]  /*1b40*/  WARPGROUP.ARRIVE ;  /* 0x00000000000079c5 */ /* 0x000fde0000000000 */
[----:B------:R-:W-:-:S05]  /*1b50*/  NOP ;  /* 0x0000000000007918 */ /* 0x000fca0000000000 */
[----:B------:R-:W-:Y:S01]  /*1b60*/  HGMMA.64x256x16.F32.BF16 R24, gdesc[UR4], R24, gsb0 ;  /* 0x03e00000041879f0 */ /* 0x000fe20008001818 */
        /* <DEDUP_REMOVED lines=15> */
[----:B------:R-:W-:Y:S03]  /*1c60*/  HGMMA.64x256x16.F32.BF16 R24, gdesc[UR4], R24, gsb0 ;  /* 0x03e00000041879f0 */ /* 0x000fe60008001818 */
[----:B------:R-:W-:Y:S02]  /*1c70*/  WARPGROUP.DEPBAR.LE gsb0, 0x0 ;  /* 0x00008000000079c5 */ /* 0x000fe40000010000 */
[----:B------:R-:W-:Y:S05]  /*1c80*/  @!P2 BRA `(.L_x_28) ;  /* 0x000000040018a947 */ /* 0x000fea0003800000 */
[----:B------:R-:W-:Y:S02]  /*1c90*/  UIADD3 UR4, UR42, 0x1, URZ ;  /* 0x000000012a047890 */ /* 0x000fe4000fffe03f */
[----:B--23--:R-:W-:Y:S02]  /*1ca0*/  IMAD.U32 R3, RZ, RZ, UR42 ;  /* 0x0000002aff037e24 */ /* 0x00cfe4000f8e00ff */
[----:B------:R-:W-:-:S04]  /*1cb0*/  UISETP.NE.AND UP0, UPT, UR4, 0x4, UPT ;  /* 0x000000040400788c */ /* 0x000fc8000bf05270 */
[----:B------:R-:W-:Y:S02]  /*1cc0*/  USEL UR5, URZ, 0x1, UP0 ;  /* 0x000000013f057887 */ /* 0x000fe40008000000 */
[----:B------:R-:W-:-:S04]  /*1cd0*/  USEL UR9, UR4, URZ, UP0 ;  /* 0x0000003f04097287 */ /* 0x000fc80008000000 */
[----:B------:R-:W-:-:S08]  /*1ce0*/  LOP3.LUT R6, R157, UR5, RZ, 0x3c, !PT ;  /* 0x000000059d067c12 */ /* 0x000fd0000f8e3cff */
.L_x_35:
[----:B------:R-:W-:Y:S05]  /*1cf0*/  @!P0 BRA `(.L_x_29) ;  /* 0x0000000000048947 */ /* 0x000fea0003800000 */
[----:B-1----:R-:W-:Y:S01]  /*1d00*/  BPT.TRAP 0x1 ;  /* 0x000000040000795c */ /* 0x002fe20000300000 */
.L_x_29:
[----:B------:R-:W-:Y:S01]  /*1d10*/  ULEA UR4, UR9, UR43, 0x3 ;  /* 0x0000002b09047291 */ /* 0x000fe2000f8e183f */
[----:B------:R-:W-:-:S08]  /*1d20*/  SHF.L.U32 R4, R6, 0x1f, RZ ;  /* 0x0000001f06047819 */ /* 0x000fd000000006ff */
[----:B------:R2:W3:Y:S01]  /*1d30*/  SYNCS.PHASECHK.TRANS64.TRYWAIT P1, [UR4], R4 ;  /* 0x00000004ff0075a7 */ /* 0x0004e20008020144 */
[----:B------:R-:W-:Y:S05]  /*1d40*/  @!P0 BRA `(.L_x_30) ;  /* 0x0000000000048947 */ /* 0x000fea0003800000 */
[----:B-1----:R-:W-:Y:S01]  /*1d50*/  BPT.TRAP 0x1 ;  /* 0x000000040000795c */ /* 0x002fe20000300000 */
.L_x_30:
[----:B---3--:R-:W-:Y:S05]  /*1d60*/  @P1 BRA `(.L_x_31) ;  /* 0x0000000000081947 */ /* 0x008fea0003800000 */
[----:B------:R-:W3:Y:S02]  /*1d70*/  SYNCS.PHASECHK.TRANS64.TRYWAIT P1, [UR4], R4 ;  /* 0x00000004ff0075a7 */ /* 0x000ee40008020144 */
[----:B---3--:R-:W-:Y:S05]  /*1d80*/  @!P1 BRA `(.L_x_32) ;  /* 0x0000014400849947 */ /* 0x008fea0003800000 */
.L_x_31:
[----:B------:R-:W-:Y:S01]  /*1d90*/  ULEA UR10, UR9, UR44, 0xa ;  /* 0x0000002c090a7291 */ /* 0x000fe2000f8e503f */
[----:B------:R-:W-:Y:S01]  /*1da0*/  WARPGROUP.ARRIVE ;  /* 0x00000000000079c5 */ /* 0x000fe20000000000 */
[----:B------:R-:W-:Y:S01]  /*1db0*/  ULEA UR11, UR9, UR8, 0xb ;  /* 0x00000008090b7291 */ /* 0x000fe2000f8e583f */
[----:B------:R-:W-:Y:S01]  /*1dc0*/  UMOV UR5, 0x40000040 ;  /* 0x4000004000057882 */ /* 0x000fe20000000000 */
[----:B------:R-:W-:-:S03]  /*1dd0*/  UMOV UR7, 0x40000040 ;  /* 0x4000004000077882 */ /* 0x000fc60000000000 */
[----:B------:R-:W-:Y:S02]  /*1de0*/  UMOV UR4, UR10 ;  /* 0x0000000a00047c82 */ /* 0x000fe40008000000 */
[----:B------:R-:W-:Y:S02]  /*1df0*/  UMOV UR6, UR11 ;  /* 0x0000000b00067c82 */ /* 0x000fe40008000000 */
[----:B------:R-:W-:Y:S01]  /*1e00*/  HGMMA.64x256x16.F32.BF16 R24, gdesc[UR4], R24, gsb0 ;  /* 0x03e00000041879f0 */ /* 0x000fe20008001818 */
[----:B------:R-:W-:Y:S02]  /*1e10*/  UIADD3 UR4, UR10, 0x2, URZ ;  /* 0x000000020a047890 */ /* 0x000fe4000fffe03f */
[----:B------:R-:W-:Y:S01]  /*1e20*/  UIADD3 UR6, UR11, 0x2, URZ ;  /* 0x000000020b067890 */ /* 0x000fe2000fffe03f */
[----:B------:R-:W-:Y:S01]  /*1e30*/  UMOV UR5, 0x40000040 ;  /* 0x4000004000057882 */ /* 0x000fe20000000000 */
[----:B------:R-:W-:Y:S01]  /*1e40*/  UMOV UR7, 0x40000040 ;  /* 0x4000004000077882 */ /* 0x000fe20000000000 */
[----:B------:R-:W-:-:S02]  /*1e50*/  WARPGROUP.DEPBAR.LE gsb0, 0x0 ;  /* 0x00008000000079c5 */ /* 0x000fc40000010000 */
        /* <DEDUP_REMOVED lines=21> */
[----:B-1----:R-:W-:Y:S01]  /*1fb0*/  BPT.TRAP 0x1 ;  /* 0x000000040000795c */ /* 0x002fe20000300000 */
.L_x_33:
[----:B------:R-:W-:-:S13]  /*1fc0*/  ISETP.NE.AND P1, PT, R152, RZ, PT ;  /* 0x000000ff9800720c */ /* 0x000fda0003f25270 */
[----:B--23--:R-:W-:-:S05]  /*1fd0*/  @P1 LEA R4, R3, UR43, 0x3 ;  /* 0x0000002b03041c11 */ /* 0x00cfca000f8e18ff */
[----:B------:R-:W-:-:S05]  /*1fe0*/  @P1 VIADD R4, R4, 0x20 ;  /* 0x0000002004041836 */ /* 0x000fca0000000000 */
[----:B------:R-:W-:-:S04]  /*1ff0*/  @P1 PRMT R4, R153, 0x654, R4 ;  /* 0x0000065499041816 */ /* 0x000fc80000000004 */
[----:B------:R2:W-:Y:S01]  /*2000*/  @P1 SYNCS.ARRIVE.TRANS64.RED.A1T0 RZ, [R4+URZ], RZ ;  /* 0x000000ff04ff19a7 */ /* 0x0005e2000810043f */
[----:B------:R-:W-:-:S13]  /*2010*/  ISETP.GT.U32.AND P1, PT, R22, 0x1, PT ;  /* 0x000000011600780c */ /* 0x000fda0003f24070 */
[----:B--2---:R-:W-:Y:S05]  /*2020*/  @P1 BRA `(.L_x_34) ;  /* 0x0000000000041947 */ /* 0x004fea0003800000 */
[----:B-1----:R-:W-:Y:S01]  /*2030*/  BPT.TRAP 0x1 ;  /* 0x000000040000795c */ /* 0x002fe20000300000 */
.L_x_34:
[----:B------:R-:W-:Y:S01]  /*2040*/  UIADD3 UR9, UR9, 0x1, URZ ;  /* 0x0000000109097890 */ /* 0x000fe2000fffe03f */
[C---:B------:R-:W-:Y:S01]  /*2050*/  ISETP.GT.AND P2, PT, R0.reuse, 0x1, PT ;  /* 0x000000010000780c */ /* 0x040fe20003f44270 */
[----:B------:R-:W-:Y:S01]  /*2060*/  VIADD R0, R0, 0xffffffff ;  /* 0xffffffff00007836 */ /* 0x000fe20000000000 */
[----:B------:R-:W-:Y:S01]  /*2070*/  IADD3 R3, R3, 0x1, RZ ;  /* 0x0000000103037810 */ /* 0x000fe20007ffe0ff */
[----:B------:R-:W-:-:S03]  /*2080*/  UISETP.NE.AND UP0, UPT, UR9, 0x4, UPT ;  /* 0x000000040900788c */ /* 0x000fc6000bf05270 */
[C---:B------:R-:W-:Y:S01]  /*2090*/  ISETP.NE.AND P1, PT, R3.reuse, 0x4, PT ;  /* 0x000000040300780c */ /* 0x040fe20003f25270 */
[----:B------:R-:W-:Y:S02]  /*20a0*/  USEL UR4, URZ, 0x1, UP0 ;  /* 0x000000013f047887 */ /* 0x000fe40008000000 */
[----:B------:R-:W-:Y:S01]  /*20b0*/  USEL UR9, UR9, URZ, UP0 ;  /* 0x0000003f09097287 */ /* 0x000fe20008000000 */
[----:B------:R-:W-:-:S03]  /*20c0*/  SEL R3, R3, RZ, P1 ;  /* 0x000000ff03037207 */ /* 0x000fc60000800000 */
[----:B------:R-:W-:Y:S01]  /*20d0*/  LOP3.LUT R6, R6, UR4, RZ, 0x3c, !PT ;  /* 0x0000000406067c12 */ /* 0x000fe2000f8e3cff */
[----:B------:R-:W-:Y:S07]  /*20e0*/  @P2 BRA `(.L_x_35) ;  /* 0xfffffffc00002947 */ /* 0x000fee000383ffff */
.L_x_28:
[----:B------:R-:W4:Y:S02]  /*20f0*/  LDC R0, c[0x0][0x28c] ;  /* 0x0000a300ff007b82 */ /* 0x000f240000000800 */
[----:B----4-:R-:W-:-:S13]  /*2100*/  ISETP.GE.AND P1, PT, R0, 0x1, PT ;  /* 0x000000010000780c */ /* 0x010fda0003f26270 */
[----:B------:R-:W-:Y:S05]  /*2110*/  @!P1 BRA `(.L_x_36) ;  /* 0x0000000000389947 */ /* 0x000fea0003800000 */
[----:B------:R-:W-:Y:S05]  /*2120*/  @!P0 BRA `(.L_x_37) ;  /* 0x0000000000048947 */ /* 0x000fea0003800000 */
[----:B-1----:R-:W-:Y:S01]  /*2130*/  BPT.TRAP 0x1 ;  /* 0x000000040000795c */ /* 0x002fe20000300000 */
.L_x_37:
[----:B------:R-:W-:Y:S02]  /*2140*/  ISETP.NE.AND P0, PT, R152, RZ, PT ;  /* 0x000000ff9800720c */ /* 0x000fe40003f05270 */
[----:B--23--:R-:W-:-:S11]  /*2150*/  MOV R3, UR43 ;  /* 0x0000002b00037c02 */ /* 0x00cfd60008000f00 */
[----:B------:R-:W-:-:S04]  /*2160*/  @P0 VIMNMX R0, R159, 0x1, PT ;  /* 0x000000019f000848 */ /* 0x000fc80003fe0100 */
[----:B------:R-:W-:-:S05]  /*2170*/  @P0 IADD3 R0, R159, UR42, -R0 ;  /* 0x0000002a9f000c10 */ /* 0x000fca000fffe800 */
[----:B------:R-:W-:-:S05]  /*2180*/  @P0 IMAD.SHL.U32 R0, R0, 0x8, RZ ;  /* 0x0000000800000824 */ /* 0x000fca00078e00ff */
[----:B------:R-:W-:-:S04]  /*2190*/  @P0 LOP3.LUT R0, R0, 0x18, RZ, 0xc0, !PT ;  /* 0x0000001800000812 */ /* 0x000fc800078ec0ff */
[----:B------:R-:W-:-:S04]  /*21a0*/  @P0 IADD3 R0, R3, 0x20, R0 ;  /* 0x0000002003000810 */ /* 0x000fc80007ffe000 */
[----:B------:R-:W-:-:S04]  /*21b0*/  @P0 PRMT R0, R153, 0x654, R0 ;  /* 0x0000065499000816 */ /* 0x000fc80000000000 */
[----:B------:R4:W-:Y:S01]  /*21c0*/  @P0 SYNCS.ARRIVE.TRANS64.RED.A1T0 RZ, [R0+URZ], RZ ;  /* 0x000000ff00ff09a7 */ /* 0x0009e2000810043f */
[----:B------:R-:W-:-:S13]  /*21d0*/  ISETP.GT.U32.AND P0, PT, R22, 0x1, PT ;  /* 0x000000011600780c */ /* 0x000fda0003f04070 */
[----:B----4-:R-:W-:Y:S05]  /*21e0*/  @P0 BRA `(.L_x_36) ;  /* 0x0000000000040947 */ /* 0x010fea0003800000 */
[----:B-1----:R-:W-:Y:S01]  /*21f0*/  BPT.TRAP 0x1 ;  /* 0x000000040000795c */ /* 0x002fe20000300000 */
.L_x_36:
[----:B------:R-:W-:Y:S01]  /*2200*/  UIADD3 UR4, UR43, 0x200, URZ ;  /* 0x000002002b047890 */ /* 0x000fe2000fffe03f */
[----:B------:R-:W-:Y:S02]  /*2210*/  R2UR UR54, R23 ;  /* 0x00000000173672ca */ /* 0x000fe400000e0000 */
[----:B------:R-:W-:Y:S01]  /*2220*/  R2UR UR53, R160 ;  /* 0x00000000a03572ca */ /* 0x000fe200000e0000 */
[----:B------:R-:W-:-:S06]  /*2230*/  ULOP3.LUT UP0, URZ, UR4, 0x1bf, URZ, 0xc0, !UPT ;  /* 0x000001bf043f7892 */ /* 0x000fcc000f80c03f */
[----:B------:R-:W-:-:S04]  /*2240*/  PLOP3.LUT P0, PT, PT, PT, UP0, 0x80, 0x0 ;  /* 0x000000000000781c */ /* 0x000fc80003f0f008 */
[----:B------:R-:W-:Y:S02]  /*2250*/  USHF.L.U32 UR54, UR54, 0x7, URZ ;  /* 0x0000000736367899 */ /* 0x000fe4000800063f */
[----:B------:R-:W-:-:S07]  /*2260*/  USHF.L.U32 UR53, UR53, 0x8, URZ ;  /* 0x0000000835357899 */ /* 0x000fce000800063f */
[----:B------:R-:W-:Y:S05]  /*2270*/  @!P0 BRA `(.L_x_38) ;  /* 0x00000000007c8947 */ /* 0x000fea0003800000 */
[----:B------:R-:W-:Y:S01]  /*2280*/  MOV R23, 0x0 ;  /* 0x0000000000177802 */ /* 0x000fe20000000f00 */
[----:B------:R-:W-:Y:S01]  /*2290*/  ULDC.64 UR4, c[0x4][0x80] ;  /* 0x0100200000047ab9 */ /* 0x000fe20000000a00 */
[----:B------:R-:W-:Y:S01]  /*22a0*/  ULDC.64 UR6, c[0x4][0x10] ;  /* 0x0100040000067ab9 */ /* 0x000fe20000000a00 */
[----:B--23--:R-:W-:Y:S01]  /*22b0*/  IMAD.U32 R4, RZ, RZ, UR4 ;  /* 0x00000004ff047e24 */ /* 0x00cfe2000f8e00ff */
[----:B------:R2:W3:Y:S01]  /*22c0*/  LDC.64 R14, c[0x4][R23] ;  /* 0x01000000170e7b82 */ /* 0x0004e20000000a00 */
[----:B------:R-:W-:Y:S01]  /*22d0*/  IMAD.U32 R5, RZ, RZ, UR5 ;  /* 0x00000005ff057e24 */ /* 0x000fe2000f8e00ff */
[----:B------:R-:W-:Y:S01]  /*22e0*/  ULDC.64 UR4, c[0x4][0x88] ;  /* 0x0100220000047ab9 */ /* 0x000fe20000000a00 */
[----:B------:R-:W-:Y:S01]  /*22f0*/  IMAD.U32 R10, RZ, RZ, UR6 ;  /* 0x00000006ff0a7e24 */ /* 0x000fe2000f8e00ff */
[----:B------:R-:W-:Y:S01]  /*2300*/  MOV R6, UR4 ;  /* 0x0000000400067c02 */ /* 0x000fe20008000f00 */
[----:B------:R-:W-:Y:S01]  /*2310*/  IMAD.U32 R7, RZ, RZ, UR5 ;  /* 0x00000005ff077e24 */ /* 0x000fe2000f8e00ff */
[----:B------:R-:W-:Y:S01]  /*2320*/  MOV R11, UR7 ;  /* 0x00000007000b7c02 */ /* 0x000fe20008000f00 */
[----:B------:R-:W-:Y:S01]  /*2330*/  IMAD.MOV.U32 R8, RZ, RZ, 0x70 ;  /* 0x00000070ff087424 */ /* 0x000fe200078e00ff */
[----:B------:R-:W-:Y:S01]  /*2340*/  MOV R13, RZ ;  /* 0x000000ff000d7202 */ /* 0x000fe20000000f00 */
[----:B--2---:R-:W-:-:S07]  /*2350*/  IMAD.MOV.U32 R12, RZ, RZ, 0x1 ;  /* 0x00000001ff0c7424 */ /* 0x004fce00078e00ff */
[----:B------:R-:W-:-:S07]  /*2360*/  LEPC R20, `(.L_x_39) ;  /* 0x000000001014794e */ /* 0x000fce0000000000 */
[----:B-1-3-5:R-:W-:Y:S05]  /*2370*/  CALL.ABS.NOINC R14 ;  /* 0x000000000e007343 */ /* 0x02afea0003c00000 */
.L_x_39:
[----:B------:R1:W2:Y:S01]  /*2380*/  LDC.64 R14, c[0x4][R23] ;  /* 0x01000000170e7b82 */ /* 0x0002a20000000a00 */
[----:B------:R-:W-:Y:S01]  /*2390*/  ULDC.64 UR4, c[0x4][0x80] ;  /* 0x0100200000047ab9 */ /* 0x000fe20000000a00 */
[----:B------:R-:W-:Y:S01]  /*23a0*/  ULDC.64 UR6, c[0x4][0x10] ;  /* 0x0100040000067ab9 */ /* 0x000fe20000000a00 */
[----:B------:R-:W-:Y:S01]  /*23b0*/  IMAD.U32 R4, RZ, RZ, UR4 ;  /* 0x00000004ff047e24 */ /* 0x000fe2000f8e00ff */
[----:B------:R-:W-:Y:S01]  /*23c0*/  MOV R11, UR7 ;  /* 0x00000007000b7c02 */ /* 0x000fe20008000f00 */
[----:B------:R-:W-:Y:S01]  /*23d0*/  IMAD.U32 R5, RZ, RZ, UR5 ;  /* 0x00000005ff057e24 */ /* 0x000fe2000f8e00ff */
[----:B------:R-:W-:Y:S01]  /*23e0*/  ULDC.64 UR4, c[0x4][0x88] ;  /* 0x0100220000047ab9 */ /* 0x000fe20000000a00 */
[----:B------:R-:W-:Y:S01]  /*23f0*/  IMAD.U32 R10, RZ, RZ, UR6 ;  /* 0x00000006ff0a7e24 */ /* 0x000fe2000f8e00ff */
[----:B------:R-:W-:Y:S01]  /*2400*/  MOV R6, UR4 ;  /* 0x0000000400067c02 */ /* 0x000fe20008000f00 */
[----:B------:R-:W-:Y:S01]  /*2410*/  IMAD.U32 R7, RZ, RZ, UR5 ;  /* 0x00000005ff077e24 */ /* 0x000fe2000f8e00ff */
[----:B------:R-:W-:Y:S01]  /*2420*/  MOV R13, RZ ;  /* 0x000000ff000d7202 */ /* 0x000fe20000000f00 */
[----:B------:R-:W-:-:S02]  /*2430*/  IMAD.MOV.U32 R8, RZ, RZ, 0x70 ;  /* 0x00000070ff087424 */ /* 0x000fc400078e00ff */
[----:B-1----:R-:W-:-:S07]  /*2440*/  IMAD.MOV.U32 R12, RZ, RZ, 0x1 ;  /* 0x00000001ff0c7424 */ /* 0x002fce00078e00ff */
[----:B------:R-:W-:-:S07]  /*2450*/  LEPC R20, `(.L_x_38) ;  /* 0x000000001014794e */ /* 0x000fce0000000000 */
[----:B--2---:R-:W-:Y:S05]  /*2460*/  CALL.ABS.NOINC R14 ;  /* 0x000000000e007343 */ /* 0x004fea0003c00000 */
.L_x_38:
[----:B------:R-:W-:Y:S02]  /*2470*/  ULDC.64 UR4, c[0x0][0x590] ;  /* 0x0001640000047ab9 */ /* 0x000fe40000000a00 */
[----:B------:R-:W-:Y:S02]  /*2480*/  IMAD.U32 R166, RZ, RZ, UR4 ;  /* 0x00000004ffa67e24 */ /* 0x000fe4000f8e00ff */
[----:B------:R-:W-:-:S03]  /*2490*/  IMAD.U32 R164, RZ, RZ, UR5 ;  /* 0x00000005ffa47e24 */ /* 0x000fc6000f8e00ff */
[----:B------:R-:W-:-:S04]  /*24a0*/  ISETP.NE.U32.AND P3, PT, R166, RZ, PT ;  /* 0x000000ffa600720c */ /* 0x000fc80003f65070 */
[----:B------:R-:W-:-:S13]  /*24b0*/  ISETP.NE.AND.EX P3, PT, R164, RZ, PT, P3 ;  /* 0x000000ffa400720c */ /* 0x000fda0003f65330 */
[----:B------:R-:W-:Y:S05]  /*24c0*/  @!P3 BRA `(.L_x_40) ;  /* 0x000000000034b947 */ /* 0x000fea0003800000 */
[----:B------:R-:W-:Y:S02]  /*24d0*/  ULDC.64 UR4, c[0x0][0x588] ;  /* 0x0001620000047ab9 */ /* 0x000fe40000000a00 */
[----:B------:R-:W-:-:S04]  /*24e0*/  ISETP.NE.U32.AND P0, PT, RZ, UR4, PT ;  /* 0x00000004ff007c0c */ /* 0x000fc8000bf05070 */
[----:B------:R-:W-:-:S13]  /*24f0*/  ISETP.NE.AND.EX P0, PT, RZ, UR5, PT, P0 ;  /* 0x00000005ff007c0c */ /* 0x000fda000bf05300 */
[----:B------:R-:W-:Y:S05]  /*2500*/  @!P0 BRA `(.L_x_41) ;  /* 0x0000000000188947 */ /* 0x000fea0003800000 */
[----:B--23--:R-:W2:Y:S01]  /*2510*/  LDC.64 R4, c[0x0][0x588] ;  /* 0x00016200ff047b82 */ /* 0x00cea20000000a00 */
[----:B------:R-:W-:-:S04]  /*2520*/  IMAD R3, R166, UR55, RZ ;  /* 0x00000037a6037c24 */ /* 0x000fc8000f8e02ff */
[----:B--2---:R-:W-:-:S05]  /*2530*/  IMAD.WIDE R4, R3, 0x4, R4 ;  /* 0x0000000403047825 */ /* 0x004fca00078e0204 */
[----:B-----5:R4:W5:Y:S01]  /*2540*/  LDG.E R155, desc[UR48][R4.64] ;  /* 0x00000030049b7981 */ /* 0x020962000c1e1900 */
[----:B------:R-:W-:Y:S01]  /*2550*/  MOV R154, 0x1 ;  /* 0x00000001009a7802 */ /* 0x000fe20000000f00 */
[----:B------:R-:W-:Y:S06]  /*2560*/  BRA `(.L_x_40) ;  /* 0x00000000000c7947 */ /* 0x000fec0003800000 */
.L_x_41:
[----:B------:R-:W-:Y:S01]  /*2570*/  ULDC UR4, c[0x0][0x580] ;  /* 0x0001600000047ab9 */ /* 0x000fe20000000800 */
[----:B------:R-:W-:Y:S02]  /*2580*/  IMAD.MOV.U32 R154, RZ, RZ, 0x1 ;  /* 0x00000001ff9a7424 */ /* 0x000fe400078e00ff */
[----:B-----5:R-:W-:-:S07]  /*2590*/  IMAD.U32 R155, RZ, RZ, UR4 ;  /* 0x00000004ff9b7e24 */ /* 0x020fce000f8e00ff */
.L_x_40:
[----:B------:R-:W1:Y:S02]  /*25a0*/  LDC.64 R6, c[0x0][0x5b0] ;  /* 0x00016c00ff067b82 */ /* 0x000e640000000a00 */
[----:B-1----:R-:W-:-:S04]  /*25b0*/  ISETP.NE.U32.AND P0, PT, R6, RZ, PT ;  /* 0x000000ff0600720c */ /* 0x002fc80003f05070 */
[----:B------:R-:W-:-:S13]  /*25c0*/  ISETP.NE.AND.EX P0, PT, R7, RZ, PT, P0 ;  /* 0x000000ff0700720c */ /* 0x000fda0003f05300 */
[----:B------:R-:W-:Y:S05]  /*25d0*/  @!P0 BRA `(.L_x_42) ;  /* 0x00000000002c8947 */ /* 0x000fea0003800000 */
[----:B------:R-:W-:Y:S02]  /*25e0*/  ULDC.64 UR4, c[0x0][0x5a8] ;  /* 0x00016a0000047ab9 */ /* 0x000fe40000000a00 */
[----:B------:R-:W-:-:S04]  /*25f0*/  ISETP.NE.U32.AND P0, PT, RZ, UR4, PT ;  /* 0x00000004ff007c0c */ /* 0x000fc8000bf05070 */
[----:B------:R-:W-:-:S13]  /*2600*/  ISETP.NE.AND.EX P0, PT, RZ, UR5, PT, P0 ;  /* 0x00000005ff007c0c */ /* 0x000fda000bf05300 */
[----:B------:R-:W-:Y:S05]  /*2610*/  @!P0 BRA `(.L_x_43) ;  /* 0x0000000000148947 */ /* 0x000fea0003800000 */
[----:B--234-:R-:W1:Y:S01]  /*2620*/  LDC.64 R4, c[0x0][0x5a8] ;  /* 0x00016a00ff047b82 */ /* 0x01ce620000000a00 */
[----:B------:R-:W-:-:S04]  /*2630*/  IMAD R3, R6, UR55, RZ ;  /* 0x0000003706037c24 */ /* 0x000fc8000f8e02ff */
[----:B-1----:R-:W-:-:S05]  /*2640*/  IMAD.WIDE R4, R3, 0x4, R4 ;  /* 0x0000000403047825 */ /* 0x002fca00078e0204 */
[----:B-----5:R1:W5:Y:S01]  /*2650*/  LDG.E R156, desc[UR48][R4.64] ;  /* 0x00000030049c7981 */ /* 0x020362000c1e1900 */
[----:B------:R-:W-:Y:S05]  /*2660*/  BRA `(.L_x_42) ;  /* 0x0000000000087947 */ /* 0x000fea0003800000 */
.L_x_43:
[----:B------:R-:W-:Y:S02]  /*2670*/  ULDC UR4, c[0x0][0x5a0] ;  /* 0x0001680000047ab9 */ /* 0x000fe40000000800 */
[----:B-----5:R-:W-:-:S07]  /*2680*/  MOV R156, UR4 ;  /* 0x00000004009c7c02 */ /* 0x020fce0008000f00 */
.L_x_42:
[----:B------:R-:W-:Y:S01]  /*2690*/  ULDC.64 UR4, c[0x0][0x588] ;  /* 0x0001620000047ab9 */ /* 0x000fe20000000a00 */
[----:B------:R-:W-:Y:S01]  /*26a0*/  ISETP.NE.U32.AND P1, PT, R166, RZ, PT ;  /* 0x000000ffa600720c */ /* 0x000fe20003f25070 */
[----:B------:R-:W-:Y:S02]  /*26b0*/  UISETP.NE.U32.AND UP0, UPT, UR4, URZ, UPT ;  /* 0x0000003f0400728c */ /* 0x000fe4000bf05070 */
[----:B------:R-:W-:Y:S02]  /*26c0*/  ISETP.NE.U32.AND P4, PT, RZ, UR4, PT ;  /* 0x00000004ff007c0c */ /* 0x000fe4000bf85070 */
[----:B------:R-:W-:Y:S01]  /*26d0*/  ISETP.NE.AND.EX P5, PT, R164, RZ, PT, P1 ;  /* 0x000000ffa400720c */ /* 0x000fe20003fa5310 */
[----:B------:R-:W-:Y:S02]  /*26e0*/  UISETP.NE.AND.EX UP0, UPT, UR5, URZ, UPT, UP0 ;  /* 0x0000003f0500728c */ /* 0x000fe4000bf05300 */
[----:B------:R-:W-:Y:S02]  /*26f0*/  ISETP.NE.AND.EX P4, PT, RZ, UR5, PT, P4 ;  /* 0x00000005ff007c0c */ /* 0x000fe4000bf85340 */
[----:B------:R-:W-:-:S02]  /*2700*/  PLOP3.LUT P0, PT, PT, PT, PT, 0x8, 0x0 ;  /* 0x000000000000781c */ /* 0x000fc40003f0e170 */
[----:B------:R-:W-:-:S04]  /*2710*/  PLOP3.LUT P2, PT, PT, PT, UP0, 0x80, 0x0 ;  /* 0x000000000000781c */ /* 0x000fc80003f4f008 */
[----:B------:R-:W-:-:S05]  /*2720*/  PLOP3.LUT P2, PT, P2, PT, PT, 0x8, 0x0 ;  /* 0x000000000000781c */ /* 0x000fca000174e170 */
[----:B------:R-:W-:Y:S08]  /*2730*/  @P4 BRA P5, `(.L_x_44) ;  /* 0x0000000000244947 */ /* 0x000ff00002800000 */
[----:B------:R-:W-:Y:S04]  /*2740*/  BSSY B0, `(.L_x_44) ;  /* 0x0000008000007945 */ /* 0x000fe80003800000 */
[----:B------:R-:W-:Y:S05]  /*2750*/  @!P3 BRA `(.L_x_45) ;  /* 0x000000000014b947 */ /* 0x000fea0003800000 */
[----:B------:R-:W-:Y:S02]  /*2760*/  LOP3.LUT P4, RZ, R154, 0xff, RZ, 0xc0, !PT ;  /* 0x000000ff9aff7812 */ /* 0x000fe4000788c0ff */
[----:B------:R-:W-:-:S11]  /*2770*/  PLOP3.LUT P0, PT, P2, PT, PT, 0x80, 0x0 ;  /* 0x000000000000781c */ /* 0x000fd6000170f070 */
[----:B------:R-:W-:Y:S05]  /*2780*/  @!P4 BRA `(.L_x_46) ;  /* 0x00000000000cc947 */ /* 0x000fea0003800000 */
[----:B-----5:R-:W-:Y:S01]  /*2790*/  FSETP.EQ.AND P0, PT, R155, RZ, PT ;  /* 0x000000ff9b00720b */ /* 0x020fe20003f02000 */
[----:B------:R-:W-:-:S12]  /*27a0*/  BRA `(.L_x_46) ;  /* 0x0000000000047947 */ /* 0x000fd80003800000 */
.L_x_45:
[----:B-----5:R-:W-:-:S13]  /*27b0*/  FSETP.EQ.AND P0, PT, R155, RZ, PT ;  /* 0x000000ff9b00720b */ /* 0x020fda0003f02000 */
.L_x_46:
[----:B------:R-:W-:Y:S05]  /*27c0*/  BSYNC B0 ;  /* 0x0000000000007941 */ /* 0x000fea0003800000 */
.L_x_44:
[----:B------:R-:W-:Y:S04]  /*27d0*/  BSSY B0, `(.L_x_47) ;  /* 0x0000007000007945 */ /* 0x000fe80003800000 */
[----:B------:R-:W-:Y:S05]  /*27e0*/  @!P3 BRA `(.L_x_48) ;  /* 0x000000000010b947 */ /* 0x000fea0003800000 */
[----:B------:R-:W-:-:S13]  /*27f0*/  LOP3.LUT P3, RZ, R154, 0xff, RZ, 0xc0, !PT ;  /* 0x000000ff9aff7812 */ /* 0x000fda000786c0ff */
[----:B------:R-:W-:Y:S05]  /*2800*/  @!P3 BRA `(.L_x_49) ;  /* 0x00000000000cb947 */ /* 0x000fea0003800000 */
[----:B-----5:R-:W-:Y:S01]  /*2810*/  FSETP.EQ.AND P2, PT, R155, RZ, PT ;  /* 0x000000ff9b00720b */ /* 0x020fe20003f42000 */
[----:B------:R-:W-:-:S12]  /*2820*/  BRA `(.L_x_49) ;  /* 0x0000000000047947 */ /* 0x000fd80003800000 */
.L_x_48:
[----:B-----5:R-:W-:-:S13]  /*2830*/  FSETP.EQ.AND P2, PT, R155, RZ, PT ;  /* 0x000000ff9b00720b */ /* 0x020fda0003f42000 */
.L_x_49:
[----:B------:R-:W-:Y:S05]  /*2840*/  BSYNC B0 ;  /* 0x0000000000007941 */ /* 0x000fea0003800000 */
.L_x_47:
[----:B------:R-:W-:Y:S01]  /*2850*/  BSSY B0, `(.L_x_50) ;  /* 0x0000024000007945 */ /* 0x000fe20003800000 */
[----:B------:R-:W-:Y:S01]  /*2860*/  IMAD.MOV.U32 R0, RZ, RZ, RZ ;  /* 0x000000ffff007224 */ /* 0x000fe200078e00ff */
[----:B------:R-:W-:Y:S02]  /*2870*/  CS2R R6, SRZ ;  /* 0x0000000000067805 */ /* 0x000fe4000001ff00 */
[----:B-1234-:R-:W-:Y:S02]  /*2880*/  CS2R R4, SRZ ;  /* 0x0000000000047805 */ /* 0x01efe4000001ff00 */
[----:B------:R-:W-:Y:S02]  /*2890*/  CS2R R10, SRZ ;  /* 0x00000000000a7805 */ /* 0x000fe4000001ff00 */
[----:B------:R-:W-:Y:S01]  /*28a0*/  CS2R R8, SRZ ;  /* 0x0000000000087805 */ /* 0x000fe2000001ff00 */
[----:B------:R-:W-:Y:S06]  /*28b0*/  @P0 BRA `(.L_x_51) ;  /* 0x0000000000740947 */ /* 0x000fec0003800000 */
[----:B------:R-:W-:-:S13]  /*28c0*/  ISETP.NE.AND P3, PT, R162, 0x3, PT ;  /* 0x00000003a200780c */ /* 0x000fda0003f65270 */
[----:B------:R-:W-:Y:S05]  /*28d0*/  @!P3 BRA `(.L_x_52) ;  /* 0x000000000004b947 */ /* 0x000fea0003800000 */
[----:B------:R-:W-:Y:S01]  /*28e0*/  BPT.TRAP 0x1 ;  /* 0x000000040000795c */ /* 0x000fe20000300000 */
.L_x_52:
[----:B------:R-:W-:Y:S01]  /*28f0*/  SHF.L.U32 R3, RZ, 0x1f, RZ ;  /* 0x0000001fff037819 */ /* 0x000fe200000006ff */
[----:B------:R-:W-:Y:S01]  /*2900*/  IMAD.MOV.U32 R7, RZ, RZ, RZ ;  /* 0x000000ffff077224 */ /* 0x000fe200078e00ff */
[----:B------:R-:W-:Y:S02]  /*2910*/  MOV R0, 0x1 ;  /* 0x0000000100007802 */ /* 0x000fe40000000f00 */
[----:B------:R-:W1:Y:S02]  /*2920*/  SYNCS.PHASECHK.TRANS64.TRYWAIT P3, [UR43+0x40], R3 ;  /* 0x00004003ff0075a7 */ /* 0x000e64000806016b */
[----:B-1----:R-:W-:Y:S05]  /*2930*/  @!P3 BRA `(.L_x_53) ;  /* 0x0000013800b0b947 */ /* 0x002fea0003800000 */
.L_x_236:
[----:B------:R-:W-:Y:S02]  /*2940*/  MOV R6, RZ ;  /* 0x000000ff00067202 */ /* 0x000fe40000000f00 */
[----:B-1----:R-:W-:Y:S02]  /*2950*/  CS2R R4, SRZ ;  /* 0x0000000000047805 */ /* 0x002fe4000001ff00 */
[----:B------:R-:W-:Y:S02]  /*2960*/  CS2R R10, SRZ ;  /* 0x00000000000a7805 */ /* 0x000fe4000001ff00 */
[----:B------:R-:W-:Y:S01]  /*2970*/  CS2R R8, SRZ ;  /* 0x0000000000087805 */ /* 0x000fe2000001ff00 */
[----:B------:R-:W-:Y:S06]  /*2980*/  @P2 BRA `(.L_x_51) ;  /* 0x0000000000402947 */ /* 0x000fec0003800000 */
[C---:B------:R-:W-:Y:S01]  /*2990*/  IMAD.SHL.U32 R3, R18.reuse, 0x10, RZ ;  /* 0x0000001012037824 */ /* 0x040fe200078e00ff */
[C---:B------:R-:W-:Y:S01]  /*29a0*/  SHF.L.U32 R4, R18.reuse, 0x5, RZ ;  /* 0x0000000512047819 */ /* 0x040fe200000006ff */
[----:B------:R-:W-:Y:S01]  /*29b0*/  IMAD.SHL.U32 R8, R18, 0x4, RZ ;  /* 0x0000000412087824 */ /* 0x000fe200078e00ff */
[----:B------:R-:W-:Y:S01]  /*29c0*/  SHF.R.U32.HI R6, RZ, 0x1, R18 ;  /* 0x00000001ff067819 */ /* 0x000fe20000011612 */
[----:B------:R-:W-:Y:S05]  /*29d0*/  WARPSYNC.ALL ;  /* 0x0000000000007948 */ /* 0x000fea0003800000 */
[----:B------:R-:W-:Y:S02]  /*29e0*/  LOP3.LUT R3, R3, 0xe00, RZ, 0xc0, !PT ;  /* 0x00000e0003037812 */ /* 0x000fe400078ec0ff */
[----:B------:R-:W-:-:S02]  /*29f0*/  LOP3.LUT R5, R4, 0xc0, RZ, 0xc0, !PT ;  /* 0x000000c004057812 */ /* 0x000fc400078ec0ff */
[----:B------:R-:W-:Y:S02]  /*2a00*/  LOP3.LUT R3, R3, 0x20, R4, 0xf8, !PT ;  /* 0x0000002003037812 */ /* 0x000fe400078ef804 */
[----:B------:R-:W-:Y:S02]  /*2a10*/  LOP3.LUT R5, R5, 0x8, R6, 0xf8, !PT ;  /* 0x0000000805057812 */ /* 0x000fe400078ef806 */
[----:B------:R-:W-:Y:S02]  /*2a20*/  LOP3.LUT R3, R3, 0x100, R4, 0xf8, !PT ;  /* 0x0000010003037812 */ /* 0x000fe400078ef804 */
[----:B------:R-:W-:-:S04]  /*2a30*/  LOP3.LUT R8, R5, 0x18, R8, 0x78, !PT ;  /* 0x0000001805087812 */ /* 0x000fc800078e7808 */
[----:B------:R-:W-:-:S04]  /*2a40*/  LOP3.LUT R3, R3, R8, RZ, 0xfc, !PT ;  /* 0x0000000803037212 */ /* 0x000fc800078efcff */
[----:B------:R-:W-:-:S04]  /*2a50*/  LEA R3, R3, UR43, 0x1 ;  /* 0x0000002b03037c11 */ /* 0x000fc8000f8e08ff */
[----:B------:R-:W-:Y:S01]  /*2a60*/  LEA R4, R158, R3, 0x1 ;  /* 0x000000039e047211 */ /* 0x000fe200078e08ff */
[----:B------:R1:W2:Y:S05]  /*2a70*/  LDSM.16.M88.4 R8, [R3+0x200] ;  /* 0x000200000308783b */ /* 0x0002aa0000000200 */
[----:B------:R-:W3:Y:S02]  /*2a80*/  LDSM.16.M88.4 R4, [R4+0x200] ;  /* 0x000200000404783b */ /* 0x000ee40000000200 */
.L_x_51:
[----:B------:R-:W-:Y:S05]  /*2a90*/  BSYNC B0 ;  /* 0x0000000000007941 */ /* 0x000fea0003800000 */
.L_x_50:
[----:B--2---:R-:W-:Y:S01]  /*2aa0*/  IMAD.U32 R12, R9, 0x10000, RZ ;  /* 0x00010000090c7824 */ /* 0x004fe200078e00ff */
[----:B------:R-:W-:Y:S01]  /*2ab0*/  MOV R21, 0x38eb4c3a ;  /* 0x38eb4c3a00157802 */ /* 0x000fe20000000f00 */
[----:B------:R-:W-:Y:S01]  /*2ac0*/  IMAD.MOV.U32 R20, RZ, RZ, 0x3aae005b ;  /* 0x3aae005bff147424 */ /* 0x000fe200078e00ff */
[----:B------:R-:W-:Y:S01]  /*2ad0*/  MOV R15, 0x3c09919f ;  /* 0x3c09919f000f7802 */ /* 0x000fe20000000f00 */
[----:B-----5:R-:W-:Y:S01]  /*2ae0*/  FMUL R23, R155, R12 ;  /* 0x0000000c9b177220 */ /* 0x020fe20000400000 */
[----:B------:R-:W-:Y:S01]  /*2af0*/  IMAD.MOV.U32 R14, RZ, RZ, 0x3d24d99a ;  /* 0x3d24d99aff0e7424 */ /* 0x000fe200078e00ff */
[----:B------:R-:W-:Y:S05]  /*2b00*/  WARPSYNC.ALL ;  /* 0x0000000000007948 */ /* 0x000fea0003800000 */
[----:B------:R-:W-:Y:S01]  /*2b10*/  FFMA R168, R156, R26, R23 ;  /* 0x0000001a9ca87223 */ /* 0x000fe20000000017 */
[----:B------:R-:W-:Y:S03]  /*2b20*/  BSSY B0, `(.L_x_54) ;  /* 0x00001ec000007945 */ /* 0x000fe60003800000 */
[----:B------:R-:W-:-:S04]  /*2b30*/  FMUL R172, R168, 0.70710676908493041992 ;  /* 0x3f3504f3a8ac7820 */ /* 0x000fc80000400000 */
[C---:B-1----:R-:W-:Y:S01]  /*2b40*/  FMUL R3, R172.reuse, R172 ;  /* 0x000000acac037220 */ /* 0x042fe20000400000 */
[----:B------:R-:W-:-:S04]  /*2b50*/  FSETP.GE.AND P3, PT, |R172|, 1.0029599666595458984, PT ;  /* 0x3f8060feac00780b */ /* 0x000fc80003f66200 */
[----:B------:R-:W-:Y:S02]  /*2b60*/  FSEL R26, |R172|, R3, P3 ;  /* 0x00000003ac1a7208 */ /* 0x000fe40001800200 */
[----:B------:R-:W-:Y:S02]  /*2b70*/  FSEL R3, R21, 8.4834944573231041431e-05, P3 ;  /* 0x38b1e96a15037808 */ /* 0x000fe40001800000 */
[----:B------:R-:W-:Y:S02]  /*2b80*/  FSEL R13, -R20, -0.00082130916416645050049, P3 ;  /* 0xba574d20140d7808 */ /* 0x000fe40001800100 */
[----:B------:R-:W-:Y:S02]  /*2b90*/  FSEL R12, R15, 0.0052134888246655464172, P3 ;  /* 0x3baad5ea0f0c7808 */ /* 0x000fe40001800000 */
[----:B------:R-:W-:Y:S01]  /*2ba0*/  FSEL R160, -R14, -0.026868773624300956726, P3 ;  /* 0xbcdc1be70ea07808 */ /* 0x000fe20001800100 */
[----:B------:R-:W-:Y:S01]  /*2bb0*/  FFMA R3, R26, R3, R13 ;  /* 0x000000031a037223 */ /* 0x000fe2000000000d */
[----:B------:R-:W-:-:S03]  /*2bc0*/  MOV R13, 0x3e235519 ;  /* 0x3e235519000d7802 */ /* 0x000fc60000000f00 */
[C---:B------:R-:W-:Y:S01]  /*2bd0*/  FFMA R3, R26.reuse, R3, R12 ;  /* 0x000000031a037223 */ /* 0x040fe2000000000c */
[----:B------:R-:W-:Y:S01]  /*2be0*/  IMAD.MOV.U32 R12, RZ, RZ, 0x3f69b4f9 ;  /* 0x3f69b4f9ff0c7424 */ /* 0x000fe200078e00ff */
[----:B------:R-:W-:Y:S02]  /*2bf0*/  FSEL R170, R13, 0.11284004896879196167, P3 ;  /* 0x3de718af0daa7808 */ /* 0x000fe40001800000 */
[----:B------:R-:W-:Y:S01]  /*2c00*/  FFMA R163, R26, R3, R160 ;  /* 0x000000031aa37223 */ /* 0x000fe200000000a0 */
[----:B------:R-:W-:Y:S02]  /*2c10*/  MOV R3, 0x3f210a14 ;  /* 0x3f210a1400037802 */ /* 0x000fe40000000f00 */
[----:B------:R-:W-:Y:S01]  /*2c20*/  FSEL R160, R12, -0.37612664699554443359, P3 ;  /* 0xbec093ac0ca07808 */ /* 0x000fe20001800000 */
[----:B------:R-:W-:Y:S01]  /*2c30*/  FFMA R163, R26, R163, R170 ;  /* 0x000000a31aa37223 */ /* 0x000fe200000000aa */
[----:B------:R-:W-:-:S03]  /*2c40*/  FSEL R170, R3, 0.12837915122509002686, P3 ;  /* 0x3e0375d303aa7808 */ /* 0x000fc60001800000 */
[----:B------:R-:W-:Y:S01]  /*2c50*/  FFMA R163, R26, R163, R160 ;  /* 0x000000a31aa37223 */ /* 0x000fe200000000a0 */
[----:B------:R-:W-:-:S03]  /*2c60*/  FSEL R160, -|R172|, R172, P3 ;  /* 0x000000acaca07208 */ /* 0x000fc60001800300 */
[----:B------:R-:W-:Y:S01]  /*2c70*/  FFMA R163, R26, R163, R170 ;  /* 0x000000a31aa37223 */ /* 0x000fe200000000aa */
[----:B------:R-:W-:Y:S01]  /*2c80*/  LOP3.LUT R26, R9, 0xffff0000, RZ, 0xc0, !PT ;  /* 0xffff0000091a7812 */ /* 0x000fe200078ec0ff */
[C---:B------:R-:W-:Y:S01]  /*2c90*/  IMAD.U32 R170, R10.reuse, 0x10000, RZ ;  /* 0x000100000aaa7824 */ /* 0x040fe200078e00ff */
[----:B------:R-:W-:Y:S01]  /*2ca0*/  LOP3.LUT R10, R10, 0xffff0000, RZ, 0xc0, !PT ;  /* 0xffff00000a0a7812 */ /* 0x000fe200078ec0ff */
[----:B------:R-:W-:Y:S02]  /*2cb0*/  FFMA R160, R163, R160, R160 ;  /* 0x000000a0a3a07223 */ /* 0x000fe400000000a0 */
[C---:B------:R-:W-:Y:S01]  /*2cc0*/  FMUL R26, R155.reuse, R26 ;  /* 0x0000001a9b1a7220 */ /* 0x040fe20000400000 */
[C---:B------:R-:W-:Y:S01]  /*2cd0*/  FMUL R165, R155.reuse, R170 ;  /* 0x000000aa9ba57220 */ /* 0x040fe20000400000 */
[----:B------:R-:W1:Y:S01]  /*2ce0*/  @P3 MUFU.EX2 R167, R160 ;  /* 0x000000a000a73308 */ /* 0x000e620000000800 */
[----:B------:R-:W-:Y:S01]  /*2cf0*/  FMUL R163, R155, R10 ;  /* 0x0000000a9ba37220 */ /* 0x000fe20000400000 */
[C---:B------:R-:W-:Y:S01]  /*2d00*/  FFMA R9, R156.reuse, R27, R26 ;  /* 0x0000001b9c097223 */ /* 0x040fe2000000001a */
[----:B------:R-:W-:-:S02]  /*2d10*/  FFMA R28, R156, R28, R165 ;  /* 0x0000001c9c1c7223 */ /* 0x000fc400000000a5 */
[----:B------:R-:W-:Y:S01]  /*2d20*/  FFMA R10, R156, R29, R163 ;  /* 0x0000001d9c0a7223 */ /* 0x000fe200000000a3 */
[C---:B------:R-:W-:Y:S01]  /*2d30*/  FMUL R186, R9.reuse, 0.70710676908493041992 ;  /* 0x3f3504f309ba7820 */ /* 0x040fe20000400000 */
[----:B------:R-:W-:Y:S01]  /*2d40*/  FMUL R171, R28, 0.70710676908493041992 ;  /* 0x3f3504f31cab7820 */ /* 0x000fe20000400000 */
[----:B------:R-:W-:Y:S01]  /*2d50*/  FMUL R9, R9, 0.5 ;  /* 0x3f00000009097820 */ /* 0x000fe20000400000 */
[----:B------:R-:W-:Y:S01]  /*2d60*/  FMUL R169, R10, 0.70710676908493041992 ;  /* 0x3f3504f30aa97820 */ /* 0x000fe20000400000 */
[----:B------:R-:W-:Y:S01]  /*2d70*/  FMUL R27, R186, R186 ;  /* 0x000000baba1b7220 */ /* 0x000fe20000400000 */
[C---:B------:R-:W-:Y:S01]  /*2d80*/  FMUL R174, R171.reuse, R171 ;  /* 0x000000ababae7220 */ /* 0x040fe20000400000 */
[----:B------:R-:W-:Y:S01]  /*2d90*/  FSETP.GE.AND P4, PT, |R171|, 1.0029599666595458984, PT ;  /* 0x3f8060feab00780b */ /* 0x000fe20003f86200 */
[C---:B------:R-:W-:Y:S01]  /*2da0*/  FMUL R178, R169.reuse, R169 ;  /* 0x000000a9a9b27220 */ /* 0x040fe20000400000 */
[----:B------:R-:W-:Y:S02]  /*2db0*/  FSETP.GE.AND P5, PT, |R169|, 1.0029599666595458984, PT ;  /* 0x3f8060fea900780b */ /* 0x000fe40003fa6200 */
[----:B------:R-:W-:Y:S01]  /*2dc0*/  FSEL R176, -R20, -0.00082130916416645050049, P4 ;  /* 0xba574d2014b07808 */ /* 0x000fe20002000100 */
[----:B-1----:R-:W-:Y:S01]  /*2dd0*/  @P3 FADD R167, -R167, 1 ;  /* 0x3f800000a7a73421 */ /* 0x002fe20000000100 */
[----:B------:R-:W-:-:S02]  /*2de0*/  FSEL R173, |R169|, R178, P5 ;  /* 0x000000b2a9ad7208 */ /* 0x000fc40002800200 */
[----:B------:R-:W-:Y:S02]  /*2df0*/  FSEL R180, R21, 8.4834944573231041431e-05, P5 ;  /* 0x38b1e96a15b47808 */ /* 0x000fe40002800000 */
[----:B------:R-:W-:Y:S02]  /*2e00*/  @P3 LOP3.LUT R160, R167, 0x80000000, R172, 0xb8, !PT ;  /* 0x80000000a7a03812 */ /* 0x000fe400078eb8ac */
[----:B------:R-:W-:Y:S02]  /*2e10*/  FSETP.GE.AND P3, PT, |R186|, 1.0029599666595458984, PT ;  /* 0x3f8060feba00780b */ /* 0x000fe40003f66200 */
[----:B------:R-:W-:Y:S01]  /*2e20*/  FSEL R167, |R171|, R174, P4 ;  /* 0x000000aeaba77208 */ /* 0x000fe20002000200 */
[----:B------:R-:W-:Y:S01]  /*2e30*/  FADD R160, R160, 1 ;  /* 0x3f800000a0a07421 */ /* 0x000fe20000000000 */
[----:B------:R-:W-:Y:S02]  /*2e40*/  FSEL R27, |R186|, R27, P3 ;  /* 0x0000001bba1b7208 */ /* 0x000fe40001800200 */
[----:B------:R-:W-:-:S02]  /*2e50*/  FSEL R170, R21, 8.4834944573231041431e-05, P3 ;  /* 0x38b1e96a15aa7808 */ /* 0x000fc40001800000 */
[C---:B------:R-:W-:Y:S02]  /*2e60*/  FSEL R172, -R20.reuse, -0.00082130916416645050049, P3 ;  /* 0xba574d2014ac7808 */ /* 0x040fe40001800100 */
[----:B------:R-:W-:Y:S02]  /*2e70*/  FSEL R174, R21, 8.4834944573231041431e-05, P4 ;  /* 0x38b1e96a15ae7808 */ /* 0x000fe40002000000 */
[----:B------:R-:W-:Y:S01]  /*2e80*/  FSEL R182, -R20, -0.00082130916416645050049, P5 ;  /* 0xba574d2014b67808 */ /* 0x000fe20002800100 */
[----:B------:R-:W-:Y:S01]  /*2e90*/  FFMA R170, R27, R170, R172 ;  /* 0x000000aa1baa7223 */ /* 0x000fe200000000ac */
[----:B------:R-:W-:Y:S01]  /*2ea0*/  FSEL R172, R15, 0.0052134888246655464172, P3 ;  /* 0x3baad5ea0fac7808 */ /* 0x000fe20001800000 */
[----:B------:R-:W-:Y:S01]  /*2eb0*/  FFMA R176, R167, R174, R176 ;  /* 0x000000aea7b07223 */ /* 0x000fe200000000b0 */
[----:B------:R-:W-:Y:S01]  /*2ec0*/  FSEL R178, R15, 0.0052134888246655464172, P4 ;  /* 0x3baad5ea0fb27808 */ /* 0x000fe20002000000 */
[----:B------:R-:W-:Y:S01]  /*2ed0*/  FFMA R180, R173, R180, R182 ;  /* 0x000000b4adb47223 */ /* 0x000fe200000000b6 */
[C---:B------:R-:W-:Y:S01]  /*2ee0*/  FSEL R174, -R14.reuse, -0.026868773624300956726, P3 ;  /* 0xbcdc1be70eae7808 */ /* 0x040fe20001800100 */
[----:B------:R-:W-:Y:S01]  /*2ef0*/  FFMA R170, R27, R170, R172 ;  /* 0x000000aa1baa7223 */ /* 0x000fe200000000ac */
[----:B------:R-:W-:Y:S01]  /*2f00*/  FSEL R184, R15, 0.0052134888246655464172, P5 ;  /* 0x3baad5ea0fb87808 */ /* 0x000fe20002800000 */
[----:B------:R-:W-:Y:S01]  /*2f10*/  FFMA R176, R167, R176, R178 ;  /* 0x000000b0a7b07223 */ /* 0x000fe200000000b2 */
[----:B------:R-:W-:Y:S01]  /*2f20*/  FSEL R172, R13, 0.11284004896879196167, P3 ;  /* 0x3de718af0dac7808 */ /* 0x000fe20001800000 */
[----:B------:R-:W-:Y:S01]  /*2f30*/  FFMA R170, R27, R170, R174 ;  /* 0x000000aa1baa7223 */ /* 0x000fe200000000ae */
[----:B------:R-:W-:Y:S01]  /*2f40*/  FSEL R178, -R14, -0.026868773624300956726, P4 ;  /* 0xbcdc1be70eb27808 */ /* 0x000fe20002000100 */
[----:B------:R-:W-:Y:S01]  /*2f50*/  FFMA R184, R173, R180, R184 ;  /* 0x000000b4adb87223 */ /* 0x000fe200000000b8 */
[----:B------:R-:W-:Y:S01]  /*2f60*/  FSEL R174, R12, -0.37612664699554443359, P3 ;  /* 0xbec093ac0cae7808 */ /* 0x000fe20001800000 */
[----:B------:R-:W-:Y:S01]  /*2f70*/  FFMA R170, R27, R170, R172 ;  /* 0x000000aa1baa7223 */ /* 0x000fe200000000ac */
[----:B------:R-:W-:Y:S01]  /*2f80*/  FSEL R180, R13, 0.11284004896879196167, P4 ;  /* 0x3de718af0db47808 */ /* 0x000fe20002000000 */
[----:B------:R-:W-:Y:S01]  /*2f90*/  FFMA R176, R167, R176, R178 ;  /* 0x000000b0a7b07223 */ /* 0x000fe200000000b2 */
[----:B------:R-:W-:Y:S01]  /*2fa0*/  FSEL R182, -R14, -0.026868773624300956726, P5 ;  /* 0xbcdc1be70eb67808 */ /* 0x000fe20002800100 */
[----:B------:R-:W-:Y:S01]  /*2fb0*/  FFMA R170, R27, R170, R174 ;  /* 0x000000aa1baa7223 */ /* 0x000fe200000000ae */
[----:B------:R-:W-:Y:S01]  /*2fc0*/  FSEL R172, R3, 0.12837915122509002686, P3 ;  /* 0x3e0375d303ac7808 */ /* 0x000fe20001800000 */
[----:B------:R-:W-:Y:S01]  /*2fd0*/  FFMA R176, R167, R176, R180 ;  /* 0x000000b0a7b07223 */ /* 0x000fe200000000b4 */
[----:B------:R-:W-:Y:S01]  /*2fe0*/  FSEL R174, R12, -0.37612664699554443359, P4 ;  /* 0xbec093ac0cae7808 */ /* 0x000fe20002000000 */
[----:B------:R-:W-:Y:S01]  /*2ff0*/  FFMA R182, R173, R184, R182 ;  /* 0x000000b8adb67223 */ /* 0x000fe200000000b6 */
[----:B------:R-:W-:Y:S01]  /*3000*/  FSEL R178, R13, 0.11284004896879196167, P5 ;  /* 0x3de718af0db27808 */ /* 0x000fe20002800000 */
[----:B------:R-:W-:Y:S01]  /*3010*/  FFMA R170, R27, R170, R172 ;  /* 0x000000aa1baa7223 */ /* 0x000fe200000000ac */
[----:B------:R-:W-:Y:S01]  /*3020*/  FSEL R29, -|R186|, R186, P3 ;  /* 0x000000baba1d7208 */ /* 0x000fe20001800300 */
[----:B------:R-:W-:Y:S01]  /*3030*/  FFMA R174, R167, R176, R174 ;  /* 0x000000b0a7ae7223 */ /* 0x000fe200000000ae */
[----:B------:R-:W-:Y:S01]  /*3040*/  FSEL R172, R3, 0.12837915122509002686, P4 ;  /* 0x3e0375d303ac7808 */ /* 0x000fe20002000000 */
[----:B------:R-:W-:Y:S01]  /*3050*/  FFMA R178, R173, R182, R178 ;  /* 0x000000b6adb27223 */ /* 0x000fe200000000b2 */
[----:B------:R-:W-:Y:S01]  /*3060*/  FSEL R176, R12, -0.37612664699554443359, P5 ;  /* 0xbec093ac0cb07808 */ /* 0x000fe20002800000 */
[----:B------:R-:W-:Y:S01]  /*3070*/  FFMA R170, R170, R29, R29 ;  /* 0x0000001daaaa7223 */ /* 0x000fe2000000001d */
[----:B------:R-:W-:Y:S01]  /*3080*/  FSEL R29, -|R171|, R171, P4 ;  /* 0x000000abab1d7208 */ /* 0x000fe20002000300 */
[----:B------:R-:W-:Y:S01]  /*3090*/  FFMA R174, R167, R174, R172 ;  /* 0x000000aea7ae7223 */ /* 0x000fe200000000ac */
[----:B------:R-:W-:Y:S01]  /*30a0*/  FSEL R167, R3, 0.12837915122509002686, P5 ;  /* 0x3e0375d303a77808 */ /* 0x000fe20002800000 */
[----:B------:R-:W-:Y:S01]  /*30b0*/  FFMA R176, R173, R178, R176 ;  /* 0x000000b2adb07223 */ /* 0x000fe200000000b0 */
[----:B------:R-:W1:Y:S01]  /*30c0*/  @P3 MUFU.EX2 R27, R170 ;  /* 0x000000aa001b3308 */ /* 0x000e620000000800 */
[----:B------:R-:W-:Y:S01]  /*30d0*/  FSEL R172, -|R169|, R169, P5 ;  /* 0x000000a9a9ac7208 */ /* 0x000fe20002800300 */
[----:B------:R-:W-:Y:S01]  /*30e0*/  FFMA R174, R174, R29, R29 ;  /* 0x0000001daeae7223 */ /* 0x000fe2000000001d */
[----:B------:R-:W-:Y:S01]  /*30f0*/  FFMA R167, R173, R176, R167 ;  /* 0x000000b0ada77223 */ /* 0x000fe200000000a7 */
[C---:B------:R-:W-:Y:S01]  /*3100*/  SHF.L.U32 R178, R11.reuse, 0x10, RZ ;  /* 0x000000100bb27819 */ /* 0x040fe200000006ff */
[C---:B------:R-:W-:Y:S01]  /*3110*/  IMAD.U32 R176, R8.reuse, 0x10000, RZ ;  /* 0x0001000008b07824 */ /* 0x040fe200078e00ff */
[----:B------:R-:W-:Y:S01]  /*3120*/  LOP3.LUT R180, R11, 0xffff0000, RZ, 0xc0, !PT ;  /* 0xffff00000bb47812 */ /* 0x000fe200078ec0ff */
[----:B------:R-:W-:Y:S01]  /*3130*/  FFMA R172, R167, R172, R172 ;  /* 0x000000aca7ac7223 */ /* 0x000fe200000000ac */
[----:B------:R-:W2:Y:S01]  /*3140*/  @P4 MUFU.EX2 R173, R174 ;  /* 0x000000ae00ad4308 */ /* 0x000ea20000000800 */
[C---:B------:R-:W-:Y:S01]  /*3150*/  FMUL R167, R155.reuse, R178 ;  /* 0x000000b29ba77220 */ /* 0x040fe20000400000 */
[----:B------:R-:W-:Y:S01]  /*3160*/  LOP3.LUT R8, R8, 0xffff0000, RZ, 0xc0, !PT ;  /* 0xffff000008087812 */ /* 0x000fe200078ec0ff */
[----:B------:R-:W-:-:S02]  /*3170*/  FMUL R29, R155, R180 ;  /* 0x000000b49b1d7220 */ /* 0x000fc40000400000 */
[C---:B------:R-:W-:Y:S02]  /*3180*/  FFMA R30, R156.reuse, R30, R167 ;  /* 0x0000001e9c1e7223 */ /* 0x040fe400000000a7 */
[----:B------:R-:W-:Y:S01]  /*3190*/  FFMA R11, R156, R31, R29 ;  /* 0x0000001f9c0b7223 */ /* 0x000fe2000000001d */
[----:B------:R-:W4:Y:S01]  /*31a0*/  @P5 MUFU.EX2 R175, R172 ;  /* 0x000000ac00af5308 */ /* 0x000f220000000800 */
[----:B-1----:R-:W-:Y:S01]  /*31b0*/  @P3 FADD R27, -R27, 1 ;  /* 0x3f8000001b1b3421 */ /* 0x002fe20000000100 */
[----:B------:R-:W-:-:S04]  /*31c0*/  FMUL R31, R30, 0.70710676908493041992 ;  /* 0x3f3504f31e1f7820 */ /* 0x000fc80000400000 */
[----:B------:R-:W-:Y:S01]  /*31d0*/  @P3 LOP3.LUT R170, R27, 0x80000000, R186, 0xb8, !PT ;  /* 0x800000001baa3812 */ /* 0x000fe200078eb8ba */
[----:B------:R-:W-:Y:S01]  /*31e0*/  FMUL R27, R155, R176 ;  /* 0x000000b09b1b7220 */ /* 0x000fe20000400000 */
[----:B--2---:R-:W-:-:S03]  /*31f0*/  @P4 FADD R176, -R173, 1 ;  /* 0x3f800000adb04421 */ /* 0x004fc60000000100 */
[----:B------:R-:W-:Y:S01]  /*3200*/  FFMA R24, R156, R24, R27 ;  /* 0x000000189c187223 */ /* 0x000fe2000000001b */
[----:B------:R-:W-:Y:S01]  /*3210*/  FADD R170, R170, 1 ;  /* 0x3f800000aaaa7421 */ /* 0x000fe20000000000 */
[----:B------:R-:W-:Y:S01]  /*3220*/  @P4 LOP3.LUT R174, R176, 0x80000000, R171, 0xb8, !PT ;  /* 0x80000000b0ae4812 */ /* 0x000fe200078eb8ab */
[C---:B------:R-:W-:Y:S01]  /*3230*/  FMUL R176, R31.reuse, R31 ;  /* 0x0000001f1fb07220 */ /* 0x040fe20000400000 */
[----:B------:R-:W-:Y:S01]  /*3240*/  FSETP.GE.AND P4, PT, |R31|, 1.0029599666595458984, PT ;  /* 0x3f8060fe1f00780b */ /* 0x000fe20003f86200 */
[----:B----4-:R-:W-:Y:S01]  /*3250*/  @P5 FADD R178, -R175, 1 ;  /* 0x3f800000afb25421 */ /* 0x010fe20000000100 */
[----:B------:R-:W-:Y:S01]  /*3260*/  FMUL R175, R11, 0.70710676908493041992 ;  /* 0x3f3504f30baf7820 */ /* 0x000fe20000400000 */
[----:B------:R-:W-:Y:S01]  /*3270*/  FMUL R173, R24, 0.70710676908493041992 ;  /* 0x3f3504f318ad7820 */ /* 0x000fe20000400000 */
[----:B------:R-:W-:Y:S01]  /*3280*/  FSEL R171, |R31|, R176, P4 ;  /* 0x000000b01fab7208 */ /* 0x000fe20002000200 */
[----:B------:R-:W-:Y:S01]  /*3290*/  FADD R174, R174, 1 ;  /* 0x3f800000aeae7421 */ /* 0x000fe20000000000 */
[----:B------:R-:W-:Y:S01]  /*32a0*/  @P5 LOP3.LUT R172, R178, 0x80000000, R169, 0xb8, !PT ;  /* 0x80000000b2ac5812 */ /* 0x000fe200078eb8a9 */
[C---:B------:R-:W-:Y:S01]  /*32b0*/  FMUL R182, R175.reuse, R175 ;  /* 0x000000afafb67220 */ /* 0x040fe20000400000 */
[----:B------:R-:W-:Y:S01]  /*32c0*/  FSETP.GE.AND P5, PT, |R175|, 1.0029599666595458984, PT ;  /* 0x3f8060feaf00780b */ /* 0x000fe20003fa6200 */
[----:B------:R-:W-:Y:S01]  /*32d0*/  FMUL R176, R173, R173 ;  /* 0x000000adadb07220 */ /* 0x000fe20000400000 */
[----:B------:R-:W-:Y:S01]  /*32e0*/  FSEL R178, R21, 8.4834944573231041431e-05, P4 ;  /* 0x38b1e96a15b27808 */ /* 0x000fe20002000000 */
[----:B------:R-:W-:Y:S01]  /*32f0*/  FADD R172, R172, 1 ;  /* 0x3f800000acac7421 */ /* 0x000fe20000000000 */
[----:B------:R-:W-:Y:S01]  /*3300*/  FSEL R180, -R20, -0.00082130916416645050049, P4 ;  /* 0xba574d2014b47808 */ /* 0x000fe20002000100 */
[----:B------:R-:W-:Y:S01]  /*3310*/  FMUL R11, R11, 0.5 ;  /* 0x3f0000000b0b7820 */ /* 0x000fe20000400000 */
[----:B------:R-:W-:Y:S01]  /*3320*/  FSETP.GE.AND P3, PT, |R173|, 1.0029599666595458984, PT ;  /* 0x3f8060fead00780b */ /* 0x000fe20003f66200 */
[----:B------:R-:W-:Y:S01]  /*3330*/  FMUL R24, R24, 0.5 ;  /* 0x3f00000018187820 */ /* 0x000fe20000400000 */
[----:B------:R-:W-:Y:S01]  /*3340*/  FSEL R179, |R175|, R182, P5 ;  /* 0x000000b6afb37208 */ /* 0x000fe20002800200 */
[----:B------:R-:W-:Y:S01]  /*3350*/  FFMA R182, R171, R178, R180 ;  /* 0x000000b2abb67223 */ /* 0x000fe200000000b4 */
[----:B------:R-:W-:-:S02]  /*3360*/  FSEL R184, R21, 8.4834944573231041431e-05, P5 ;  /* 0x38b1e96a15b87808 */ /* 0x000fc40002800000 */
[C---:B------:R-:W-:Y:S02]  /*3370*/  FSEL R186, -R20.reuse, -0.00082130916416645050049, P5 ;  /* 0xba574d2014ba7808 */ /* 0x040fe40002800100 */
[----:B------:R-:W-:Y:S02]  /*3380*/  FSEL R169, |R173|, R176, P3 ;  /* 0x000000b0ada97208 */ /* 0x000fe40001800200 */
[----:B------:R-:W-:Y:S01]  /*3390*/  FSEL R176, R21, 8.4834944573231041431e-05, P3 ;  /* 0x38b1e96a15b07808 */ /* 0x000fe20001800000 */
[----:B------:R-:W-:Y:S01]  /*33a0*/  FFMA R186, R179, R184, R186 ;  /* 0x000000b8b3ba7223 */ /* 0x000fe200000000ba */
[----:B------:R-:W-:Y:S02]  /*33b0*/  FSEL R178, -R20, -0.00082130916416645050049, P3 ;  /* 0xba574d2014b27808 */ /* 0x000fe40001800100 */
[C---:B------:R-:W-:Y:S02]  /*33c0*/  FSEL R184, R15.reuse, 0.0052134888246655464172, P4 ;  /* 0x3baad5ea0fb87808 */ /* 0x040fe40002000000 */
[----:B------:R-:W-:Y:S01]  /*33d0*/  FSEL R188, R15, 0.0052134888246655464172, P5 ;  /* 0x3baad5ea0fbc7808 */ /* 0x000fe20002800000 */
[----:B------:R-:W-:Y:S01]  /*33e0*/  FFMA R176, R169, R176, R178 ;  /* 0x000000b0a9b07223 */ /* 0x000fe200000000b2 */
[----:B------:R-:W-:Y:S01]  /*33f0*/  FSEL R180, R15, 0.0052134888246655464172, P3 ;  /* 0x3baad5ea0fb47808 */ /* 0x000fe20001800000 */
[----:B------:R-:W-:Y:S01]  /*3400*/  FFMA R182, R171, R182, R184 ;  /* 0x000000b6abb67223 */ /* 0x000fe200000000b8 */
[C---:B------:R-:W-:Y:S01]  /*3410*/  FSEL R178, -R14.reuse, -0.026868773624300956726, P4 ;  /* 0xbcdc1be70eb27808 */ /* 0x040fe20002000100 */
[----:B------:R-:W-:Y:S01]  /*3420*/  FFMA R186, R179, R186, R188 ;  /* 0x000000bab3ba7223 */ /* 0x000fe200000000bc */
[C---:B------:R-:W-:Y:S01]  /*3430*/  FSEL R184, -R14.reuse, -0.026868773624300956726, P5 ;  /* 0xbcdc1be70eb87808 */ /* 0x040fe20002800100 */
[----:B------:R-:W-:Y:S01]  /*3440*/  FFMA R176, R169, R176, R180 ;  /* 0x000000b0a9b07223 */ /* 0x000fe200000000b4 */
[----:B------:R-:W-:Y:S01]  /*3450*/  FSEL R180, R13, 0.11284004896879196167, P4 ;  /* 0x3de718af0db47808 */ /* 0x000fe20002000000 */
[----:B------:R-:W-:Y:S01]  /*3460*/  FFMA R182, R171, R182, R178 ;  /* 0x000000b6abb67223 */ /* 0x000fe200000000b2 */
[----:B------:R-:W-:Y:S01]  /*3470*/  FSEL R178, -R14, -0.026868773624300956726, P3 ;  /* 0xbcdc1be70eb27808 */ /* 0x000fe20001800100 */
[----:B------:R-:W-:Y:S01]  /*3480*/  FFMA R186, R179, R186, R184 ;  /* 0x000000bab3ba7223 */ /* 0x000fe200000000b8 */
[C---:B------:R-:W-:Y:S01]  /*3490*/  FSEL R184, R12.reuse, -0.37612664699554443359, P4 ;  /* 0xbec093ac0cb87808 */ /* 0x040fe20002000000 */
[----:B------:R-:W-:Y:S01]  /*34a0*/  FFMA R180, R171, R182, R180 ;  /* 0x000000b6abb47223 */ /* 0x000fe200000000b4 */
[----:B------:R-:W-:Y:S01]  /*34b0*/  FSEL R188, R13, 0.11284004896879196167, P5 ;  /* 0x3de718af0dbc7808 */ /* 0x000fe20002800000 */
[----:B------:R-:W-:Y:S01]  /*34c0*/  FFMA R176, R169, R176, R178 ;  /* 0x000000b0a9b07223 */ /* 0x000fe200000000b2 */
[----:B------:R-:W-:Y:S01]  /*34d0*/  FSEL R182, R3, 0.12837915122509002686, P4 ;  /* 0x3e0375d303b67808 */ /* 0x000fe20002000000 */
[----:B------:R-:W-:Y:S01]  /*34e0*/  FFMA R180, R171, R180, R184 ;  /* 0x000000b4abb47223 */ /* 0x000fe200000000b8 */
[----:B------:R-:W-:Y:S01]  /*34f0*/  FSEL R178, R13, 0.11284004896879196167, P3 ;  /* 0x3de718af0db27808 */ /* 0x000fe20001800000 */
[----:B------:R-:W-:Y:S01]  /*3500*/  FFMA R186, R179, R186, R188 ;  /* 0x000000bab3ba7223 */ /* 0x000fe200000000bc */
[----:B------:R-:W-:Y:S01]  /*3510*/  FSEL R184, R12, -0.37612664699554443359, P5 ;  /* 0xbec093ac0cb87808 */ /* 0x000fe20002800000 */
[----:B------:R-:W-:Y:S01]  /*3520*/  FFMA R180, R171, R180, R182 ;  /* 0x000000b4abb47223 */ /* 0x000fe200000000b6 */
[----:B------:R-:W-:Y:S01]  /*3530*/  FSEL R177, -|R31|, R31, P4 ;  /* 0x0000001f1fb17208 */ /* 0x000fe20002000300 */
[----:B------:R-:W-:Y:S01]  /*3540*/  FFMA R178, R169, R176, R178 ;  /* 0x000000b0a9b27223 */ /* 0x000fe200000000b2 */
[----:B------:R-:W-:Y:S01]  /*3550*/  FSEL R182, R3, 0.12837915122509002686, P5 ;  /* 0x3e0375d303b67808 */ /* 0x000fe20002800000 */
[----:B------:R-:W-:Y:S01]  /*3560*/  FFMA R184, R179, R186, R184 ;  /* 0x000000bab3b87223 */ /* 0x000fe200000000b8 */
[----:B------:R-:W-:Y:S01]  /*3570*/  FSEL R171, R3, 0.12837915122509002686, P3 ;  /* 0x3e0375d303ab7808 */ /* 0x000fe20001800000 */
[----:B------:R-:W-:Y:S01]  /*3580*/  FFMA R176, R180, R177, R177 ;  /* 0x000000b1b4b07223 */ /* 0x000fe200000000b1 */
[----:B------:R-:W-:Y:S01]  /*3590*/  FSEL R180, R12, -0.37612664699554443359, P3 ;  /* 0xbec093ac0cb47808 */ /* 0x000fe20001800000 */
[----:B------:R-:W-:Y:S01]  /*35a0*/  FFMA R182, R179, R184, R182 ;  /* 0x000000b8b3b67223 */ /* 0x000fe200000000b6 */
[----:B------:R-:W-:Y:S01]  /*35b0*/  FSEL R177, -|R175|, R175, P5 ;  /* 0x000000afafb17208 */ /* 0x000fe20002800300 */
[----:B------:R-:W1:Y:S02]  /*35c0*/  @P4 MUFU.EX2 R181, R176 ;  /* 0x000000b000b54308 */ /* 0x000e640000000800 */
[----:B------:R-:W-:-:S02]  /*35d0*/  FFMA R180, R169, R178, R180 ;  /* 0x000000b2a9b47223 */ /* 0x000fc400000000b4 */
[----:B------:R-:W-:Y:S01]  /*35e0*/  FFMA R178, R182, R177, R177 ;  /* 0x000000b1b6b27223 */ /* 0x000fe200000000b1 */
[----:B------:R-:W-:Y:S01]  /*35f0*/  FSEL R182, -|R173|, R173, P3 ;  /* 0x000000adadb67208 */ /* 0x000fe20001800300 */
[----:B------:R-:W-:Y:S01]  /*3600*/  FFMA R171, R169, R180, R171 ;  /* 0x000000b4a9ab7223 */ /* 0x000fe200000000ab */
[C---:B---3--:R-:W-:Y:S01]  /*3610*/  SHF.L.U32 R180, R4.reuse, 0x10, RZ ;  /* 0x0000001004b47819 */ /* 0x048fe200000006ff */
[----:B------:R-:W2:Y:S01]  /*3620*/  @P5 MUFU.EX2 R183, R178 ;  /* 0x000000b200b75308 */ /* 0x000ea20000000800 */
[----:B------:R-:W-:Y:S01]  /*3630*/  LOP3.LUT R4, R4, 0xffff0000, RZ, 0xc0, !PT ;  /* 0xffff000004047812 */ /* 0x000fe200078ec0ff */
[----:B------:R-:W-:Y:S01]  /*3640*/  FFMA R179, R171, R182, R182 ;  /* 0x000000b6abb37223 */ /* 0x000fe200000000b6 */
[C---:B------:R-:W-:Y:S01]  /*3650*/  FMUL R171, R155.reuse, R8 ;  /* 0x000000089bab7220 */ /* 0x040fe20000400000 */
[----:B------:R-:W-:-:S04]  /*3660*/  FMUL R169, R155, R180 ;  /* 0x000000b49ba97220 */ /* 0x000fc80000400000 */
[----:B------:R-:W3:Y:S01]  /*3670*/  @P3 MUFU.EX2 R177, R179 ;  /* 0x000000b300b13308 */ /* 0x000ee20000000800 */
[----:B-1----:R-:W-:Y:S01]  /*3680*/  @P4 FADD R182, -R181, 1 ;  /* 0x3f800000b5b64421 */ /* 0x002fe20000000100 */
[----:B------:R-:W-:-:S04]  /*3690*/  FFMA R32, R156, R32, R169 ;  /* 0x000000209c207223 */ /* 0x000fc800000000a9 */
[----:B------:R-:W-:Y:S01]  /*36a0*/  @P4 LOP3.LUT R176, R182, 0x80000000, R31, 0xb8, !PT ;  /* 0x80000000b6b04812 */ /* 0x000fe200078eb81f */
[----:B------:R-:W-:Y:S01]  /*36b0*/  FMUL R31, R155, R4 ;  /* 0x000000049b1f7220 */ /* 0x000fe20000400000 */
[C---:B------:R-:W-:Y:S01]  /*36c0*/  FFMA R4, R156.reuse, R25, R171 ;  /* 0x000000199c047223 */ /* 0x040fe200000000ab */
[----:B--2---:R-:W-:Y:S02]  /*36d0*/  @P5 FADD R182, -R183, 1 ;  /* 0x3f800000b7b65421 */ /* 0x004fe40000000100 */
[----:B------:R-:W-:Y:S01]  /*36e0*/  FFMA R8, R156, R33, R31 ;  /* 0x000000219c087223 */ /* 0x000fe2000000001f */
[----:B------:R-:W-:Y:S01]  /*36f0*/  FMUL R25, R4, 0.70710676908493041992 ;  /* 0x3f3504f304197820 */ /* 0x000fe20000400000 */
[----:B------:R-:W-:Y:S01]  /*3700*/  FADD R176, R176, 1 ;  /* 0x3f800000b0b07421 */ /* 0x000fe20000000000 */
[----:B------:R-:W-:Y:S01]  /*3710*/  @P5 LOP3.LUT R178, R182, 0x80000000, R175, 0xb8, !PT ;  /* 0x80000000b6b25812 */ /* 0x000fe200078eb8af */
[C---:B------:R-:W-:Y:S01]  /*3720*/  FMUL R175, R8.reuse, 0.70710676908493041992 ;  /* 0x3f3504f308af7820 */ /* 0x040fe20000400000 */
[----:B------:R-:W-:Y:S01]  /*3730*/  FMUL R8, R8, 0.5 ;  /* 0x3f00000008087820 */ /* 0x000fe20000400000 */
[----:B---3--:R-:W-:Y:S01]  /*3740*/  @P3 FADD R180, -R177, 1 ;  /* 0x3f800000b1b43421 */ /* 0x008fe20000000100 */
[----:B------:R-:W-:Y:S01]  /*3750*/  FMUL R177, R32, 0.70710676908493041992 ;  /* 0x3f3504f320b17820 */ /* 0x000fe20000400000 */
[C---:B------:R-:W-:Y:S01]  /*3760*/  FMUL R186, R175.reuse, R175 ;  /* 0x000000afafba7220 */ /* 0x040fe20000400000 */
[----:B------:R-:W-:Y:S01]  /*3770*/  FSETP.GE.AND P5, PT, |R175|, 1.0029599666595458984, PT ;  /* 0x3f8060feaf00780b */ /* 0x000fe20003fa6200 */
[----:B------:R-:W-:Y:S01]  /*3780*/  FADD R178, R178, 1 ;  /* 0x3f800000b2b27421 */ /* 0x000fe20000000000 */
[----:B------:R-:W-:Y:S01]  /*3790*/  @P3 LOP3.LUT R179, R180, 0x80000000, R173, 0xb8, !PT ;  /* 0x80000000b4b33812 */ /* 0x000fe200078eb8ad */
[----:B------:R-:W-:Y:S01]  /*37a0*/  FMUL R182, R177, R177 ;  /* 0x000000b1b1b67220 */ /* 0x000fe20000400000 */
[----:B------:R-:W-:Y:S01]  /*37b0*/  FMUL R180, R25, R25 ;  /* 0x0000001919b47220 */ /* 0x000fe20000400000 */
[----:B------:R-:W-:-:S02]  /*37c0*/  FSETP.GE.AND P4, PT, |R177|, 1.0029599666595458984, PT ;  /* 0x3f8060feb100780b */ /* 0x000fc40003f86200 */
[----:B------:R-:W-:Y:S01]  /*37d0*/  FSETP.GE.AND P3, PT, |R25|, 1.0029599666595458984, PT ;  /* 0x3f8060fe1900780b */ /* 0x000fe20003f66200 */
[----:B------:R-:W-:Y:S01]  /*37e0*/  FADD R179, R179, 1 ;  /* 0x3f800000b3b37421 */ /* 0x000fe20000000000 */
[----:B------:R-:W-:Y:S02]  /*37f0*/  FSEL R183, |R177|, R182, P4 ;  /* 0x000000b6b1b77208 */ /* 0x000fe40002000200 */
[----:B------:R-:W-:Y:S01]  /*3800*/  FSEL R180, |R25|, R180, P3 ;  /* 0x000000b419b47208 */ /* 0x000fe20001800200 */
[----:B------:R-:W-:Y:S01]  /*3810*/  FMUL R24, R179, R24 ;  /* 0x00000018b3187220 */ /* 0x000fe20000400000 */
[C---:B------:R-:W-:Y:S02]  /*3820*/  FSEL R33, R21.reuse, 8.4834944573231041431e-05, P3 ;  /* 0x38b1e96a15217808 */ /* 0x040fe40001800000 */
[----:B------:R-:W-:Y:S02]  /*3830*/  FSEL R173, -R20, -0.00082130916416645050049, P3 ;  /* 0xba574d2014ad7808 */ /* 0x000fe40001800100 */
[----:B------:R-:W-:-:S02]  /*3840*/  FSEL R182, R21, 8.4834944573231041431e-05, P4 ;  /* 0x38b1e96a15b67808 */ /* 0x000fc40002000000 */
[----:B------:R-:W-:Y:S01]  /*3850*/  FSEL R184, -R20, -0.00082130916416645050049, P4 ;  /* 0xba574d2014b87808 */ /* 0x000fe20002000100 */
[----:B------:R-:W-:Y:S01]  /*3860*/  FFMA R33, R180, R33, R173 ;  /* 0x00000021b4217223 */ /* 0x000fe200000000ad */
        /* <DEDUP_REMOVED lines=11> */
[----:B------:R-:W-:Y:S01]  /*3920*/  FSEL R184, -R14, -0.026868773624300956726, P4 ;  /* 0xbcdc1be70eb87808 */ /* 0x000fe20002000100 */
[----:B------:R-:W-:Y:S01]  /*3930*/  FFMA R190, R185, R186, R190 ;  /* 0x000000bab9be7223 */ /* 0x000fe200000000be */
[----:B------:R-:W-:Y:S01]  /*3940*/  FSEL R173, R13, 0.11284004896879196167, P3 ;  /* 0x3de718af0dad7808 */ /* 0x000fe20001800000 */
[----:B------:R-:W-:Y:S01]  /*3950*/  FFMA R33, R180, R33, R181 ;  /* 0x00000021b4217223 */ /* 0x000fe200000000b5 */
[----:B------:R-:W-:Y:S01]  /*3960*/  FSEL R188, -R14, -0.026868773624300956726, P5 ;  /* 0xbcdc1be70ebc7808 */ /* 0x000fe20002800100 */
[----:B------:R-:W-:Y:S01]  /*3970*/  FFMA R182, R183, R182, R184 ;  /* 0x000000b6b7b67223 */ /* 0x000fe200000000b8 */
[----:B------:R-:W-:Y:S01]  /*3980*/  FSEL R186, R13, 0.11284004896879196167, P4 ;  /* 0x3de718af0dba7808 */ /* 0x000fe20002000000 */
[----:B------:R-:W-:Y:S01]  /*3990*/  FFMA R33, R180, R33, R173 ;  /* 0x00000021b4217223 */ /* 0x000fe200000000ad */
[C---:B------:R-:W-:Y:S01]  /*39a0*/  FSEL R181, R12.reuse, -0.37612664699554443359, P3 ;  /* 0xbec093ac0cb57808 */ /* 0x040fe20001800000 */
[----:B------:R-:W-:Y:S01]  /*39b0*/  FFMA R188, R185, R190, R188 ;  /* 0x000000beb9bc7223 */ /* 0x000fe200000000bc */
[----:B------:R-:W-:Y:S01]  /*39c0*/  FSEL R184, R12, -0.37612664699554443359, P4 ;  /* 0xbec093ac0cb87808 */ /* 0x000fe20002000000 */
[----:B------:R-:W-:Y:S01]  /*39d0*/  FFMA R186, R183, R182, R186 ;  /* 0x000000b6b7ba7223 */ /* 0x000fe200000000ba */
[----:B------:R-:W-:Y:S01]  /*39e0*/  FSEL R173, R3, 0.12837915122509002686, P3 ;  /* 0x3e0375d303ad7808 */ /* 0x000fe20001800000 */
[----:B------:R-:W-:Y:S01]  /*39f0*/  FFMA R33, R180, R33, R181 ;  /* 0x00000021b4217223 */ /* 0x000fe200000000b5 */
[----:B------:R-:W-:Y:S01]  /*3a00*/  FSEL R190, R13, 0.11284004896879196167, P5 ;  /* 0x3de718af0dbe7808 */ /* 0x000fe20002800000 */
[----:B------:R-:W-:Y:S01]  /*3a10*/  FFMA R184, R183, R186, R184 ;  /* 0x000000bab7b87223 */ /* 0x000fe200000000b8 */
[----:B------:R-:W-:Y:S01]  /*3a20*/  FSEL R186, R12, -0.37612664699554443359, P5 ;  /* 0xbec093ac0cba7808 */ /* 0x000fe20002800000 */
[----:B------:R-:W-:Y:S01]  /*3a30*/  FFMA R33, R180, R33, R173 ;  /* 0x00000021b4217223 */ /* 0x000fe200000000ad */
[----:B------:R-:W-:Y:S01]  /*3a40*/  FSEL R180, R3, 0.12837915122509002686, P4 ;  /* 0x3e0375d303b47808 */ /* 0x000fe20002000000 */
[----:B------:R-:W-:Y:S01]  /*3a50*/  FFMA R188, R185, R188, R190 ;  /* 0x000000bcb9bc7223 */ /* 0x000fe200000000be */
[----:B------:R-:W-:-:S02]  /*3a60*/  FSEL R182, -|R25|, R25, P3 ;  /* 0x0000001919b67208 */ /* 0x000fc40001800300 */
[----:B------:R-:W-:Y:S01]  /*3a70*/  FSEL R181, R3, 0.12837915122509002686, P5 ;  /* 0x3e0375d303b57808 */ /* 0x000fe20002800000 */
[----:B------:R-:W-:Y:S01]  /*3a80*/  FFMA R186, R185, R188, R186 ;  /* 0x000000bcb9ba7223 */ /* 0x000fe200000000ba */
[----:B------:R-:W-:Y:S01]  /*3a90*/  FFMA R180, R183, R184, R180 ;  /* 0x000000b8b7b47223 */ /* 0x000fe200000000b4 */
[----:B------:R-:W-:Y:S01]  /*3aa0*/  FSEL R173, -|R177|, R177, P4 ;  /* 0x000000b1b1ad7208 */ /* 0x000fe20002000300 */
[----:B------:R-:W-:Y:S01]  /*3ab0*/  FFMA R182, R33, R182, R182 ;  /* 0x000000b621b67223 */ /* 0x000fe200000000b6 */
[----:B------:R-:W-:Y:S01]  /*3ac0*/  FSEL R184, -|R175|, R175, P5 ;  /* 0x000000afafb87208 */ /* 0x000fe20002800300 */
[----:B------:R-:W-:Y:S01]  /*3ad0*/  FFMA R181, R185, R186, R181 ;  /* 0x000000bab9b57223 */ /* 0x000fe200000000b5 */
[----:B------:R-:W-:Y:S01]  /*3ae0*/  LOP3.LUT R186, R5, 0xffff0000, RZ, 0xc0, !PT ;  /* 0xffff000005ba7812 */ /* 0x000fe200078ec0ff */
[----:B------:R-:W1:Y:S01]  /*3af0*/  @P3 MUFU.EX2 R33, R182 ;  /* 0x000000b600213308 */ /* 0x000e620000000800 */
[----:B------:R-:W-:Y:S01]  /*3b00*/  FFMA R180, R180, R173, R173 ;  /* 0x000000adb4b47223 */ /* 0x000fe200000000ad */
[----:B------:R-:W-:Y:S01]  /*3b10*/  FFMA R181, R181, R184, R184 ;  /* 0x000000b8b5b57223 */ /* 0x000fe200000000b8 */
[----:B------:R-:W-:Y:S01]  /*3b20*/  IMAD.U32 R184, R5, 0x10000, RZ ;  /* 0x0001000005b87824 */ /* 0x000fe200078e00ff */
[----:B------:R-:W-:-:S02]  /*3b30*/  SHF.L.U32 R188, R6, 0x10, RZ ;  /* 0x0000001006bc7819 */ /* 0x000fc400000006ff */
[----:B------:R-:W-:Y:S01]  /*3b40*/  LOP3.LUT R6, R6, 0xffff0000, RZ, 0xc0, !PT ;  /* 0xffff000006067812 */ /* 0x000fe200078ec0ff */
[----:B------:R-:W-:Y:S01]  /*3b50*/  FMUL R173, R155, R184 ;  /* 0x000000b89bad7220 */ /* 0x000fe20000400000 */
[----:B------:R-:W2:Y:S03]  /*3b60*/  @P4 MUFU.EX2 R183, R180 ;  /* 0x000000b400b74308 */ /* 0x000ea60000000800 */
[----:B------:R-:W-:-:S05]  /*3b70*/  FFMA R34, R156, R34, R173 ;  /* 0x000000229c227223 */ /* 0x000fca00000000ad */
[----:B------:R-:W3:Y:S01]  /*3b80*/  @P5 MUFU.EX2 R185, R181 ;  /* 0x000000b500b95308 */ /* 0x000ee20000000800 */
[----:B-1----:R-:W-:Y:S01]  /*3b90*/  @P3 FADD R190, -R33, 1 ;  /* 0x3f80000021be3421 */ /* 0x002fe20000000100 */
[----:B------:R-:W-:-:S04]  /*3ba0*/  FMUL R33, R155, R186 ;  /* 0x000000ba9b217220 */ /* 0x000fc80000400000 */
[----:B------:R-:W-:Y:S01]  /*3bb0*/  FFMA R5, R156, R35, R33 ;  /* 0x000000239c057223 */ /* 0x000fe20000000021 */
[----:B------:R-:W-:Y:S01]  /*3bc0*/  @P3 LOP3.LUT R182, R190, 0x80000000, R25, 0xb8, !PT ;  /* 0x80000000beb63812 */ /* 0x000fe200078eb819 */
[C---:B------:R-:W-:Y:S01]  /*3bd0*/  FMUL R35, R34.reuse, 0.70710676908493041992 ;  /* 0x3f3504f322237820 */ /* 0x040fe20000400000 */
[----:B--2---:R-:W-:Y:S01]  /*3be0*/  @P4 FADD R184, -R183, 1 ;  /* 0x3f800000b7b84421 */ /* 0x004fe20000000100 */
[----:B------:R-:W-:Y:S01]  /*3bf0*/  FMUL R25, R155, R188 ;  /* 0x000000bc9b197220 */ /* 0x000fe20000400000 */
[----:B------:R-:W-:Y:S01]  /*3c00*/  FMUL R34, R34, 0.5 ;  /* 0x3f00000022227820 */ /* 0x000fe20000400000 */
[----:B------:R-:W-:Y:S01]  /*3c10*/  FADD R182, R182, 1 ;  /* 0x3f800000b6b67421 */ /* 0x000fe20000000000 */
[----:B------:R-:W-:Y:S01]  /*3c20*/  FSETP.GE.AND P3, PT, |R35|, 1.0029599666595458984, PT ;  /* 0x3f8060fe2300780b */ /* 0x000fe20003f66200 */
[----:B------:R-:W-:Y:S01]  /*3c30*/  FFMA R36, R156, R36, R25 ;  /* 0x000000249c247223 */ /* 0x000fe20000000019 */
[----:B------:R-:W-:Y:S01]  /*3c40*/  @P4 LOP3.LUT R180, R184, 0x80000000, R177, 0xb8, !PT ;  /* 0x80000000b8b44812 */ /* 0x000fe200078eb8b1 */
[----:B------:R-:W-:Y:S01]  /*3c50*/  FMUL R184, R5, 0.70710676908493041992 ;  /* 0x3f3504f305b87820 */ /* 0x000fe20000400000 */
[----:B---3--:R-:W-:Y:S01]  /*3c60*/  @P5 FADD R186, -R185, 1 ;  /* 0x3f800000b9ba5421 */ /* 0x008fe20000000100 */
[----:B------:R-:W-:Y:S01]  /*3c70*/  FMUL R183, R36, 0.70710676908493041992 ;  /* 0x3f3504f324b77820 */ /* 0x000fe20000400000 */
[----:B------:R-:W-:Y:S01]  /*3c80*/  FSEL R177, -R20, -0.00082130916416645050049, P3 ;  /* 0xba574d2014b17808 */ /* 0x000fe20001800100 */
[C---:B------:R-:W-:Y:S01]  /*3c90*/  FMUL R185, R184.reuse, R184 ;  /* 0x000000b8b8b97220 */ /* 0x040fe20000400000 */
[----:B------:R-:W-:Y:S01]  /*3ca0*/  FSETP.GE.AND P4, PT, |R184|, 1.0029599666595458984, PT ;  /* 0x3f8060feb800780b */ /* 0x000fe20003f86200 */
[----:B------:R-:W-:Y:S01]  /*3cb0*/  FMUL R192, R183, R183 ;  /* 0x000000b7b7c07220 */ /* 0x000fe20000400000 */
[----:B------:R-:W-:Y:S01]  /*3cc0*/  @P5 LOP3.LUT R181, R186, 0x80000000, R175, 0xb8, !PT ;  /* 0x80000000bab55812 */ /* 0x000fe200078eb8af */
[----:B------:R-:W-:Y:S01]  /*3cd0*/  FMUL R186, R35, R35 ;  /* 0x0000002323ba7220 */ /* 0x000fe20000400000 */
[----:B------:R-:W-:Y:S01]  /*3ce0*/  FSEL R175, R21, 8.4834944573231041431e-05, P3 ;  /* 0x38b1e96a15af7808 */ /* 0x000fe20001800000 */
[----:B------:R-:W-:Y:S01]  /*3cf0*/  FADD R180, R180, 1 ;  /* 0x3f800000b4b47421 */ /* 0x000fe20000000000 */
[----:B------:R-:W-:Y:S01]  /*3d00*/  FSEL R187, |R184|, R185, P4 ;  /* 0x000000b9b8bb7208 */ /* 0x000fe20002000200 */
[----:B------:R-:W-:Y:S01]  /*3d10*/  FADD R181, R181, 1 ;  /* 0x3f800000b5b57421 */ /* 0x000fe20000000000 */
[----:B------:R-:W-:-:S02]  /*3d20*/  FSEL R186, |R35|, R186, P3 ;  /* 0x000000ba23ba7208 */ /* 0x000fc40001800200 */
[----:B------:R-:W-:Y:S01]  /*3d30*/  FSEL R188, R21, 8.4834944573231041431e-05, P4 ;  /* 0x38b1e96a15bc7808 */ /* 0x000fe20002000000 */
[----:B------:R-:W-:Y:S01]  /*3d40*/  FMUL R181, R181, R8 ;  /* 0x00000008b5b57220 */ /* 0x000fe20000400000 */
[----:B------:R-:W-:Y:S01]  /*3d50*/  FSEL R190, -R20, -0.00082130916416645050049, P4 ;  /* 0xba574d2014be7808 */ /* 0x000fe20002000100 */
[C---:B------:R-:W-:Y:S01]  /*3d60*/  FFMA R175, R186.reuse, R175, R177 ;  /* 0x000000afbaaf7223 */ /* 0x040fe200000000b1 */
[----:B------:R-:W-:Y:S02]  /*3d70*/  FSETP.GE.AND P5, PT, |R183|, 1.0029599666595458984, PT ;  /* 0x3f8060feb700780b */ /* 0x000fe40003fa6200 */
[----:B------:R-:W-:Y:S01]  /*3d80*/  FSEL R177, R15, 0.0052134888246655464172, P3 ;  /* 0x3baad5ea0fb17808 */ /* 0x000fe20001800000 */
[----:B------:R-:W-:Y:S01]  /*3d90*/  FFMA R188, R187, R188, R190 ;  /* 0x000000bcbbbc7223 */ /* 0x000fe200000000be */
[----:B------:R-:W-:Y:S02]  /*3da0*/  FSEL R189, |R183|, R192, P5 ;  /* 0x000000c0b7bd7208 */ /* 0x000fe40002800200 */
[----:B------:R-:W-:Y:S01]  /*3db0*/  FSEL R192, R21, 8.4834944573231041431e-05, P5 ;  /* 0x38b1e96a15c07808 */ /* 0x000fe20002800000 */
[----:B------:R-:W-:Y:S01]  /*3dc0*/  FFMA R175, R186, R175, R177 ;  /* 0x000000afbaaf7223 */ /* 0x000fe200000000b1 */
[----:B------:R-:W-:-:S02]  /*3dd0*/  FSEL R194, -R20, -0.00082130916416645050049, P5 ;  /* 0xba574d2014c27808 */ /* 0x000fc40002800100 */
[----:B------:R-:W-:Y:S02]  /*3de0*/  FSEL R190, R15, 0.0052134888246655464172, P4 ;  /* 0x3baad5ea0fbe7808 */ /* 0x000fe40002000000 */
[----:B------:R-:W-:Y:S01]  /*3df0*/  FSEL R185, -R14, -0.026868773624300956726, P3 ;  /* 0xbcdc1be70eb97808 */ /* 0x000fe20001800100 */
        /* <DEDUP_REMOVED lines=17> */
[----:B------:R-:W-:Y:S01]  /*3f10*/  FSEL R188, -|R35|, R35, P3 ;  /* 0x0000002323bc7208 */ /* 0x000fe20001800300 */
[----:B------:R-:W-:Y:S01]  /*3f20*/  FFMA R175, R186, R175, R177 ;  /* 0x000000afbaaf7223 */ /* 0x000fe200000000b1 */
[----:B------:R-:W-:Y:S01]  /*3f30*/  FSEL R196, R13, 0.11284004896879196167, P5 ;  /* 0x3de718af0dc47808 */ /* 0x000fe20002800000 */
[----:B------:R-:W-:Y:S01]  /*3f40*/  FFMA R190, R187, R192, R190 ;  /* 0x000000c0bbbe7223 */ /* 0x000fe200000000be */
[----:B------:R-:W-:Y:S01]  /*3f50*/  FSEL R186, R3, 0.12837915122509002686, P4 ;  /* 0x3e0375d303ba7808 */ /* 0x000fe20002000000 */
[----:B------:R-:W-:Y:S01]  /*3f60*/  FFMA R185, R175, R188, R188 ;  /* 0x000000bcafb97223 */ /* 0x000fe200000000bc */
[----:B------:R-:W-:Y:S01]  /*3f70*/  FSEL R188, R12, -0.37612664699554443359, P5 ;  /* 0xbec093ac0cbc7808 */ /* 0x000fe20002800000 */
[----:B------:R-:W-:Y:S01]  /*3f80*/  FFMA R194, R189, R194, R196 ;  /* 0x000000c2bdc27223 */ /* 0x000fe200000000c4 */
[----:B------:R-:W-:Y:S01]  /*3f90*/  FSEL R177, R3, 0.12837915122509002686, P5 ;  /* 0x3e0375d303b17808 */ /* 0x000fe20002800000 */
[----:B------:R-:W-:Y:S01]  /*3fa0*/  FFMA R186, R187, R190, R186 ;  /* 0x000000bebbba7223 */ /* 0x000fe200000000ba */
[----:B------:R-:W-:Y:S01]  /*3fb0*/  FSEL R187, -|R184|, R184, P4 ;  /* 0x000000b8b8bb7208 */ /* 0x000fe20002000300 */
[----:B------:R-:W-:Y:S01]  /*3fc0*/  FFMA R188, R189, R194, R188 ;  /* 0x000000c2bdbc7223 */ /* 0x000fe200000000bc */
[----:B------:R-:W1:Y:S01]  /*3fd0*/  @P3 MUFU.EX2 R175, R185 ;  /* 0x000000b900af3308 */ /* 0x000e620000000800 */
[----:B------:R-:W-:-:S02]  /*3fe0*/  LOP3.LUT R190, R7, 0xffff0000, RZ, 0xc0, !PT ;  /* 0xffff000007be7812 */ /* 0x000fc400078ec0ff */
[----:B------:R-:W-:Y:S01]  /*3ff0*/  FFMA R187, R186, R187, R187 ;  /* 0x000000bbbabb7223 */ /* 0x000fe200000000bb */
[----:B------:R-:W-:Y:S01]  /*4000*/  FSEL R186, -|R183|, R183, P5 ;  /* 0x000000b7b7ba7208 */ /* 0x000fe20002800300 */
[----:B------:R-:W-:Y:S01]  /*4010*/  FFMA R177, R189, R188, R177 ;  /* 0x000000bcbdb17223 */ /* 0x000fe200000000b1 */
[----:B------:R-:W-:Y:S02]  /*4020*/  IMAD.U32 R188, R7, 0x10000, RZ ;  /* 0x0001000007bc7824 */ /* 0x000fe400078e00ff */
[----:B------:R-:W2:Y:S01]  /*4030*/  @P4 MUFU.EX2 R189, R187 ;  /* 0x000000bb00bd4308 */ /* 0x000ea20000000800 */
[----:B------:R-:W-:Y:S01]  /*4040*/  FFMA R186, R177, R186, R186 ;  /* 0x000000bab1ba7223 */ /* 0x000fe200000000ba */
[----:B------:R-:W-:-:S04]  /*4050*/  FMUL R177, R155, R6 ;  /* 0x000000069bb17220 */ /* 0x000fc80000400000 */
[----:B------:R-:W-:Y:S02]  /*4060*/  FFMA R37, R156, R37, R177 ;  /* 0x000000259c257223 */ /* 0x000fe400000000b1 */
[----:B------:R-:W3:Y:S01]  /*4070*/  @P5 MUFU.EX2 R191, R186 ;  /* 0x000000ba00bf5308 */ /* 0x000ee20000000800 */
[----:B-1----:R-:W-:Y:S01]  /*4080*/  @P3 FADD R192, -R175, 1 ;  /* 0x3f800000afc03421 */ /* 0x002fe20000000100 */
[----:B------:R-:W-:-:S04]  /*4090*/  FMUL R175, R155, R188 ;  /* 0x000000bc9baf7220 */ /* 0x000fc80000400000 */
        /* <DEDUP_REMOVED lines=8> */
[----:B------:R-:W-:Y:S01]  /*4120*/  FMUL R184, R37, 0.70710676908493041992 ;  /* 0x3f3504f325b87820 */ /* 0x000fe20000400000 */
[----:B------:R-:W-:Y:S01]  /*4130*/  FMUL R7, R39, 0.70710676908493041992 ;  /* 0x3f3504f327077820 */ /* 0x000fe20000400000 */
[----:B---3--:R-:W-:Y:S01]  /*4140*/  @P5 FADD R188, -R191, 1 ;  /* 0x3f800000bfbc5421 */ /* 0x008fe20000000100 */
[C---:B------:R-:W-:Y:S01]  /*4150*/  FMUL R189, R6.reuse, R6 ;  /* 0x0000000606bd7220 */ /* 0x040fe20000400000 */
[----:B------:R-:W-:Y:S01]  /*4160*/  FSETP.GE.AND P3, PT, |R6|, 1.0029599666595458984, PT ;  /* 0x3f8060fe0600780b */ /* 0x000fe20003f66200 */
[C---:B------:R-:W-:Y:S01]  /*4170*/  FMUL R196, R7.reuse, R7 ;  /* 0x0000000707c47220 */ /* 0x040fe20000400000 */
[----:B------:R-:W-:Y:S01]  /*4180*/  FSETP.GE.AND P4, PT, |R7|, 1.0029599666595458984, PT ;  /* 0x3f8060fe0700780b */ /* 0x000fe20003f86200 */
[----:B------:R-:W-:Y:S01]  /*4190*/  FADD R187, R187, 1 ;  /* 0x3f800000bbbb7421 */ /* 0x000fe20000000000 */
[----:B------:R-:W-:Y:S01]  /*41a0*/  @P5 LOP3.LUT R186, R188, 0x80000000, R183, 0xb8, !PT ;  /* 0x80000000bcba5812 */ /* 0x000fe200078eb8b7 */
[C---:B------:R-:W-:Y:S01]  /*41b0*/  FMUL R183, R184.reuse, R184 ;  /* 0x000000b8b8b77220 */ /* 0x040fe20000400000 */
[----:B------:R-:W-:Y:S01]  /*41c0*/  FSETP.GE.AND P5, PT, |R184|, 1.0029599666595458984, PT ;  /* 0x3f8060feb800780b */ /* 0x000fe20003fa6200 */
[----:B------:R-:W-:Y:S01]  /*41d0*/  FMUL R38, R38, 0.5 ;  /* 0x3f00000026267820 */ /* 0x000fe20000400000 */
[----:B------:R-:W-:Y:S01]  /*41e0*/  FSEL R189, |R6|, R189, P3 ;  /* 0x000000bd06bd7208 */ /* 0x000fe20001800200 */
[----:B------:R-:W-:Y:S01]  /*41f0*/  FMUL R39, R39, 0.5 ;  /* 0x3f00000027277820 */ /* 0x000fe20000400000 */
[----:B------:R-:W-:Y:S01]  /*4200*/  FSEL R183, |R184|, R183, P5 ;  /* 0x000000b7b8b77208 */ /* 0x000fe20002800200 */
[----:B------:R-:W-:Y:S01]  /*4210*/  FADD R186, R186, 1 ;  /* 0x3f800000baba7421 */ /* 0x000fe20000000000 */
[----:B------:R-:W-:Y:S01]  /*4220*/  FSEL R188, R21, 8.4834944573231041431e-05, P5 ;  /* 0x38b1e96a15bc7808 */ /* 0x000fe20002800000 */
[----:B------:R-:W-:Y:S01]  /*4230*/  FMUL R34, R185, R34 ;  /* 0x00000022b9227220 */ /* 0x000fe20000400000 */
[----:B------:R-:W-:-:S02]  /*4240*/  FSEL R190, -R20, -0.00082130916416645050049, P5 ;  /* 0xba574d2014be7808 */ /* 0x000fc40002800100 */
[----:B------:R-:W-:Y:S02]  /*4250*/  FSEL R192, R21, 8.4834944573231041431e-05, P3 ;  /* 0x38b1e96a15c07808 */ /* 0x000fe40001800000 */
[C---:B------:R-:W-:Y:S01]  /*4260*/  FSEL R194, -R20.reuse, -0.00082130916416645050049, P3 ;  /* 0xba574d2014c27808 */ /* 0x040fe20001800100 */
[----:B------:R-:W-:Y:S01]  /*4270*/  FFMA R190, R183, R188, R190 ;  /* 0x000000bcb7be7223 */ /* 0x000fe200000000be */
[----:B------:R-:W-:Y:S02]  /*4280*/  FSEL R188, |R7|, R196, P4 ;  /* 0x000000c407bc7208 */ /* 0x000fe40002000200 */
[----:B------:R-:W-:Y:S01]  /*4290*/  FSEL R191, R21, 8.4834944573231041431e-05, P4 ;  /* 0x38b1e96a15bf7808 */ /* 0x000fe20002000000 */
[----:B------:R-:W-:Y:S01]  /*42a0*/  FFMA R196, R189, R192, R194 ;  /* 0x000000c0bdc47223 */ /* 0x000fe200000000c2 */
[----:B------:R-:W-:Y:S02]  /*42b0*/  FSEL R192, R15, 0.0052134888246655464172, P5 ;  /* 0x3baad5ea0fc07808 */ /* 0x000fe40002800000 */
[----:B------:R-:W-:-:S02]  /*42c0*/  FSEL R193, -R20, -0.00082130916416645050049, P4 ;  /* 0xba574d2014c17808 */ /* 0x000fc40002000100 */
[----:B------:R-:W-:Y:S01]  /*42d0*/  FSEL R194, -R14, -0.026868773624300956726, P5 ;  /* 0xbcdc1be70ec27808 */ /* 0x000fe20002800100 */
[----:B------:R-:W-:Y:S01]  /*42e0*/  FFMA R190, R183, R190, R192 ;  /* 0x000000beb7be7223 */ /* 0x000fe200000000c0 */
[----:B------:R-:W-:Y:S01]  /*42f0*/  FSEL R195, R15, 0.0052134888246655464172, P4 ;  /* 0x3baad5ea0fc37808 */ /* 0x000fe20002000000 */
[----:B------:R-:W-:Y:S01]  /*4300*/  FFMA R191, R188, R191, R193 ;  /* 0x000000bfbcbf7223 */ /* 0x000fe200000000c1 */
[----:B------:R-:W-:Y:S01]  /*4310*/  FSEL R192, R13, 0.11284004896879196167, P5 ;  /* 0x3de718af0dc07808 */ /* 0x000fe20002800000 */
[C---:B------:R-:W-:Y:S01]  /*4320*/  FFMA R190, R183.reuse, R190, R194 ;  /* 0x000000beb7be7223 */ /* 0x040fe200000000c2 */
[----:B------:R-:W-:Y:S01]  /*4330*/  FSEL R193, -R14, -0.026868773624300956726, P4 ;  /* 0xbcdc1be70ec17808 */ /* 0x000fe20002000100 */
[----:B------:R-:W-:Y:S01]  /*4340*/  FFMA R191, R188, R191, R195 ;  /* 0x000000bfbcbf7223 */ /* 0x000fe200000000c3 */
[----:B------:R-:W-:Y:S01]  /*4350*/  FSEL R194, R12, -0.37612664699554443359, P5 ;  /* 0xbec093ac0cc27808 */ /* 0x000fe20002800000 */
[----:B------:R-:W-:Y:S01]  /*4360*/  FFMA R190, R183, R190, R192 ;  /* 0x000000beb7be7223 */ /* 0x000fe200000000c0 */
[----:B------:R-:W-:Y:S01]  /*4370*/  FSEL R198, R15, 0.0052134888246655464172, P3 ;  /* 0x3baad5ea0fc67808 */ /* 0x000fe20001800000 */
[----:B------:R-:W-:Y:S01]  /*4380*/  FFMA R191, R188, R191, R193 ;  /* 0x000000bfbcbf7223 */ /* 0x000fe200000000c1 */
[----:B------:R-:W-:Y:S01]  /*4390*/  FSEL R192, R3, 0.12837915122509002686, P5 ;  /* 0x3e0375d303c07808 */ /* 0x000fe20002800000 */
[----:B------:R-:W-:Y:S01]  /*43a0*/  FFMA R190, R183, R190, R194 ;  /* 0x000000beb7be7223 */ /* 0x000fe200000000c2 */
[----:B------:R-:W-:Y:S01]  /*43b0*/  FSEL R193, R13, 0.11284004896879196167, P4 ;  /* 0x3de718af0dc17808 */ /* 0x000fe20002000000 */
[----:B------:R-:W-:Y:S01]  /*43c0*/  FFMA R196, R189, R196, R198 ;  /* 0x000000c4bdc47223 */ /* 0x000fe200000000c6 */
[----:B------:R-:W-:Y:S01]  /*43d0*/  FSEL R194, -|R184|, R184, P5 ;  /* 0x000000b8b8c27208 */ /* 0x000fe20002800300 */
[----:B------:R-:W-:Y:S01]  /*43e0*/  FFMA R183, R183, R190, R192 ;  /* 0x000000beb7b77223 */ /* 0x000fe200000000c0 */
[----:B------:R-:W-:Y:S01]  /*43f0*/  FSEL R198, -R14, -0.026868773624300956726, P3 ;  /* 0xbcdc1be70ec67808 */ /* 0x000fe20001800100 */
[----:B------:R-:W-:Y:S01]  /*4400*/  FFMA R191, R188, R191, R193 ;  /* 0x000000bfbcbf7223 */ /* 0x000fe200000000c1 */
[----:B------:R-:W-:Y:S01]  /*4410*/  FSEL R193, R12, -0.37612664699554443359, P4 ;  /* 0xbec093ac0cc17808 */ /* 0x000fe20002000000 */
[----:B------:R-:W-:Y:S01]  /*4420*/  FFMA R183, R183, R194, R194 ;  /* 0x000000c2b7b77223 */ /* 0x000fe200000000c2 */
[----:B------:R-:W-:Y:S01]  /*4430*/  FSEL R200, R13, 0.11284004896879196167, P3 ;  /* 0x3de718af0dc87808 */ /* 0x000fe20001800000 */
        /* <DEDUP_REMOVED lines=8> */
[C---:B------:R-:W-:Y:S01]  /*44c0*/  FFMA R196, R189.reuse, R196, R198 ;  /* 0x000000c4bdc47223 */ /* 0x040fe200000000c6 */
[----:B------:R-:W-:Y:S01]  /*44d0*/  FSEL R192, -|R6|, R6, P3 ;  /* 0x0000000606c07208 */ /* 0x000fe20001800300 */
[----:B------:R-:W-:Y:S01]  /*44e0*/  FFMA R188, R188, R193, R193 ;  /* 0x000000c1bcbc7223 */ /* 0x000fe200000000c1 */
[C---:B------:R-:W-:Y:S01]  /*44f0*/  SHF.L.U32 R191, R18.reuse, 0x4, RZ ;  /* 0x0000000412bf7819 */ /* 0x040fe200000006ff */
[----:B------:R-:W-:Y:S01]  /*4500*/  FFMA R189, R189, R196, R190 ;  /* 0x000000c4bdbd7223 */ /* 0x000fe200000000be */
[----:B------:R-:W-:Y:S01]  /*4510*/  IMAD.SHL.U32 R196, R18, 0x20, RZ ;  /* 0x0000002012c47824 */ /* 0x000fe200078e00ff */
[----:B------:R-:W1:Y:S01]  /*4520*/  @P4 MUFU.EX2 R194, R188 ;  /* 0x000000bc00c24308 */ /* 0x000e620000000800 */
[----:B------:R-:W-:Y:S01]  /*4530*/  LOP3.LUT R191, R191, 0xe00, RZ, 0xc0, !PT ;  /* 0x00000e00bfbf7812 */ /* 0x000fe200078ec0ff */
[----:B------:R-:W-:Y:S01]  /*4540*/  FFMA R189, R189, R192, R192 ;  /* 0x000000c0bdbd7223 */ /* 0x000fe200000000c0 */
[----:B------:R-:W-:-:S02]  /*4550*/  SHF.R.U32.HI R198, RZ, 0x1, R18 ;  /* 0x00000001ffc67819 */ /* 0x000fc40000011612 */
[----:B------:R-:W-:Y:S02]  /*4560*/  LOP3.LUT R193, R196, 0xc0, RZ, 0xc0, !PT ;  /* 0x000000c0c4c17812 */ /* 0x000fe400078ec0ff */
[----:B------:R-:W-:Y:S01]  /*4570*/  LOP3.LUT R191, R191, 0x20, R196, 0xf8, !PT ;  /* 0x00000020bfbf7812 */ /* 0x000fe200078ef8c4 */
[----:B------:R-:W2:Y:S01]  /*4580*/  @P5 MUFU.EX2 R190, R183 ;  /* 0x000000b700be5308 */ /* 0x000ea20000000800 */
[----:B------:R-:W-:Y:S02]  /*4590*/  LOP3.LUT R198, R193, 0x8, R198, 0xf8, !PT ;  /* 0x00000008c1c67812 */ /* 0x000fe400078ef8c6 */
[C---:B------:R-:W-:Y:S02]  /*45a0*/  SHF.L.U32 R195, R18.reuse, 0x2, RZ ;  /* 0x0000000212c37819 */ /* 0x040fe400000006ff */
[----:B------:R-:W-:Y:S02]  /*45b0*/  LOP3.LUT R193, R18, 0xff, RZ, 0xc0, !PT ;  /* 0x000000ff12c17812 */ /* 0x000fe400078ec0ff */
[----:B------:R-:W-:Y:S01]  /*45c0*/  LOP3.LUT R196, R191, 0x100, R196, 0xf8, !PT ;  /* 0x00000100bfc47812 */ /* 0x000fe200078ef8c4 */
[----:B------:R-:W3:Y:S01]  /*45d0*/  @P3 MUFU.EX2 R192, R189 ;  /* 0x000000bd00c03308 */ /* 0x000ee20000000800 */
[----:B-1----:R-:W-:Y:S01]  /*45e0*/  @P4 FADD R194, -R194, 1 ;  /* 0x3f800000c2c24421 */ /* 0x002fe20000000100 */
[----:B------:R-:W-:-:S04]  /*45f0*/  LOP3.LUT R195, R198, 0x18, R195, 0x78, !PT ;  /* 0x00000018c6c37812 */ /* 0x000fc800078e78c3 */
[----:B------:R-:W-:Y:S01]  /*4600*/  @P4 LOP3.LUT R188, R194, 0x80000000, R7, 0xb8, !PT ;  /* 0x80000000c2bc4812 */ /* 0x000fe200078eb807 */
[----:B------:R-:W-:Y:S01]  /*4610*/  FMUL R7, R168, 0.5 ;  /* 0x3f000000a8077820 */ /* 0x000fe20000400000 */
[----:B--2---:R-:W-:Y:S01]  /*4620*/  @P5 FADD R191, -R190, 1 ;  /* 0x3f800000bebf5421 */ /* 0x004fe20000000100 */
[----:B------:R-:W-:Y:S02]  /*4630*/  VIADD R190, R193, 0x1f ;  /* 0x0000001fc1be7836 */ /* 0x000fe40000000000 */
[----:B------:R-:W-:Y:S01]  /*4640*/  FMUL R160, R160, R7 ;  /* 0x00000007a0a07220 */ /* 0x000fe20000400000 */
[----:B------:R-:W-:Y:S01]  /*4650*/  FMUL R7, R4, 0.5 ;  /* 0x3f00000004077820 */ /* 0x000fe20000400000 */
[----:B------:R-:W-:Y:S01]  /*4660*/  FMUL R4, R5, 0.5 ;  /* 0x3f00000005047820 */ /* 0x000fe20000400000 */
[----:B------:R-:W-:Y:S01]  /*4670*/  @P5 LOP3.LUT R183, R191, 0x80000000, R184, 0xb8, !PT ;  /* 0x80000000bfb75812 */ /* 0x000fe200078eb8b8 */
[----:B------:R-:W-:Y:S01]  /*4680*/  FMUL R191, R28, 0.5 ;  /* 0x3f0000001cbf7820 */ /* 0x000fe20000400000 */
[----:B------:R-:W-:Y:S01]  /*4690*/  LOP3.LUT R184, R196, R195, RZ, 0xfc, !PT ;  /* 0x000000c3c4b87212 */ /* 0x000fe200078efcff */
[----:B---3--:R-:W-:Y:S01]  /*46a0*/  @P3 FADD R193, -R192, 1 ;  /* 0x3f800000c0c13421 */ /* 0x008fe20000000100 */
[----:B------:R-:W-:Y:S01]  /*46b0*/  FMUL R195, R170, R9 ;  /* 0x00000009aac37220 */ /* 0x000fe20000400000 */
[----:B------:R-:W-:Y:S01]  /*46c0*/  FMUL R9, R30, 0.5 ;  /* 0x3f0000001e097820 */ /* 0x000fe20000400000 */
[----:B------:R-:W-:Y:S01]  /*46d0*/  FMUL R187, R187, R4 ;  /* 0x00000004bbbb7220 */ /* 0x000fe20000400000 */
[----:B------:R-:W-:Y:S01]  /*46e0*/  FMUL R5, R36, 0.5 ;  /* 0x3f00000024057820 */ /* 0x000fe20000400000 */
[----:B------:R-:W-:Y:S01]  /*46f0*/  @P3 LOP3.LUT R189, R193, 0x80000000, R6, 0xb8, !PT ;  /* 0x80000000c1bd3812 */ /* 0x000fe200078eb806 */
[----:B------:R-:W-:Y:S01]  /*4700*/  FMUL R176, R176, R9 ;  /* 0x00000009b0b07220 */ /* 0x000fe20000400000 */
[----:B------:R-:W-:Y:S01]  /*4710*/  FMUL R193, R10, 0.5 ;  /* 0x3f0000000ac17820 */ /* 0x000fe20000400000 */
[----:B------:R-:W-:Y:S01]  /*4720*/  FMUL R9, R182, R7 ;  /* 0x00000007b6097220 */ /* 0x000fe20000400000 */
[----:B------:R-:W-:Y:S01]  /*4730*/  FMUL R7, R32, 0.5 ;  /* 0x3f00000020077820 */ /* 0x000fe20000400000 */
[----:B------:R-:W-:Y:S01]  /*4740*/  FMUL R4, R37, 0.5 ;  /* 0x3f00000025047820 */ /* 0x000fe20000400000 */
[----:B------:R-:W-:Y:S01]  /*4750*/  FADD R183, R183, 1 ;  /* 0x3f800000b7b77421 */ /* 0x000fe20000000000 */
[----:B------:R-:W-:Y:S01]  /*4760*/  FADD R189, R189, 1 ;  /* 0x3f800000bdbd7421 */ /* 0x000fe20000000000 */
[----:B------:R-:W-:Y:S01]  /*4770*/  FADD R188, R188, 1 ;  /* 0x3f800000bcbc7421 */ /* 0x000fe20000000000 */
[----:B------:R-:W-:Y:S01]  /*4780*/  FMUL R6, R174, R191 ;  /* 0x000000bfae067220 */ /* 0x000fe20000400000 */
[----:B------:R-:W-:Y:S01]  /*4790*/  FMUL R193, R172, R193 ;  /* 0x000000c1acc17220 */ /* 0x000fe20000400000 */
[----:B------:R-:W-:Y:S01]  /*47a0*/  FMUL R191, R178, R11 ;  /* 0x0000000bb2bf7220 */ /* 0x000fe20000400000 */
[----:B------:R-:W-:Y:S01]  /*47b0*/  FMUL R180, R180, R7 ;  /* 0x00000007b4b47220 */ /* 0x000fe20000400000 */
[----:B------:R-:W-:Y:S01]  /*47c0*/  FMUL R10, R186, R5 ;  /* 0x00000005ba0a7220 */ /* 0x000fe20000400000 */
[----:B------:R-:W-:Y:S01]  /*47d0*/  FMUL R183, R183, R4 ;  /* 0x00000004b7b77220 */ /* 0x000fe20000400000 */
[----:B------:R-:W-:Y:S01]  /*47e0*/  FMUL R38, R189, R38 ;  /* 0x00000026bd267220 */ /* 0x000fe20000400000 */
[----:B------:R-:W-:Y:S01]  /*47f0*/  FMUL R11, R188, R39 ;  /* 0x00000027bc0b7220 */ /* 0x000fe20000400000 */
[----:B------:R-:W-:-:S02]  /*4800*/  LEA R37, R184, UR43, 0x1 ;  /* 0x0000002bb8257c11 */ /* 0x000fc4000f8e08ff */
[----:B------:R-:W-:Y:S02]  /*4810*/  F2FP.BF16.F32.PACK_AB R5, R195, R160 ;  /* 0x000000a0c305723e */ /* 0x000fe400000010ff */
[----:B------:R-:W-:Y:S01]  /*4820*/  F2FP.BF16.F32.PACK_AB R6, R193, R6 ;  /* 0x00000006c106723e */ /* 0x000fe200000010ff */
[----:B------:R-:W-:Y:S01]  /*4830*/  IMAD R28, R158, 0x2, R37 ;  /* 0x000000029e1c7824 */ /* 0x000fe200078e0225 */
[----:B------:R-:W-:Y:S02]  /*4840*/  F2FP.BF16.F32.PACK_AB R7, R191, R176 ;  /* 0x000000b0bf07723e */ /* 0x000fe400000010ff */
[----:B------:R-:W-:Y:S02]  /*4850*/  F2FP.BF16.F32.PACK_AB R4, R9, R24 ;  /* 0x000000180904723e */ /* 0x000fe400000010ff */
[----:B------:R-:W-:Y:S02]  /*4860*/  F2FP.BF16.F32.PACK_AB R8, R181, R180 ;  /* 0x000000b4b508723e */ /* 0x000fe400000010ff */
[----:B------:R-:W-:Y:S01]  /*4870*/  F2FP.BF16.F32.PACK_AB R9, R187, R34 ;  /* 0x00000022bb09723e */ /* 0x000fe200000010ff */
[----:B------:R1:W-:Y:S01]  /*4880*/  STSM.16.M88.4 [R37+0x200], R4 ;  /* 0x0002000425007844 */ /* 0x0003e20000000200 */
[----:B------:R-:W-:-:S02]  /*4890*/  F2FP.BF16.F32.PACK_AB R10, R183, R10 ;  /* 0x0000000ab70a723e */ /* 0x000fc400000010ff */
[----:B------:R-:W-:Y:S02]  /*48a0*/  F2FP.BF16.F32.PACK_AB R11, R11, R38 ;  /* 0x000000260b0b723e */ /* 0x000fe400000010ff */
[----:B------:R-:W-:Y:S02]  /*48b0*/  ISETP.GT.U32.AND P5, PT, R190, 0x3e, PT ;  /* 0x0000003ebe00780c */ /* 0x000fe40003fa4070 */
[----:B------:R-:W-:Y:S01]  /*48c0*/  IADD3 R36, R159, UR42, RZ ;  /* 0x0000002a9f247c10 */ /* 0x000fe2000fffe0ff */
[----:B------:R1:W-:Y:S03]  /*48d0*/  STSM.16.M88.4 [R28+0x200], R8 ;  /* 0x000200081c007844 */ /* 0x0003e60000000200 */
[----:B------:R-:W-:Y:S01]  /*48e0*/  SHF.R.U32.HI R24, RZ, 0x2, R36 ;  /* 0x00000002ff187819 */ /* 0x000fe20000011624 */
[----:B------:R-:W-:Y:S01]  /*48f0*/  @!PT LDS RZ, [RZ] ;  /* 0x00000000fffff984 */ /* 0x000fe20000000800 */
[----:B------:R-:W-:Y:S01]  /*4900*/  @!PT LDS RZ, [RZ] ;  /* 0x00000000fffff984 */ /* 0x000fe20000000800 */
[----:B------:R-:W-:Y:S01]  /*4910*/  @!PT LDS RZ, [RZ] ;  /* 0x00000000fffff984 */ /* 0x000fe20000000800 */
[----:B------:R-:W-:Y:S01]  /*4920*/  @!PT LDS RZ, [RZ] ;  /* 0x00000000fffff984 */ /* 0x000fe20000000800 */
[----:B------:R2:W-:Y:S06]  /*4930*/  MEMBAR.ALL.CTA ;  /* 0x0000000000007992 */ /* 0x0005ec0000008000 */
[----:B--2---:R-:W2:Y:S01]  /*4940*/  FENCE.VIEW.ASYNC.S ;  /* 0x00000000000073c6 */ /* 0x004ea20000000000 */
[----:B------:R-:W-:Y:S01]  /*4950*/  LOP3.LUT R24, R24, 0x1, RZ, 0xc0, !PT ;  /* 0x0000000118187812 */ /* 0x000fe200078ec0ff */
[----:B--2---:R-:W-:Y:S06]  /*4960*/  BAR.SYNC.DEFER_BLOCKING 0x1, 0x100 ;  /* 0x0044000000007b1d */ /* 0x004fec0000010000 */
[----:B-1----:R-:W-:Y:S05]  /*4970*/  @P5 BRA `(.L_x_55) ;  /* 0x0000000000185947 */ /* 0x002fea0003800000 */
[----:B------:R-:W-:Y:S02]  /*4980*/  UIADD3 UR4, UP0, UR40, 0x4f0, URZ ;  /* 0x000004f028047890 */ /* 0x000fe4000ff1e03f */
[----:B------:R-:W-:Y:S02]  /*4990*/  UIADD3 UR52, UR43, 0x200, URZ ;  /* 0x000002002b347890 */ /* 0x000fe4000fffe03f */
[----:B------:R-:W-:-:S09]  /*49a0*/  UIADD3.X UR5, URZ, UR41, URZ, UP0, !UPT ;  /* 0x000000293f057290 */ /* 0x000fd200087fe43f */
[----:B------:R1:W-:Y:S01]  /*49b0*/  UTMASTG.3D [UR52], [UR4] ;  /* 0x00000034040073b5 */ /* 0x0003e20008010000 */
[----:B------:R0:W-:Y:S01]  /*49c0*/  UTMACMDFLUSH ;  /* 0x00000000000079b7 */ /* 0x0001e20000000000 */
[----:B-1----:R-:W-:-:S04]  /*49d0*/  DEPBAR.LE SB0, 0x1 ;  /* 0x000080400000791a */ /* 0x002fc80000000000 */
.L_x_55:
[----:B------:R-:W-:Y:S05]  /*49e0*/  BSYNC B0 ;  /* 0x0000000000007941 */ /* 0x000fea0003800000 */
.L_x_54:
[----:B------:R-:W-:Y:S01]  /*49f0*/  BAR.SYNC.DEFER_BLOCKING 0x1, 0x100 ;  /* 0x0044000000007b1d */ /* 0x000fe20000010000 */
[----:B------:R-:W-:Y:S02]  /*4a00*/  ISETP.NE.U32.AND P3, PT, R24, 0x1, PT ;  /* 0x000000011800780c */ /* 0x000fe40003f65070 */
[----:B------:R-:W-:Y:S02]  /*4a10*/  ISETP.GT.U32.AND P4, PT, R36, 0x3, PT ;  /* 0x000000032400780c */ /* 0x000fe40003f84070 */
[C---:B------:R-:W-:Y:S02]  /*4a20*/  ISETP.GT.U32.AND P3, PT, R159.reuse, 0x3, !P3 ;  /* 0x000000039f00780c */ /* 0x040fe40005f64070 */
[----:B------:R-:W-:Y:S02]  /*4a30*/  ISETP.LT.U32.AND P4, PT, R159, 0x4, P4 ;  /* 0x000000049f00780c */ /* 0x000fe40002781070 */
[----:B------:R-:W-:Y:S02]  /*4a40*/  SEL R4, RZ, 0x1, !P3 ;  /* 0x00000001ff047807 */ /* 0x000fe40005800000 */
[----:B------:R-:W-:-:S02]  /*4a50*/  ISETP.NE.AND P3, PT, RZ, UR39, PT ;  /* 0x00000027ff007c0c */ /* 0x000fc4000bf65270 */
[----:B------:R-:W-:Y:S02]  /*4a60*/  IADD3 R39, R37, 0x200, RZ ;  /* 0x0000020025277810 */ /* 0x000fe40007ffe0ff */
[----:B------:R-:W-:-:S03]  /*4a70*/  SEL R5, RZ, 0x1, !P4 ;  /* 0x00000001ff057807 */ /* 0x000fc60006000000 */
[----:B------:R-:W-:Y:S01]  /*4a80*/  IMAD R24, R158, 0x2, R39 ;  /* 0x000000029e187824 */ /* 0x000fe200078e0227 */
[----:B------:R-:W-:-:S05]  /*4a90*/  LOP3.LUT R157, R4, R157, R5, 0x96, !PT ;  /* 0x0000009d049d7212 */ /* 0x000fca00078e9605 */
[----:B------:R-:W-:Y:S05]  /*4aa0*/  @!P3 BRA `(.L_x_56) ;  /* 0x000000000034b947 */ /* 0x000fea0003800000 */
[----:B------:R-:W-:Y:S04]  /*4ab0*/  BSSY B0, `(.L_x_57) ;  /* 0x0000009000007945 */ /* 0x000fe80003800000 */
[----:B------:R-:W-:Y:S05]  /*4ac0*/  @P0 BRA `(.L_x_58) ;  /* 0x00000000001c0947 */ /* 0x000fea0003800000 */
[----:B------:R-:W-:-:S13]  /*4ad0*/  ISETP.NE.AND P3, PT, R162, 0x3, PT ;  /* 0x00000003a200780c */ /* 0x000fda0003f65270 */
[----:B------:R-:W-:Y:S05]  /*4ae0*/  @!P3 BRA `(.L_x_59) ;  /* 0x000000000004b947 */ /* 0x000fea0003800000 */
[----:B------:R-:W-:Y:S01]  /*4af0*/  BPT.TRAP 0x1 ;  /* 0x000000040000795c */ /* 0x000fe20000300000 */
.L_x_59:
[----:B------:R-:W-:-:S04]  /*4b00*/  ULEA UR4, UR36, UR43, 0x3 ;  /* 0x0000002b24047291 */ /* 0x000fc8000f8e183f */
[----:B------:R-:W-:-:S04]  /*4b10*/  UIADD3 UR4, UR4, 0x60, URZ ;  /* 0x0000006004047890 */ /* 0x000fc8000fffe03f */
[----:B------:R-:W-:-:S09]  /*4b20*/  UPRMT UR4, UR45, 0x654, UR4 ;  /* 0x000006542d047896 */ /* 0x000fd20008000004 */
[----:B------:R-:W-:Y:S03]  /*4b30*/  SYNCS.ARRIVE.TRANS64.RED.A1T0 RZ, [UR4], RZ ;  /* 0x000000ffffff79a7 */ /* 0x000fe60008100404 */
.L_x_58:
[----:B------:R-:W-:Y:S05]  /*4b40*/  BSYNC B0 ;  /* 0x0000000000007941 */ /* 0x000fea0003800000 */
.L_x_57:
[----:B------:R-:W-:-:S04]  /*4b50*/  UIADD3 UR36, UR36, 0x1, URZ ;  /* 0x0000000124247890 */ /* 0x000fc8000fffe03f */
[----:B------:R-:W-:-:S04]  /*4b60*/  UISETP.NE.AND UP0, UPT, UR36, 0x4, UPT ;  /* 0x000000042400788c */ /* 0x000fc8000bf05270 */
[----:B------:R-:W-:-:S12]  /*4b70*/  USEL UR36, UR36, URZ, UP0 ;  /* 0x0000003f24247287 */ /* 0x000fd80008000000 */
.L_x_56:
[----:B------:R-:W-:Y:S04]  /*4b80*/  BSSY B0, `(.L_x_60) ;  /* 0x0000032000007945 */ /* 0x000fe80003800000 */
[----:B------:R-:W-:Y:S05]  /*4b90*/  @P0 BRA `(.L_x_61) ;  /* 0x0000000000c00947 */ /* 0x000fea0003800000 */
[----:B------:R-:W-:-:S13]  /*4ba0*/  ISETP.NE.AND P3, PT, R162, 0x3, PT ;  /* 0x00000003a200780c */ /* 0x000fda0003f65270 */
[----:B------:R-:W-:Y:S05]  /*4bb0*/  @!P3 BRA `(.L_x_62) ;  /* 0x000000000004b947 */ /* 0x000fea0003800000 */
[----:B------:R-:W-:Y:S01]  /*4bc0*/  BPT.TRAP 0x1 ;  /* 0x000000040000795c */ /* 0x000fe20000300000 */
.L_x_62:
[----:B------:R-:W-:Y:S01]  /*4bd0*/  LEA R4, R0, UR43, 0x3 ;  /* 0x0000002b00047c11 */ /* 0x000fe2000f8e18ff */
[----:B------:R-:W-:Y:S01]  /*4be0*/  BSSY B1, `(.L_x_63) ;  /* 0x0000004000017945 */ /* 0x000fe20003800000 */
[----:B------:R-:W-:-:S04]  /*4bf0*/  SHF.L.U32 R5, RZ, 0x1f, RZ ;  /* 0x0000001fff057819 */ /* 0x000fc800000006ff */
[----:B------:R-:W1:Y:S02]  /*4c00*/  SYNCS.PHASECHK.TRANS64.TRYWAIT P3, [R4+URZ+0x40], R5 ;  /* 0x00004005040075a7 */ /* 0x000e64000806017f */
[----:B-1----:R-:W-:Y:S05]  /*4c10*/  @!P3 BRA `(.L_x_64) ;  /* 0x000001180010b947 */ /* 0x002fea0003800000 */
.L_x_237:
[----:B------:R-:W-:Y:S05]  /*4c20*/  BSYNC B1 ;  /* 0x0000000000017941 */ /* 0x000fea0003800000 */
.L_x_63:
[----:B------:R-:W-:Y:S05]  /*4c30*/  @P2 BRA `(.L_x_65) ;  /* 0x0000000000942947 */ /* 0x000fea0003800000 */
[----:B------:R-:W-:Y:S01]  /*4c40*/  LEA R23, R0, R39, 0xd ;  /* 0x0000002700177211 */ /* 0x000fe200078e68ff */
[----:B------:R-:W-:Y:S05]  /*4c50*/  WARPSYNC.ALL ;  /* 0x0000000000007948 */ /* 0x000fea0003800000 */
[----:B------:R-:W-:Y:S01]  /*4c60*/  IMAD R8, R158, 0x2, R23 ;  /* 0x000000029e087824 */ /* 0x000fe200078e0217 */
[----:B-1----:R-:W1:Y:S05]  /*4c70*/  LDSM.16.M88.4 R4, [R23] ;  /* 0x000000001704783b */ /* 0x002e6a0000000200 */
[----:B------:R-:W2:Y:S01]  /*4c80*/  LDSM.16.M88.4 R8, [R8] ;  /* 0x000000000808783b */ /* 0x000ea20000000200 */
[----:B-1----:R-:W-:Y:S01]  /*4c90*/  SHF.L.U32 R26, R4, 0x10, RZ ;  /* 0x00000010041a7819 */ /* 0x002fe200000006ff */
[----:B------:R-:W-:Y:S01]  /*4ca0*/  IMAD.U32 R30, R5, 0x10000, RZ ;  /* 0x00010000051e7824 */ /* 0x000fe200078e00ff */
[----:B------:R-:W-:Y:S01]  /*4cb0*/  SHF.L.U32 R34, R6, 0x10, RZ ;  /* 0x0000001006227819 */ /* 0x000fe200000006ff */
[----:B------:R-:W-:Y:S01]  /*4cc0*/  IMAD.U32 R38, R7, 0x10000, RZ ;  /* 0x0001000007267824 */ /* 0x000fe200078e00ff */
[----:B------:R-:W-:Y:S01]  /*4cd0*/  LOP3.LUT R4, R4, 0xffff0000, RZ, 0xc0, !PT ;  /* 0xffff000004047812 */ /* 0x000fe200078ec0ff */
[----:B--2---:R-:W-:Y:S01]  /*4ce0*/  IMAD.U32 R176, R11, 0x10000, RZ ;  /* 0x000100000bb07824 */ /* 0x004fe200078e00ff */
[----:B------:R-:W-:Y:S01]  /*4cf0*/  SHF.L.U32 R174, R10, 0x10, RZ ;  /* 0x000000100aae7819 */ /* 0x000fe200000006ff */
[----:B------:R-:W-:Y:S01]  /*4d00*/  FMUL R27, R155, R26 ;  /* 0x0000001a9b1b7220 */ /* 0x000fe20000400000 */
[----:B------:R-:W-:Y:S01]  /*4d10*/  LOP3.LUT R32, R5, 0xffff0000, RZ, 0xc0, !PT ;  /* 0xffff000005207812 */ /* 0x000fe200078ec0ff */
[C---:B------:R-:W-:Y:S01]  /*4d20*/  FMUL R171, R155.reuse, R4 ;  /* 0x000000049bab7220 */ /* 0x040fe20000400000 */
[----:B------:R-:W-:Y:S01]  /*4d30*/  LOP3.LUT R6, R6, 0xffff0000, RZ, 0xc0, !PT ;  /* 0xffff000006067812 */ /* 0x000fe200078ec0ff */
[----:B------:R-:W-:Y:S01]  /*4d40*/  FMUL R23, R155, R30 ;  /* 0x0000001e9b177220 */ /* 0x000fe20000400000 */
[----:B------:R-:W-:Y:S01]  /*4d50*/  LOP3.LUT R160, R7, 0xffff0000, RZ, 0xc0, !PT ;  /* 0xffff000007a07812 */ /* 0x000fe200078ec0ff */
[C---:B------:R-:W-:Y:S01]  /*4d60*/  FMUL R26, R155.reuse, R32 ;  /* 0x000000209b1a7220 */ /* 0x040fe20000400000 */
[C---:B------:R-:W-:Y:S01]  /*4d70*/  SHF.L.U32 R168, R8.reuse, 0x10, RZ ;  /* 0x0000001008a87819 */ /* 0x040fe200000006ff */
[----:B------:R-:W-:Y:S01]  /*4d80*/  FMUL R165, R155, R34 ;  /* 0x000000229ba57220 */ /* 0x000fe20000400000 */
[----:B------:R-:W-:Y:S01]  /*4d90*/  LOP3.LUT R170, R8, 0xffff0000, RZ, 0xc0, !PT ;  /* 0xffff000008aa7812 */ /* 0x000fe200078ec0ff */
[C---:B------:R-:W-:Y:S01]  /*4da0*/  IMAD.U32 R8, R9.reuse, 0x10000, RZ ;  /* 0x0001000009087824 */ /* 0x040fe200078e00ff */
[----:B------:R-:W-:Y:S01]  /*4db0*/  LOP3.LUT R172, R9, 0xffff0000, RZ, 0xc0, !PT ;  /* 0xffff000009ac7812 */ /* 0x000fe200078ec0ff */
[C---:B------:R-:W-:Y:S01]  /*4dc0*/  FMUL R163, R155.reuse, R6 ;  /* 0x000000069ba37220 */ /* 0x040fe20000400000 */
[----:B------:R-:W-:Y:S01]  /*4dd0*/  LOP3.LUT R10, R10, 0xffff0000, RZ, 0xc0, !PT ;  /* 0xffff00000a0a7812 */ /* 0x000fe200078ec0ff */
[----:B------:R-:W-:Y:S01]  /*4de0*/  FMUL R167, R155, R38 ;  /* 0x000000269ba77220 */ /* 0x000fe20000400000 */
[----:B------:R-:W-:Y:S01]  /*4df0*/  LOP3.LUT R178, R11, 0xffff0000, RZ, 0xc0, !PT ;  /* 0xffff00000bb27812 */ /* 0x000fe200078ec0ff */
[C---:B------:R-:W-:Y:S01]  /*4e00*/  FMUL R29, R155.reuse, R160 ;  /* 0x000000a09b1d7220 */ /* 0x040fe20000400000 */
[C---:B------:R-:W-:Y:S01]  /*4e10*/  FMUL R169, R155.reuse, R168 ;  /* 0x000000a89ba97220 */ /* 0x040fe20000400000 */
[C---:B------:R-:W-:Y:S01]  /*4e20*/  FMUL R31, R155.reuse, R170 ;  /* 0x000000aa9b1f7220 */ /* 0x040fe20000400000 */
[C---:B------:R-:W-:Y:S01]  /*4e30*/  FMUL R173, R155.reuse, R8 ;  /* 0x000000089bad7220 */ /* 0x040fe20000400000 */
[C---:B------:R-:W-:Y:S01]  /*4e40*/  FMUL R33, R155.reuse, R172 ;  /* 0x000000ac9b217220 */ /* 0x040fe20000400000 */
[C---:B------:R-:W-:Y:S01]  /*4e50*/  FMUL R25, R155.reuse, R174 ;  /* 0x000000ae9b197220 */ /* 0x040fe20000400000 */
[C---:B------:R-:W-:Y:S01]  /*4e60*/  FMUL R177, R155.reuse, R10 ;  /* 0x0000000a9bb17220 */ /* 0x040fe20000400000 */
[C---:B------:R-:W-:Y:S01]  /*4e70*/  FMUL R175, R155.reuse, R176 ;  /* 0x000000b09baf7220 */ /* 0x040fe20000400000 */
[----:B------:R-:W-:-:S07]  /*4e80*/  FMUL R35, R155, R178 ;  /* 0x000000b29b237220 */ /* 0x000fce0000400000 */
.L_x_65:
[----:B------:R-:W-:-:S07]  /*4e90*/  IADD3 R0, R0, 0x1, RZ ;  /* 0x0000000100007810 */ /* 0x000fce0007ffe0ff */
.L_x_61:
[----:B------:R-:W-:Y:S05]  /*4ea0*/  BSYNC B0 ;  /* 0x0000000000007941 */ /* 0x000fea0003800000 */
.L_x_60:
[C---:B------:R-:W-:Y:S01]  /*4eb0*/  FFMA R42, R156.reuse, R42, R23 ;  /* 0x0000002a9c2a7223 */ /* 0x040fe20000000017 */
[C---:B------:R-:W-:Y:S01]  /*4ec0*/  FFMA R43, R156.reuse, R43, R26 ;  /* 0x0000002b9c2b7223 */ /* 0x040fe2000000001a */
[C---:B------:R-:W-:Y:S01]  /*4ed0*/  FFMA R44, R156.reuse, R44, R165 ;  /* 0x0000002c9c2c7223 */ /* 0x040fe200000000a5 */
[----:B------:R-:W-:Y:S01]  /*4ee0*/  FFMA R45, R156, R45, R163 ;  /* 0x0000002d9c2d7223 */ /* 0x000fe200000000a3 */
[----:B------:R-:W-:Y:S01]  /*4ef0*/  FMUL R183, R42, 0.70710676908493041992 ;  /* 0x3f3504f32ab77820 */ /* 0x000fe20000400000 */
[----:B------:R-:W-:Y:S01]  /*4f00*/  FMUL R10, R43, 0.70710676908493041992 ;  /* 0x3f3504f32b0a7820 */ /* 0x000fe20000400000 */
[----:B------:R-:W-:Y:S01]  /*4f10*/  FMUL R185, R44, 0.70710676908493041992 ;  /* 0x3f3504f32cb97820 */ /* 0x000fe20000400000 */
[----:B------:R-:W-:Y:S01]  /*4f20*/  FMUL R30, R45, 0.70710676908493041992 ;  /* 0x3f3504f32d1e7820 */ /* 0x000fe20000400000 */
[C---:B-1----:R-:W-:Y:S01]  /*4f30*/  FMUL R4, R183.reuse, R183 ;  /* 0x000000b7b7047220 */ /* 0x042fe20000400000 */
[C---:B------:R-:W-:Y:S01]  /*4f40*/  FSETP.GE.AND P3, PT, |R183|.reuse, 1.0029599666595458984, PT ;  /* 0x3f8060feb700780b */ /* 0x040fe20003f66200 */
[C---:B------:R-:W-:Y:S01]  /*4f50*/  FMUL R6, R10.reuse, R10 ;  /* 0x0000000a0a067220 */ /* 0x040fe20000400000 */
[----:B------:R-:W-:Y:S01]  /*4f60*/  FSETP.GE.AND P4, PT, |R10|, 1.0029599666595458984, PT ;  /* 0x3f8060fe0a00780b */ /* 0x000fe20003f86200 */
[C---:B------:R-:W-:Y:S01]  /*4f70*/  FFMA R46, R156.reuse, R46, R167 ;  /* 0x0000002e9c2e7223 */ /* 0x040fe200000000a7 */
[----:B------:R-:W-:Y:S01]  /*4f80*/  FSEL R4, |R183|, R4, P3 ;  /* 0x00000004b7047208 */ /* 0x000fe20001800200 */
[----:B------:R-:W-:Y:S01]  /*4f90*/  FFMA R47, R156, R47, R29 ;  /* 0x0000002f9c2f7223 */ /* 0x000fe2000000001d */
[----:B------:R-:W-:Y:S01]  /*4fa0*/  FSEL R5, R21, 8.4834944573231041431e-05, P3 ;  /* 0x38b1e96a15057808 */ /* 0x000fe20001800000 */
[----:B------:R-:W-:Y:S01]  /*4fb0*/  FMUL R187, R46, 0.70710676908493041992 ;  /* 0x3f3504f32ebb7820 */ /* 0x000fe20000400000 */
[----:B------:R-:W-:Y:S01]  /*4fc0*/  FSEL R7, -R20, -0.00082130916416645050049, P3 ;  /* 0xba574d2014077808 */ /* 0x000fe20001800100 */
[----:B------:R-:W-:Y:S01]  /*4fd0*/  FMUL R32, R47, 0.70710676908493041992 ;  /* 0x3f3504f32f207820 */ /* 0x000fe20000400000 */
[----:B------:R-:W-:Y:S01]  /*4fe0*/  FSEL R9, R15, 0.0052134888246655464172, P3 ;  /* 0x3baad5ea0f097808 */ /* 0x000fe20001800000 */
[----:B------:R-:W-:Y:S01]  /*4ff0*/  FFMA R48, R156, R48, R169 ;  /* 0x000000309c307223 */ /* 0x000fe200000000a9 */
[----:B------:R-:W-:Y:S01]  /*5000*/  FSEL R6, |R10|, R6, P4 ;  /* 0x000000060a067208 */ /* 0x000fe20002000200 */
[----:B------:R-:W-:Y:S01]  /*5010*/  FFMA R5, R4, R5, R7 ;  /* 0x0000000504057223 */ /* 0x000fe20000000007 */
[----:B------:R-:W-:Y:S01]  /*5020*/  FSEL R11, R21, 8.4834944573231041431e-05, P4 ;  /* 0x38b1e96a150b7808 */ /* 0x000fe20002000000 */
[----:B------:R-:W-:Y:S01]  /*5030*/  FMUL R189, R48, 0.70710676908493041992 ;  /* 0x3f3504f330bd7820 */ /* 0x000fe20000400000 */
[----:B------:R-:W-:Y:S01]  /*5040*/  FSEL R179, -R20, -0.00082130916416645050049, P4 ;  /* 0xba574d2014b37808 */ /* 0x000fe20002000100 */
[----:B------:R-:W-:Y:S01]  /*5050*/  FFMA R5, R4, R5, R9 ;  /* 0x0000000504057223 */ /* 0x000fe20000000009 */
[----:B------:R-:W-:Y:S01]  /*5060*/  FSEL R7, -R14, -0.026868773624300956726, P3 ;  /* 0xbcdc1be70e077808 */ /* 0x000fe20001800100 */
[----:B------:R-:W-:Y:S01]  /*5070*/  FFMA R49, R156, R49, R31 ;  /* 0x000000319c317223 */ /* 0x000fe2000000001f */
[----:B------:R-:W-:Y:S01]  /*5080*/  FSEL R181, R15, 0.0052134888246655464172, P4 ;  /* 0x3baad5ea0fb57808 */ /* 0x000fe20002000000 */
[----:B------:R-:W-:Y:S01]  /*5090*/  FFMA R11, R6, R11, R179 ;  /* 0x0000000b060b7223 */ /* 0x000fe200000000b3 */
[C---:B------:R-:W-:Y:S01]  /*50a0*/  FSEL R9, R13.reuse, 0.11284004896879196167, P3 ;  /* 0x3de718af0d097808 */ /* 0x040fe20001800000 */
        /* <DEDUP_REMOVED lines=15> */
[----:B------:R-:W-:Y:S01]  /*51a0*/  FSEL R5, -|R10|, R10, P4 ;  /* 0x0000000a0a057208 */ /* 0x000fe20002000300 */
[----:B------:R-:W-:Y:S01]  /*51b0*/  FFMA R4, R4, R7, R7 ;  /* 0x0000000704047223 */ /* 0x000fe20000000007 */
[----:B------:R-:W-:Y:S01]  /*51c0*/  FMUL R191, R49, 0.70710676908493041992 ;  /* 0x3f3504f331bf7820 */ /* 0x000fe20000400000 */
[----:B------:R-:W-:Y:S01]  /*51d0*/  FFMA R8, R6, R11, R8 ;  /* 0x0000000b06087223 */ /* 0x000fe20000000008 */
[C---:B------:R-:W-:Y:S01]  /*51e0*/  FFMA R50, R156.reuse, R50, R173 ;  /* 0x000000329c327223 */ /* 0x040fe200000000ad */
[----:B------:R-:W1:Y:S01]  /*51f0*/  @P3 MUFU.EX2 R6, R4 ;  /* 0x0000000400063308 */ /* 0x000e620000000800 */
[----:B------:R-:W-:Y:S01]  /*5200*/  FFMA R51, R156, R51, R33 ;  /* 0x000000339c337223 */ /* 0x000fe20000000021 */
[----:B------:R-:W-:Y:S01]  /*5210*/  FFMA R5, R8, R5, R5 ;  /* 0x0000000508057223 */ /* 0x000fe20000000005 */
[----:B------:R-:W-:Y:S01]  /*5220*/  FMUL R8, R30, R30 ;  /* 0x0000001e1e087220 */ /* 0x000fe20000400000 */
[----:B------:R-:W-:Y:S01]  /*5230*/  FMUL R193, R50, 0.70710676908493041992 ;  /* 0x3f3504f332c17820 */ /* 0x000fe20000400000 */
[C---:B------:R-:W-:Y:S01]  /*5240*/  FFMA R52, R156.reuse, R52, R25 ;  /* 0x000000349c347223 */ /* 0x040fe20000000019 */
[C---:B------:R-:W-:Y:S01]  /*5250*/  FFMA R53, R156.reuse, R53, R177 ;  /* 0x000000359c357223 */ /* 0x040fe200000000b1 */
[----:B------:R-:W-:Y:S01]  /*5260*/  FFMA R54, R156, R54, R175 ;  /* 0x000000369c367223 */ /* 0x000fe200000000af */
[----:B------:R-:W2:Y:S01]  /*5270*/  @P4 MUFU.EX2 R7, R5 ;  /* 0x0000000500074308 */ /* 0x000ea20000000800 */
[----:B------:R-:W-:Y:S01]  /*5280*/  FMUL R195, R52, 0.70710676908493041992 ;  /* 0x3f3504f334c37820 */ /* 0x000fe20000400000 */
[----:B------:R-:W-:Y:S01]  /*5290*/  FFMA R55, R156, R55, R35 ;  /* 0x000000379c377223 */ /* 0x000fe20000000023 */
[----:B------:R-:W-:Y:S01]  /*52a0*/  FMUL R197, R54, 0.70710676908493041992 ;  /* 0x3f3504f336c57820 */ /* 0x000fe20000400000 */
[C---:B------:R-:W-:Y:S01]  /*52b0*/  FFMA R41, R156.reuse, R41, R171 ;  /* 0x000000299c297223 */ /* 0x040fe200000000ab */
[----:B------:R-:W-:Y:S01]  /*52c0*/  FFMA R40, R156, R40, R27 ;  /* 0x000000289c287223 */ /* 0x000fe2000000001b */
[----:B------:R-:W-:Y:S01]  /*52d0*/  FMUL R45, R45, 0.5 ;  /* 0x3f0000002d2d7820 */ /* 0x000fe20000400000 */
[----:B------:R-:W-:Y:S01]  /*52e0*/  FMUL R44, R44, 0.5 ;  /* 0x3f0000002c2c7820 */ /* 0x000fe20000400000 */
[----:B------:R-:W-:Y:S01]  /*52f0*/  FMUL R48, R48, 0.5 ;  /* 0x3f00000030307820 */ /* 0x000fe20000400000 */
[----:B-1----:R-:W-:Y:S01]  /*5300*/  @P3 FADD R6, -R6, 1 ;  /* 0x3f80000006063421 */ /* 0x002fe20000000100 */
[----:B------:R-:W-:Y:S01]  /*5310*/  FMUL R49, R49, 0.5 ;  /* 0x3f00000031317820 */ /* 0x000fe20000400000 */
[----:B------:R-:W-:Y:S05]  /*5320*/  WARPSYNC.ALL ;  /* 0x0000000000007948 */ /* 0x000fea0003800000 */
[----:B------:R-:W-:Y:S01]  /*5330*/  @P3 LOP3.LUT R4, R6, 0x80000000, R183, 0xb8, !PT ;  /* 0x8000000006043812 */ /* 0x000fe200078eb8b7 */
[----:B--2---:R-:W-:Y:S01]  /*5340*/  @P4 FADD R7, -R7, 1 ;  /* 0x3f80000007074421 */ /* 0x004fe20000000100 */
[C---:B------:R-:W-:Y:S01]  /*5350*/  FMUL R6, R185.reuse, R185 ;  /* 0x000000b9b9067220 */ /* 0x040fe20000400000 */
[----:B------:R-:W-:Y:S01]  /*5360*/  FSETP.GE.AND P3, PT, |R185|, 1.0029599666595458984, PT ;  /* 0x3f8060feb900780b */ /* 0x000fe20003f66200 */
[----:B------:R-:W-:Y:S01]  /*5370*/  BSSY B0, `(.L_x_66) ;  /* 0x0000171000007945 */ /* 0x000fe20003800000 */
[----:B------:R-:W-:Y:S01]  /*5380*/  FADD R4, R4, 1 ;  /* 0x3f80000004047421 */ /* 0x000fe20000000000 */
[----:B------:R-:W-:-:S02]  /*5390*/  @P4 LOP3.LUT R5, R7, 0x80000000, R10, 0xb8, !PT ;  /* 0x8000000007054812 */ /* 0x000fc400078eb80a */
[----:B------:R-:W-:Y:S02]  /*53a0*/  FSEL R6, |R185|, R6, P3 ;  /* 0x00000006b9067208 */ /* 0x000fe40001800200 */
[----:B------:R-:W-:Y:S01]  /*53b0*/  FSEL R7, R21, 8.4834944573231041431e-05, P3 ;  /* 0x38b1e96a15077808 */ /* 0x000fe20001800000 */
[----:B------:R-:W-:Y:S01]  /*53c0*/  FADD R5, R5, 1 ;  /* 0x3f80000005057421 */ /* 0x000fe20000000000 */
[----:B------:R-:W-:Y:S02]  /*53d0*/  FSEL R9, -R20, -0.00082130916416645050049, P3 ;  /* 0xba574d2014097808 */ /* 0x000fe40001800100 */
[----:B------:R-:W-:Y:S02]  /*53e0*/  FSETP.GE.AND P4, PT, |R30|, 1.0029599666595458984, PT ;  /* 0x3f8060fe1e00780b */ /* 0x000fe40003f86200 */
[----:B------:R-:W-:Y:S01]  /*53f0*/  FSEL R11, -R14, -0.026868773624300956726, P3 ;  /* 0xbcdc1be70e0b7808 */ /* 0x000fe20001800100 */
[----:B------:R-:W-:Y:S01]  /*5400*/  FFMA R7, R6, R7, R9 ;  /* 0x0000000706077223 */ /* 0x000fe20000000009 */
[----:B------:R-:W-:-:S02]  /*5410*/  FSEL R9, R15, 0.0052134888246655464172, P3 ;  /* 0x3baad5ea0f097808 */ /* 0x000fc40001800000 */
[----:B------:R-:W-:Y:S02]  /*5420*/  FSEL R10, |R30|, R8, P4 ;  /* 0x000000081e0a7208 */ /* 0x000fe40002000200 */
[----:B------:R-:W-:Y:S01]  /*5430*/  FSEL R179, R21, 8.4834944573231041431e-05, P4 ;  /* 0x38b1e96a15b37808 */ /* 0x000fe20002000000 */
[----:B------:R-:W-:Y:S01]  /*5440*/  FFMA R7, R6, R7, R9 ;  /* 0x0000000706077223 */ /* 0x000fe20000000009 */
[----:B------:R-:W-:Y:S02]  /*5450*/  FSEL R181, -R20, -0.00082130916416645050049, P4 ;  /* 0xba574d2014b57808 */ /* 0x000fe40002000100 */
[----:B------:R-:W-:Y:S01]  /*5460*/  FSEL R183, R15, 0.0052134888246655464172, P4 ;  /* 0x3baad5ea0fb77808 */ /* 0x000fe20002000000 */
[----:B------:R-:W-:Y:S01]  /*5470*/  FFMA R7, R6, R7, R11 ;  /* 0x0000000706077223 */ /* 0x000fe2000000000b */
[----:B------:R-:W-:Y:S01]  /*5480*/  FSEL R9, R13, 0.11284004896879196167, P3 ;  /* 0x3de718af0d097808 */ /* 0x000fe20001800000 */
[----:B------:R-:W-:Y:S01]  /*5490*/  FFMA R179, R10, R179, R181 ;  /* 0x000000b30ab37223 */ /* 0x000fe200000000b5 */
[----:B------:R-:W-:-:S02]  /*54a0*/  FSEL R181, -R14, -0.026868773624300956726, P4 ;  /* 0xbcdc1be70eb57808 */ /* 0x000fc40002000100 */
[----:B------:R-:W-:Y:S01]  /*54b0*/  FSEL R11, R12, -0.37612664699554443359, P3 ;  /* 0xbec093ac0c0b7808 */ /* 0x000fe20001800000 */
[----:B------:R-:W-:Y:S01]  /*54c0*/  FFMA R179, R10, R179, R183 ;  /* 0x000000b30ab37223 */ /* 0x000fe200000000b7 */
[----:B------:R-:W-:Y:S01]  /*54d0*/  FFMA R7, R6, R7, R9 ;  /* 0x0000000706077223 */ /* 0x000fe20000000009 */
[----:B------:R-:W-:Y:S02]  /*54e0*/  FSEL R183, R13, 0.11284004896879196167, P4 ;  /* 0x3de718af0db77808 */ /* 0x000fe40002000000 */
        /* <DEDUP_REMOVED lines=10> */
[----:B------:R-:W-:-:S02]  /*5590*/  FFMA R7, R7, R8, R8 ;  /* 0x0000000807077223 */ /* 0x000fc40000000008 */
[----:B------:R-:W-:Y:S01]  /*55a0*/  FFMA R6, R10, R11, R6 ;  /* 0x0000000b0a067223 */ /* 0x000fe20000000006 */
[----:B------:R-:W-:Y:S01]  /*55b0*/  FMUL R10, R32, R32 ;  /* 0x00000020200a7220 */ /* 0x000fe20000400000 */
[----:B------:R-:W1:Y:S02]  /*55c0*/  @P3 MUFU.EX2 R8, R7 ;  /* 0x0000000700083308 */ /* 0x000e640000000800 */
[----:B------:R-:W-:-:S06]  /*55d0*/  FFMA R6, R6, R9, R9 ;  /* 0x0000000906067223 */ /* 0x000fcc0000000009 */
[----:B------:R-:W2:Y:S01]  /*55e0*/  @P4 MUFU.EX2 R9, R6 ;  /* 0x0000000600094308 */ /* 0x000ea20000000800 */
[----:B-1----:R-:W-:-:S05]  /*55f0*/  @P3 FADD R8, -R8, 1 ;  /* 0x3f80000008083421 */ /* 0x002fca0000000100 */
[----:B------:R-:W-:Y:S01]  /*5600*/  @P3 LOP3.LUT R7, R8, 0x80000000, R185, 0xb8, !PT ;  /* 0x8000000008073812 */ /* 0x000fe200078eb8b9 */
[C---:B------:R-:W-:Y:S01]  /*5610*/  FMUL R8, R187.reuse, R187 ;  /* 0x000000bbbb087220 */ /* 0x040fe20000400000 */
[----:B------:R-:W-:Y:S01]  /*5620*/  FSETP.GE.AND P3, PT, |R187|, 1.0029599666595458984, PT ;  /* 0x3f8060febb00780b */ /* 0x000fe20003f66200 */
[----:B--2---:R-:W-:Y:S02]  /*5630*/  @P4 FADD R9, -R9, 1 ;  /* 0x3f80000009094421 */ /* 0x004fe40000000100 */
[----:B------:R-:W-:Y:S01]  /*5640*/  FADD R7, R7, 1 ;  /* 0x3f80000007077421 */ /* 0x000fe20000000000 */
[----:B------:R-:W-:Y:S02]  /*5650*/  FSEL R8, |R187|, R8, P3 ;  /* 0x00000008bb087208 */ /* 0x000fe40001800200 */
[----:B------:R-:W-:Y:S01]  /*5660*/  @P4 LOP3.LUT R6, R9, 0x80000000, R30, 0xb8, !PT ;  /* 0x8000000009064812 */ /* 0x000fe200078eb81e */
[----:B------:R-:W-:Y:S01]  /*5670*/  FMUL R44, R7, R44 ;  /* 0x0000002c072c7220 */ /* 0x000fe20000400000 */
[----:B------:R-:W-:Y:S01]  /*5680*/  FSEL R9, R21, 8.4834944573231041431e-05, P3 ;  /* 0x38b1e96a15097808 */ /* 0x000fe20001800000 */
[----:B------:R-:W-:Y:S01]  /*5690*/  FMUL R7, R52, 0.5 ;  /* 0x3f00000034077820 */ /* 0x000fe20000400000 */
[----:B------:R-:W-:Y:S01]  /*56a0*/  FSEL R11, -R20, -0.00082130916416645050049, P3 ;  /* 0xba574d20140b7808 */ /* 0x000fe20001800100 */
[----:B------:R-:W-:Y:S01]  /*56b0*/  FADD R6, R6, 1 ;  /* 0x3f80000006067421 */ /* 0x000fe20000000000 */
[----:B------:R-:W-:-:S02]  /*56c0*/  FSETP.GE.AND P4, PT, |R32|, 1.0029599666595458984, PT ;  /* 0x3f8060fe2000780b */ /* 0x000fc40003f86200 */
[----:B------:R-:W-:Y:S01]  /*56d0*/  FSEL R179, -R14, -0.026868773624300956726, P3 ;  /* 0xbcdc1be70eb37808 */ /* 0x000fe20001800100 */
[----:B------:R-:W-:Y:S01]  /*56e0*/  FFMA R9, R8, R9, R11 ;  /* 0x0000000908097223 */ /* 0x000fe2000000000b */
[----:B------:R-:W-:Y:S01]  /*56f0*/  FSEL R11, R15, 0.0052134888246655464172, P3 ;  /* 0x3baad5ea0f0b7808 */ /* 0x000fe20001800000 */
[----:B------:R-:W-:Y:S01]  /*5700*/  FMUL R45, R6, R45 ;  /* 0x0000002d062d7220 */ /* 0x000fe20000400000 */
        /* <DEDUP_REMOVED lines=24> */
[----:B------:R-:W-:Y:S02]  /*5890*/  FFMA R30, R10, R181, R30 ;  /* 0x000000b50a1e7223 */ /* 0x000fe4000000001e */
[----:B------:R-:W1:Y:S02]  /*58a0*/  @P3 MUFU.EX2 R10, R8 ;  /* 0x00000008000a3308 */ /* 0x000e640000000800 */
[----:B------:R-:W-:Y:S01]  /*58b0*/  FFMA R9, R30, R9, R9 ;  /* 0x000000091e097223 */ /* 0x000fe20000000009 */
[----:B------:R-:W-:-:S05]  /*58c0*/  FMUL R30, R191, R191 ;  /* 0x000000bfbf1e7220 */ /* 0x000fca0000400000 */
        /* <DEDUP_REMOVED lines=8> */
[----:B------:R-:W-:Y:S02]  /*5950*/  @P4 LOP3.LUT R9, R11, 0x80000000, R32, 0xb8, !PT ;  /* 0x800000000b094812 */ /* 0x000fe400078eb820 */
[----:B------:R-:W-:-:S02]  /*5960*/  FSEL R11, R21, 8.4834944573231041431e-05, P3 ;  /* 0x38b1e96a150b7808 */ /* 0x000fc40001800000 */
[----:B------:R-:W-:Y:S01]  /*5970*/  FSEL R179, -R20, -0.00082130916416645050049, P3 ;  /* 0xba574d2014b37808 */ /* 0x000fe20001800100 */
[----:B------:R-:W-:Y:S01]  /*5980*/  FADD R9, R9, 1 ;  /* 0x3f80000009097421 */ /* 0x000fe20000000000 */
[----:B------:R-:W-:Y:S02]  /*5990*/  FSETP.GE.AND P4, PT, |R191|, 1.0029599666595458984, PT ;  /* 0x3f8060febf00780b */ /* 0x000fe40003f86200 */
[----:B------:R-:W-:Y:S01]  /*59a0*/  FSEL R181, -R14, -0.026868773624300956726, P3 ;  /* 0xbcdc1be70eb57808 */ /* 0x000fe20001800100 */
[C---:B------:R-:W-:Y:S01]  /*59b0*/  FFMA R11, R10.reuse, R11, R179 ;  /* 0x0000000b0a0b7223 */ /* 0x040fe200000000b3 */
[----:B------:R-:W-:Y:S02]  /*59c0*/  FSEL R179, R15, 0.0052134888246655464172, P3 ;  /* 0x3baad5ea0fb37808 */ /* 0x000fe40001800000 */
[----:B------:R-:W-:Y:S02]  /*59d0*/  FSEL R32, |R191|, R30, P4 ;  /* 0x0000001ebf207208 */ /* 0x000fe40002000200 */
[----:B------:R-:W-:Y:S01]  /*59e0*/  FSEL R183, R21, 8.4834944573231041431e-05, P4 ;  /* 0x38b1e96a15b77808 */ /* 0x000fe20002000000 */
[----:B------:R-:W-:Y:S01]  /*59f0*/  FFMA R11, R10, R11, R179 ;  /* 0x0000000b0a0b7223 */ /* 0x000fe200000000b3 */
[----:B------:R-:W-:-:S02]  /*5a00*/  FSEL R185, -R20, -0.00082130916416645050049, P4 ;  /* 0xba574d2014b97808 */ /* 0x000fc40002000100 */
[----:B------:R-:W-:Y:S01]  /*5a10*/  FSEL R187, R15, 0.0052134888246655464172, P4 ;  /* 0x3baad5ea0fbb7808 */ /* 0x000fe20002000000 */
[----:B------:R-:W-:Y:S01]  /*5a20*/  FFMA R11, R10, R11, R181 ;  /* 0x0000000b0a0b7223 */ /* 0x000fe200000000b5 */
[C---:B------:R-:W-:Y:S01]  /*5a30*/  FSEL R179, R13.reuse, 0.11284004896879196167, P3 ;  /* 0x3de718af0db37808 */ /* 0x040fe20001800000 */
[----:B------:R-:W-:Y:S01]  /*5a40*/  FFMA R183, R32, R183, R185 ;  /* 0x000000b720b77223 */ /* 0x000fe200000000b9 */
[----:B------:R-:W-:Y:S02]  /*5a50*/  FSEL R185, -R14, -0.026868773624300956726, P4 ;  /* 0xbcdc1be70eb97808 */ /* 0x000fe40002000100 */
        /* <DEDUP_REMOVED lines=27> */
[----:B------:R-:W-:Y:S01]  /*5c10*/  FMUL R191, R51, 0.70710676908493041992 ;  /* 0x3f3504f333bf7820 */ /* 0x000fe20000400000 */
[----:B------:R-:W-:Y:S01]  /*5c20*/  FSEL R179, R21, 8.4834944573231041431e-05, P3 ;  /* 0x38b1e96a15b37808 */ /* 0x000fe20001800000 */
[----:B------:R-:W-:Y:S01]  /*5c30*/  FMUL R51, R51, 0.5 ;  /* 0x3f00000033337820 */ /* 0x000fe20000400000 */
[----:B------:R-:W-:Y:S01]  /*5c40*/  FSEL R181, -R20, -0.00082130916416645050049, P3 ;  /* 0xba574d2014b57808 */ /* 0x000fe20001800100 */
[C---:B------:R-:W-:Y:S01]  /*5c50*/  FMUL R32, R191.reuse, R191 ;  /* 0x000000bfbf207220 */ /* 0x040fe20000400000 */
[C---:B------:R-:W-:Y:S01]  /*5c60*/  FSETP.GE.AND P4, PT, |R191|.reuse, 1.0029599666595458984, PT ;  /* 0x3f8060febf00780b */ /* 0x040fe20003f86200 */
[----:B------:R-:W-:Y:S01]  /*5c70*/  FADD R10, R10, 1 ;  /* 0x3f8000000a0a7421 */ /* 0x000fe20000000000 */
[----:B------:R-:W-:Y:S01]  /*5c80*/  FSEL R183, -R14, -0.026868773624300956726, P3 ;  /* 0xbcdc1be70eb77808 */ /* 0x000fe20001800100 */
[----:B------:R-:W-:Y:S01]  /*5c90*/  FFMA R179, R30, R179, R181 ;  /* 0x000000b31eb37223 */ /* 0x000fe200000000b5 */
[----:B------:R-:W-:Y:S01]  /*5ca0*/  FSEL R32, |R191|, R32, P4 ;  /* 0x00000020bf207208 */ /* 0x000fe20002000200 */
[----:B------:R-:W-:Y:S01]  /*5cb0*/  FMUL R49, R10, R49 ;  /* 0x000000310a317220 */ /* 0x000fe20000400000 */
[----:B------:R-:W-:-:S02]  /*5cc0*/  FSEL R181, R15, 0.0052134888246655464172, P3 ;  /* 0x3baad5ea0fb57808 */ /* 0x000fc40001800000 */
[----:B------:R-:W-:Y:S02]  /*5cd0*/  FSEL R185, R21, 8.4834944573231041431e-05, P4 ;  /* 0x38b1e96a15b97808 */ /* 0x000fe40002000000 */
[----:B------:R-:W-:Y:S01]  /*5ce0*/  FSEL R187, -R20, -0.00082130916416645050049, P4 ;  /* 0xba574d2014bb7808 */ /* 0x000fe20002000100 */
[----:B------:R-:W-:Y:S01]  /*5cf0*/  FFMA R179, R30, R179, R181 ;  /* 0x000000b31eb37223 */ /* 0x000fe200000000b5 */
[----:B------:R-:W-:Y:S02]  /*5d00*/  FSEL R189, R15, 0.0052134888246655464172, P4 ;  /* 0x3baad5ea0fbd7808 */ /* 0x000fe40002000000 */
        /* <DEDUP_REMOVED lines=18> */
[----:B------:R-:W-:Y:S01]  /*5e30*/  F2FP.BF16.F32.PACK_AB R10, R45, R44 ;  /* 0x0000002c2d0a723e */ /* 0x000fe200000010ff */
        /* <DEDUP_REMOVED lines=9> */
[----:B--2---:R-:W-:Y:S01]  /*5ed0*/  @P4 FADD R38, -R38, 1 ;  /* 0x3f80000026264421 */ /* 0x004fe20000000100 */
[----:B------:R-:W-:Y:S01]  /*5ee0*/  FMUL R193, R41, 0.70710676908493041992 ;  /* 0x3f3504f329c17820 */ /* 0x000fe20000400000 */
[----:B------:R-:W-:Y:S01]  /*5ef0*/  FADD R30, R30, 1 ;  /* 0x3f8000001e1e7421 */ /* 0x000fe20000000000 */
[----:B------:R-:W-:Y:S01]  /*5f00*/  FSEL R34, |R195|, R34, P3 ;  /* 0x00000022c3227208 */ /* 0x000fe20001800200 */
[----:B------:R-:W-:Y:S01]  /*5f10*/  FMUL R41, R41, 0.5 ;  /* 0x3f00000029297820 */ /* 0x000fe20000400000 */
[----:B------:R-:W-:Y:S01]  /*5f20*/  @P4 LOP3.LUT R32, R38, 0x80000000, R191, 0xb8, !PT ;  /* 0x8000000026204812 */ /* 0x000fe200078eb8bf */
[----:B------:R-:W-:Y:S01]  /*5f30*/  FMUL R191, R53, 0.70710676908493041992 ;  /* 0x3f3504f335bf7820 */ /* 0x000fe20000400000 */
[----:B------:R-:W-:Y:S01]  /*5f40*/  FSEL R179, R21, 8.4834944573231041431e-05, P3 ;  /* 0x38b1e96a15b37808 */ /* 0x000fe20001800000 */
[----:B------:R-:W-:Y:S01]  /*5f50*/  FMUL R53, R53, 0.5 ;  /* 0x3f00000035357820 */ /* 0x000fe20000400000 */
[----:B------:R-:W-:Y:S01]  /*5f60*/  FSEL R181, -R20, -0.00082130916416645050049, P3 ;  /* 0xba574d2014b57808 */ /* 0x000fe20001800100 */
[C---:B------:R-:W-:Y:S01]  /*5f70*/  FMUL R38, R191.reuse, R191 ;  /* 0x000000bfbf267220 */ /* 0x040fe20000400000 */
[----:B------:R-:W-:Y:S01]  /*5f80*/  FSETP.GE.AND P4, PT, |R191|, 1.0029599666595458984, PT ;  /* 0x3f8060febf00780b */ /* 0x000fe20003f86200 */
[----:B------:R-:W-:Y:S01]  /*5f90*/  FADD R32, R32, 1 ;  /* 0x3f80000020207421 */ /* 0x000fe20000000000 */
[----:B------:R-:W-:Y:S01]  /*5fa0*/  FSEL R183, -R14, -0.026868773624300956726, P3 ;  /* 0xbcdc1be70eb77808 */ /* 0x000fe20001800100 */
[----:B------:R-:W-:Y:S01]  /*5fb0*/  FFMA R179, R34, R179, R181 ;  /* 0x000000b322b37223 */ /* 0x000fe200000000b5 */
[----:B------:R-:W-:Y:S01]  /*5fc0*/  FSEL R181, R15, 0.0052134888246655464172, P3 ;  /* 0x3baad5ea0fb57808 */ /* 0x000fe20001800000 */
[----:B------:R-:W-:Y:S01]  /*5fd0*/  FMUL R51, R32, R51 ;  /* 0x0000003320337220 */ /* 0x000fe20000400000 */
[----:B------:R-:W-:-:S02]  /*5fe0*/  FSEL R38, |R191|, R38, P4 ;  /* 0x00000026bf267208 */ /* 0x000fc40002000200 */
[----:B------:R-:W-:Y:S01]  /*5ff0*/  FSEL R185, R21, 8.4834944573231041431e-05, P4 ;  /* 0x38b1e96a15b97808 */ /* 0x000fe20002000000 */
[----:B------:R-:W-:Y:S01]  /*6000*/  FFMA R179, R34, R179, R181 ;  /* 0x000000b322b37223 */ /* 0x000fe200000000b5 */
[----:B------:R-:W-:Y:S02]  /*6010*/  FSEL R187, -R20, -0.00082130916416645050049, P4 ;  /* 0xba574d2014bb7808 */ /* 0x000fe40002000100 */
        /* <DEDUP_REMOVED lines=8> */
[----:B------:R-:W-:-:S02]  /*60a0*/  FSEL R189, R13, 0.11284004896879196167, P4 ;  /* 0x3de718af0dbd7808 */ /* 0x000fc40002000000 */
        /* <DEDUP_REMOVED lines=18> */
[C---:B------:R-:W-:Y:S01]  /*61d0*/  FSETP.GE.AND P3, PT, |R197|.reuse, 1.0029599666595458984, PT ;  /* 0x3f8060fec500780b */ /* 0x040fe20003f66200 */
[----:B--2---:R-:W-:Y:S02]  /*61e0*/  @P4 FADD R38, -R38, 1 ;  /* 0x3f80000026264421 */ /* 0x004fe40000000100 */
[----:B------:R-:W-:Y:S01]  /*61f0*/  FADD R168, R168, 1 ;  /* 0x3f800000a8a87421 */ /* 0x000fe20000000000 */
[----:B------:R-:W-:Y:S02]  /*6200*/  FSEL R34, |R197|, R34, P3 ;  /* 0x00000022c5227208 */ /* 0x000fe40001800200 */
[----:B------:R-:W-:Y:S01]  /*6210*/  @P4 LOP3.LUT R160, R38, 0x80000000, R191, 0xb8, !PT ;  /* 0x8000000026a04812 */ /* 0x000fe200078eb8bf */
[----:B------:R-:W-:Y:S01]  /*6220*/  FMUL R191, R55, 0.70710676908493041992 ;  /* 0x3f3504f337bf7820 */ /* 0x000fe20000400000 */
[----:B------:R-:W-:Y:S01]  /*6230*/  FSEL R179, R21, 8.4834944573231041431e-05, P3 ;  /* 0x38b1e96a15b37808 */ /* 0x000fe20001800000 */
[----:B------:R-:W-:Y:S01]  /*6240*/  FMUL R168, R168, R7 ;  /* 0x00000007a8a87220 */ /* 0x000fe20000400000 */
[----:B------:R-:W-:Y:S01]  /*6250*/  FSEL R181, -R20, -0.00082130916416645050049, P3 ;  /* 0xba574d2014b57808 */ /* 0x000fe20001800100 */
[C---:B------:R-:W-:Y:S01]  /*6260*/  FMUL R38, R191.reuse, R191 ;  /* 0x000000bfbf267220 */ /* 0x040fe20000400000 */
[C---:B------:R-:W-:Y:S01]  /*6270*/  FSETP.GE.AND P4, PT, |R191|.reuse, 1.0029599666595458984, PT ;  /* 0x3f8060febf00780b */ /* 0x040fe20003f86200 */
[----:B------:R-:W-:Y:S01]  /*6280*/  FMUL R7, R54, 0.5 ;  /* 0x3f00000036077820 */ /* 0x000fe20000400000 */
[----:B------:R-:W-:Y:S01]  /*6290*/  FSEL R183, -R14, -0.026868773624300956726, P3 ;  /* 0xbcdc1be70eb77808 */ /* 0x000fe20001800100 */
[----:B------:R-:W-:Y:S01]  /*62a0*/  FFMA R179, R34, R179, R181 ;  /* 0x000000b322b37223 */ /* 0x000fe200000000b5 */
[----:B------:R-:W-:Y:S01]  /*62b0*/  FSEL R38, |R191|, R38, P4 ;  /* 0x00000026bf267208 */ /* 0x000fe20002000200 */
[----:B------:R-:W-:Y:S01]  /*62c0*/  FADD R160, R160, 1 ;  /* 0x3f800000a0a07421 */ /* 0x000fe20000000000 */
[----:B------:R-:W-:Y:S01]  /*62d0*/  FSEL R185, R21, 8.4834944573231041431e-05, P4 ;  /* 0x38b1e96a15b97808 */ /* 0x000fe20002000000 */
[----:B------:R-:W-:Y:S01]  /*62e0*/  FMUL R55, R55, 0.5 ;  /* 0x3f00000037377820 */ /* 0x000fe20000400000 */
[----:B------:R-:W-:Y:S01]  /*62f0*/  FSEL R187, -R20, -0.00082130916416645050049, P4 ;  /* 0xba574d2014bb7808 */ /* 0x000fe20002000100 */
[----:B------:R-:W-:Y:S01]  /*6300*/  FMUL R53, R160, R53 ;  /* 0x00000035a0357220 */ /* 0x000fe20000400000 */
[----:B------:R-:W-:-:S02]  /*6310*/  FSEL R181, R15, 0.0052134888246655464172, P3 ;  /* 0x3baad5ea0fb57808 */ /* 0x000fc40001800000 */
[----:B------:R-:W-:Y:S01]  /*6320*/  FSEL R189, R15, 0.0052134888246655464172, P4 ;  /* 0x3baad5ea0fbd7808 */ /* 0x000fe20002000000 */
[----:B------:R-:W-:Y:S01]  /*6330*/  FFMA R185, R38, R185, R187 ;  /* 0x000000b926b97223 */ /* 0x000fe200000000bb */
[----:B------:R-:W-:Y:S01]  /*6340*/  FSEL R187, -R14, -0.026868773624300956726, P4 ;  /* 0xbcdc1be70ebb7808 */ /* 0x000fe20002000100 */
[----:B------:R-:W-:Y:S01]  /*6350*/  FFMA R179, R34, R179, R181 ;  /* 0x000000b322b37223 */ /* 0x000fe200000000b5 */
[C---:B------:R-:W-:Y:S01]  /*6360*/  FSEL R181, R13.reuse, 0.11284004896879196167, P3 ;  /* 0x3de718af0db57808 */ /* 0x040fe20001800000 */
[----:B------:R-:W-:Y:S01]  /*6370*/  FFMA R185, R38, R185, R189 ;  /* 0x000000b926b97223 */ /* 0x000fe200000000bd */
[----:B------:R-:W-:Y:S01]  /*6380*/  FSEL R189, R13, 0.11284004896879196167, P4 ;  /* 0x3de718af0dbd7808 */ /* 0x000fe20002000000 */
[----:B------:R-:W-:Y:S01]  /*6390*/  FFMA R179, R34, R179, R183 ;  /* 0x000000b322b37223 */ /* 0x000fe200000000b7 */
[----:B------:R-:W-:Y:S01]  /*63a0*/  FSEL R183, R12, -0.37612664699554443359, P3 ;  /* 0xbec093ac0cb77808 */ /* 0x000fe20001800000 */
[----:B------:R-:W-:Y:S01]  /*63b0*/  FFMA R185, R38, R185, R187 ;  /* 0x000000b926b97223 */ /* 0x000fe200000000bb */
[----:B------:R-:W-:Y:S01]  /*63c0*/  FSEL R187, R12, -0.37612664699554443359, P4 ;  /* 0xbec093ac0cbb7808 */ /* 0x000fe20002000000 */
[----:B------:R-:W-:Y:S01]  /*63d0*/  FFMA R179, R34, R179, R181 ;  /* 0x000000b322b37223 */ /* 0x000fe200000000b5 */
[C---:B------:R-:W-:Y:S01]  /*63e0*/  FSEL R181, R3.reuse, 0.12837915122509002686, P3 ;  /* 0x3e0375d303b57808 */ /* 0x040fe20001800000 */
[----:B------:R-:W-:Y:S01]  /*63f0*/  FFMA R185, R38, R185, R189 ;  /* 0x000000b926b97223 */ /* 0x000fe200000000bd */
[----:B------:R-:W-:Y:S01]  /*6400*/  FSEL R170, R3, 0.12837915122509002686, P4 ;  /* 0x3e0375d303aa7808 */ /* 0x000fe20002000000 */
[----:B------:R-:W-:Y:S01]  /*6410*/  FFMA R179, R34, R179, R183 ;  /* 0x000000b322b37223 */ /* 0x000fe200000000b7 */
[----:B------:R-:W-:Y:S01]  /*6420*/  FSEL R183, -|R197|, R197, P3 ;  /* 0x000000c5c5b77208 */ /* 0x000fe20001800300 */
[----:B------:R-:W-:-:S02]  /*6430*/  FFMA R185, R38, R185, R187 ;  /* 0x000000b926b97223 */ /* 0x000fc400000000bb */
[----:B------:R-:W-:Y:S01]  /*6440*/  FFMA R34, R34, R179, R181 ;  /* 0x000000b322227223 */ /* 0x000fe200000000b5 */
[----:B------:R-:W-:Y:S01]  /*6450*/  FSEL R179, -|R191|, R191, P4 ;  /* 0x000000bfbfb37208 */ /* 0x000fe20002000300 */
[----:B------:R-:W-:Y:S02]  /*6460*/  FFMA R38, R38, R185, R170 ;  /* 0x000000b926267223 */ /* 0x000fe400000000aa */
[----:B------:R-:W-:Y:S02]  /*6470*/  FFMA R34, R34, R183, R183 ;  /* 0x000000b722227223 */ /* 0x000fe400000000b7 */
[----:B------:R-:W-:Y:S02]  /*6480*/  FFMA R38, R38, R179, R179 ;  /* 0x000000b326267223 */ /* 0x000fe400000000b3 */
[----:B------:R-:W1:Y:S08]  /*6490*/  @P3 MUFU.EX2 R170, R34 ;  /* 0x0000002200aa3308 */ /* 0x000e700000000800 */
[----:B------:R-:W2:Y:S01]  /*64a0*/  @P4 MUFU.EX2 R172, R38 ;  /* 0x0000002600ac4308 */ /* 0x000ea20000000800 */
[----:B-1----:R-:W-:-:S05]  /*64b0*/  @P3 FADD R170, -R170, 1 ;  /* 0x3f800000aaaa3421 */ /* 0x002fca0000000100 */
[----:B------:R-:W-:Y:S01]  /*64c0*/  @P3 LOP3.LUT R34, R170, 0x80000000, R197, 0xb8, !PT ;  /* 0x80000000aa223812 */ /* 0x000fe200078eb8c5 */
[C---:B------:R-:W-:Y:S01]  /*64d0*/  FMUL R170, R193.reuse, R193 ;  /* 0x000000c1c1aa7220 */ /* 0x040fe20000400000 */
[----:B------:R-:W-:Y:S01]  /*64e0*/  FSETP.GE.AND P3, PT, |R193|, 1.0029599666595458984, PT ;  /* 0x3f8060fec100780b */ /* 0x000fe20003f66200 */
[----:B--2---:R-:W-:Y:S02]  /*64f0*/  @P4 FADD R172, -R172, 1 ;  /* 0x3f800000acac4421 */ /* 0x004fe40000000100 */
[----:B------:R-:W-:Y:S01]  /*6500*/  FADD R34, R34, 1 ;  /* 0x3f80000022227421 */ /* 0x000fe20000000000 */
[----:B------:R-:W-:Y:S02]  /*6510*/  FSEL R179, R21, 8.4834944573231041431e-05, P3 ;  /* 0x38b1e96a15b37808 */ /* 0x000fe40001800000 */
[----:B------:R-:W-:Y:S01]  /*6520*/  @P4 LOP3.LUT R38, R172, 0x80000000, R191, 0xb8, !PT ;  /* 0x80000000ac264812 */ /* 0x000fe200078eb8bf */
[----:B------:R-:W-:Y:S01]  /*6530*/  FMUL R191, R40, 0.70710676908493041992 ;  /* 0x3f3504f328bf7820 */ /* 0x000fe20000400000 */
[----:B------:R-:W-:Y:S01]  /*6540*/  FSEL R172, |R193|, R170, P3 ;  /* 0x000000aac1ac7208 */ /* 0x000fe20001800200 */
[----:B------:R-:W-:Y:S01]  /*6550*/  FMUL R34, R34, R7 ;  /* 0x0000000722227220 */ /* 0x000fe20000400000 */
[----:B------:R-:W-:Y:S01]  /*6560*/  FSEL R181, -R20, -0.00082130916416645050049, P3 ;  /* 0xba574d2014b57808 */ /* 0x000fe20001800100 */
[C---:B------:R-:W-:Y:S01]  /*6570*/  FMUL R170, R191.reuse, R191 ;  /* 0x000000bfbfaa7220 */ /* 0x040fe20000400000 */
[----:B------:R-:W-:Y:S01]  /*6580*/  FSETP.GE.AND P4, PT, |R191|, 1.0029599666595458984, PT ;  /* 0x3f8060febf00780b */ /* 0x000fe20003f86200 */
[----:B------:R-:W-:Y:S01]  /*6590*/  FADD R38, R38, 1 ;  /* 0x3f80000026267421 */ /* 0x000fe20000000000 */
[----:B------:R-:W-:Y:S01]  /*65a0*/  FSEL R185, R15, 0.0052134888246655464172, P3 ;  /* 0x3baad5ea0fb97808 */ /* 0x000fe20001800000 */
[----:B------:R-:W-:Y:S01]  /*65b0*/  FFMA R183, R172, R179, R181 ;  /* 0x000000b3acb77223 */ /* 0x000fe200000000b5 */
[----:B------:R-:W-:Y:S01]  /*65c0*/  FSEL R170, |R191|, R170, P4 ;  /* 0x000000aabfaa7208 */ /* 0x000fe20002000200 */
[----:B------:R-:W-:Y:S01]  /*65d0*/  FMUL R7, R38, R55 ;  /* 0x0000003726077220 */ /* 0x000fe20000400000 */
[----:B------:R-:W-:Y:S01]  /*65e0*/  FSEL R179, R21, 8.4834944573231041431e-05, P4 ;  /* 0x38b1e96a15b37808 */ /* 0x000fe20002000000 */
[----:B------:R-:W-:Y:S01]  /*65f0*/  FFMA R185, R172, R183, R185 ;  /* 0x000000b7acb97223 */ /* 0x000fe200000000b9 */
[----:B------:R-:W-:-:S02]  /*6600*/  FSEL R181, -R20, -0.00082130916416645050049, P4 ;  /* 0xba574d2014b57808 */ /* 0x000fc40002000100 */
[----:B------:R-:W-:Y:S02]  /*6610*/  FSEL R187, -R14, -0.026868773624300956726, P3 ;  /* 0xbcdc1be70ebb7808 */ /* 0x000fe40001800100 */
        /* <DEDUP_REMOVED lines=20> */
[----:B------:R-:W-:Y:S01]  /*6760*/  F2FP.BF16.F32.PACK_AB R7, R7, R34 ;  /* 0x000000220707723e */ /* 0x000fe200000010ff */
[----:B------:R-:W-:Y:S01]  /*6770*/  FFMA R172, R170, R179, R172 ;  /* 0x000000b3aaac7223 */ /* 0x000fe200000000ac */
[----:B------:R-:W-:Y:S01]  /*6780*/  FMUL R179, R42, 0.5 ;  /* 0x3f0000002ab37820 */ /* 0x000fe20000400000 */
[----:B------:R-:W1:Y:S01]  /*6790*/  @P3 MUFU.EX2 R176, R174 ;  /* 0x000000ae00b03308 */ /* 0x000e620000000800 */
[----:B------:R-:W-:Y:S01]  /*67a0*/  FMUL R42, R43, 0.5 ;  /* 0x3f0000002b2a7820 */ /* 0x000fe20000400000 */
[----:B------:R-:W-:Y:S01]  /*67b0*/  FFMA R172, R172, R181, R181 ;  /* 0x000000b5acac7223 */ /* 0x000fe200000000b5 */
[----:B------:R-:W-:Y:S01]  /*67c0*/  FMUL R179, R4, R179 ;  /* 0x000000b304b37220 */ /* 0x000fe20000400000 */
[----:B------:R-:W-:Y:S01]  /*67d0*/  FMUL R4, R47, 0.5 ;  /* 0x3f0000002f047820 */ /* 0x000fe20000400000 */
[----:B------:R-:W-:Y:S01]  /*67e0*/  FMUL R42, R5, R42 ;  /* 0x0000002a052a7220 */ /* 0x000fe20000400000 */
[----:B------:R-:W-:-:S02]  /*67f0*/  FMUL R5, R46, 0.5 ;  /* 0x3f0000002e057820 */ /* 0x000fc40000400000 */
[----:B------:R-:W2:Y:S01]  /*6800*/  @P4 MUFU.EX2 R170, R172 ;  /* 0x000000ac00aa4308 */ /* 0x000ea20000000800 */
[----:B------:R-:W-:Y:S01]  /*6810*/  FMUL R43, R9, R4 ;  /* 0x00000004092b7220 */ /* 0x000fe20000400000 */
[----:B------:R-:W-:Y:S01]  /*6820*/  FMUL R6, R8, R5 ;  /* 0x0000000508067220 */ /* 0x000fe20000400000 */
[----:B------:R-:W-:Y:S01]  /*6830*/  FMUL R5, R50, 0.5 ;  /* 0x3f00000032057820 */ /* 0x000fe20000400000 */
[----:B------:R-:W-:Y:S01]  /*6840*/  FMUL R4, R11, R48 ;  /* 0x000000300b047220 */ /* 0x000fe20000400000 */
[----:B------:R-:W-:Y:S02]  /*6850*/  F2FP.BF16.F32.PACK_AB R9, R42, R179 ;  /* 0x000000b32a09723e */ /* 0x000fe400000010ff */
[----:B------:R-:W-:Y:S01]  /*6860*/  FMUL R30, R30, R5 ;  /* 0x000000051e1e7220 */ /* 0x000fe20000400000 */
[----:B------:R-:W-:Y:S01]  /*6870*/  FMUL R5, R40, 0.5 ;  /* 0x3f00000028057820 */ /* 0x000fe20000400000 */
[----:B-1----:R-:W-:Y:S01]  /*6880*/  @P3 FADD R176, -R176, 1 ;  /* 0x3f800000b0b03421 */ /* 0x002fe20000000100 */
[----:B------:R-:W-:-:S02]  /*6890*/  F2FP.BF16.F32.PACK_AB R11, R43, R6 ;  /* 0x000000062b0b723e */ /* 0x000fc400000010ff */
[----:B------:R-:W-:Y:S02]  /*68a0*/  F2FP.BF16.F32.PACK_AB R4, R49, R4 ;  /* 0x000000043104723e */ /* 0x000fe400000010ff */
[----:B------:R-:W-:Y:S02]  /*68b0*/  @P3 LOP3.LUT R174, R176, 0x80000000, R193, 0xb8, !PT ;  /* 0x80000000b0ae3812 */ /* 0x000fe400078eb8c1 */
[----:B------:R-:W-:Y:S01]  /*68c0*/  F2FP.BF16.F32.PACK_AB R6, R53, R168 ;  /* 0x000000a83506723e */ /* 0x000fe200000010ff */
[----:B--2---:R-:W-:Y:S02]  /*68d0*/  @P4 FADD R170, -R170, 1 ;  /* 0x3f800000aaaa4421 */ /* 0x004fe40000000100 */
[----:B------:R-:W-:-:S03]  /*68e0*/  FADD R174, R174, 1 ;  /* 0x3f800000aeae7421 */ /* 0x000fc60000000000 */
[----:B------:R-:W-:Y:S01]  /*68f0*/  @P4 LOP3.LUT R172, R170, 0x80000000, R191, 0xb8, !PT ;  /* 0x80000000aaac4812 */ /* 0x000fe200078eb8bf */
[----:B------:R-:W-:-:S04]  /*6900*/  FMUL R41, R174, R41 ;  /* 0x00000029ae297220 */ /* 0x000fc80000400000 */
[----:B------:R-:W-:-:S04]  /*6910*/  FADD R172, R172, 1 ;  /* 0x3f800000acac7421 */ /* 0x000fc80000000000 */
[----:B------:R-:W-:Y:S01]  /*6920*/  FMUL R8, R172, R5 ;  /* 0x00000005ac087220 */ /* 0x000fe20000400000 */
[----:B------:R-:W-:-:S04]  /*6930*/  F2FP.BF16.F32.PACK_AB R5, R51, R30 ;  /* 0x0000001e3305723e */ /* 0x000fc800000010ff */
[----:B------:R-:W-:-:S05]  /*6940*/  F2FP.BF16.F32.PACK_AB R8, R41, R8 ;  /* 0x000000082908723e */ /* 0x000fca00000010ff */
[----:B------:R1:W-:Y:S04]  /*6950*/  STSM.16.M88.4 [R37+0x2200], R8 ;  /* 0x0022000825007844 */ /* 0x0003e80000000200 */
[----:B------:R1:W-:Y:S01]  /*6960*/  STSM.16.M88.4 [R28+0x2200], R4 ;  /* 0x002200041c007844 */ /* 0x0003e20000000200 */
[----:B------:R-:W-:Y:S01]  /*6970*/  @!PT LDS RZ, [RZ] ;  /* 0x00000000fffff984 */ /* 0x000fe20000000800 */
[----:B------:R-:W-:Y:S01]  /*6980*/  @!PT LDS RZ, [RZ] ;  /* 0x00000000fffff984 */ /* 0x000fe20000000800 */
[----:B------:R-:W-:Y:S01]  /*6990*/  @!PT LDS RZ, [RZ] ;  /* 0x00000000fffff984 */ /* 0x000fe20000000800 */
[----:B------:R-:W-:Y:S01]  /*69a0*/  @!PT LDS RZ, [RZ] ;  /* 0x00000000fffff984 */ /* 0x000fe20000000800 */
[----:B------:R2:W-:Y:S06]  /*69b0*/  MEMBAR.ALL.CTA ;  /* 0x0000000000007992 */ /* 0x0005ec0000008000 */
[----:B--2---:R-:W2:Y:S02]  /*69c0*/  FENCE.VIEW.ASYNC.S ;  /* 0x00000000000073c6 */ /* 0x004ea40000000000 */
[----:B--2---:R-:W-:Y:S06]  /*69d0*/  BAR.SYNC.DEFER_BLOCKING 0x1, 0x100 ;  /* 0x0044000000007b1d */ /* 0x004fec0000010000 */
[----:B------:R-:W-:Y:S05]  /*69e0*/  @P5 BRA `(.L_x_67) ;  /* 0x0000000000245947 */ /* 0x000fea0003800000 */
[----:B------:R-:W-:Y:S02]  /*69f0*/  UIADD3 UR8, UP0, UR40, 0x4f0, URZ ;  /* 0x000004f028087890 */ /* 0x000fe4000ff1e03f */
[----:B------:R-:W-:Y:S02]  /*6a00*/  UIADD3 UR5, UR53, 0x20, URZ ;  /* 0x0000002035057890 */ /* 0x000fe4000fffe03f */
[----:B------:R-:W-:Y:S02]  /*6a10*/  UIADD3 UR4, UR43, 0x2200, URZ ;  /* 0x000022002b047890 */ /* 0x000fe4000fffe03f */
[----:B------:R-:W-:Y:S01]  /*6a20*/  UIADD3.X UR9, URZ, UR41, URZ, UP0, !UPT ;  /* 0x000000293f097290 */ /* 0x000fe200087fe43f */
[----:B------:R-:W-:Y:S01]  /*6a30*/  UMOV UR6, UR54 ;  /* 0x0000003600067c82 */ /* 0x000fe20008000000 */
[----:B------:R-:W-:-:S07]  /*6a40*/  UMOV UR7, UR55 ;  /* 0x0000003700077c82 */ /* 0x000fce0008000000 */
[----:B------:R2:W-:Y:S01]  /*6a50*/  UTMASTG.3D [UR4], [UR8] ;  /* 0x00000004080073b5 */ /* 0x0005e20008010000 */
[----:B------:R0:W-:Y:S01]  /*6a60*/  UTMACMDFLUSH ;  /* 0x00000000000079b7 */ /* 0x0001e20000000000 */
[----:B--2---:R-:W-:-:S04]  /*6a70*/  DEPBAR.LE SB0, 0x1 ;  /* 0x000080400000791a */ /* 0x004fc80000000000 */
.L_x_67:
[----:B------:R-:W-:Y:S05]  /*6a80*/  BSYNC B0 ;  /* 0x0000000000007941 */ /* 0x000fea0003800000 */
.L_x_66:
[----:B-1----:R-:W-:Y:S01]  /*6a90*/  VIADD R5, R37, 0x2200 ;  /* 0x0000220025057836 */ /* 0x002fe20000000000 */
[----:B------:R-:W-:Y:S04]  /*6aa0*/  BAR.SYNC.DEFER_BLOCKING 0x1, 0x100 ;  /* 0x0044000000007b1d */ /* 0x000fe80000010000 */
[----:B------:R-:W-:Y:S02]  /*6ab0*/  LEA R30, R158, R5, 0x1 ;  /* 0x000000059e1e7211 */ /* 0x000fe400078e08ff */
[----:B------:R-:W-:Y:S04]  /*6ac0*/  BSSY B0, `(.L_x_68) ;  /* 0x0000009000007945 */ /* 0x000fe80003800000 */
[----:B------:R-:W-:Y:S05]  /*6ad0*/  @P0 BRA `(.L_x_69) ;  /* 0x00000000001c0947 */ /* 0x000fea0003800000 */
[----:B------:R-:W-:-:S13]  /*6ae0*/  ISETP.NE.AND P3, PT, R162, 0x3, PT ;  /* 0x00000003a200780c */ /* 0x000fda0003f65270 */
[----:B------:R-:W-:Y:S05]  /*6af0*/  @!P3 BRA `(.L_x_70) ;  /* 0x000000000004b947 */ /* 0x000fea0003800000 */
[----:B------:R-:W-:Y:S01]  /*6b00*/  BPT.TRAP 0x1 ;  /* 0x000000040000795c */ /* 0x000fe20000300000 */
.L_x_70:
[----:B------:R-:W-:-:S04]  /*6b10*/  ULEA UR4, UR36, UR43, 0x3 ;  /* 0x0000002b24047291 */ /* 0x000fc8000f8e183f */
[----:B------:R-:W-:-:S04]  /*6b20*/  UIADD3 UR4, UR4, 0x60, URZ ;  /* 0x0000006004047890 */ /* 0x000fc8000fffe03f */
[----:B------:R-:W-:-:S09]  /*6b30*/  UPRMT UR4, UR45, 0x654, UR4 ;  /* 0x000006542d047896 */ /* 0x000fd20008000004 */
[----:B------:R-:W-:Y:S03]  /*6b40*/  SYNCS.ARRIVE.TRANS64.RED.A1T0 RZ, [UR4], RZ ;  /* 0x000000ffffff79a7 */ /* 0x000fe60008100404 */
.L_x_69:
[----:B------:R-:W-:Y:S05]  /*6b50*/  BSYNC B0 ;  /* 0x0000000000007941 */ /* 0x000fea0003800000 */
.L_x_68:
[----:B------:R-:W-:Y:S01]  /*6b60*/  UIADD3 UR36, UR36, 0x1, URZ ;  /* 0x0000000124247890 */ /* 0x000fe2000fffe03f */
[----:B------:R-:W-:Y:S01]  /*6b70*/  BSSY B0, `(.L_x_71) ;  /* 0x0000038000007945 */ /* 0x000fe20003800000 */
[----:B------:R-:W-:Y:S02]  /*6b80*/  IMAD.MOV.U32 R32, RZ, RZ, RZ ;  /* 0x000000ffff207224 */ /* 0x000fe400078e00ff */
[----:B------:R-:W-:-:S04]  /*6b90*/  UISETP.NE.AND UP0, UPT, UR36, 0x4, UPT ;  /* 0x000000042400788c */ /* 0x000fc8000bf05270 */
[----:B------:R-:W-:Y:S01]  /*6ba0*/  USEL UR36, UR36, URZ, UP0 ;  /* 0x0000003f24247287 */ /* 0x000fe20008000000 */
[----:B------:R-:W-:Y:S11]  /*6bb0*/  @P0 BRA `(.L_x_72) ;  /* 0x0000000000cc0947 */ /* 0x000ff60003800000 */
[----:B------:R-:W-:-:S13]  /*6bc0*/  ISETP.NE.AND P3, PT, R162, 0x3, PT ;  /* 0x00000003a200780c */ /* 0x000fda0003f65270 */
[----:B------:R-:W-:Y:S05]  /*6bd0*/  @!P3 BRA `(.L_x_73) ;  /* 0x000000000004b947 */ /* 0x000fea0003800000 */
[----:B------:R-:W-:Y:S01]  /*6be0*/  BPT.TRAP 0x1 ;  /* 0x000000040000795c */ /* 0x000fe20000300000 */
.L_x_73:
[C---:B------:R-:W-:Y:S01]  /*6bf0*/  LEA R4, R0.reuse, UR43, 0x3 ;  /* 0x0000002b00047c11 */ /* 0x040fe2000f8e18ff */
[----:B------:R-:W-:Y:S01]  /*6c00*/  BSSY B1, `(.L_x_74) ;  /* 0x0000006000017945 */ /* 0x000fe20003800000 */
[----:B------:R-:W-:Y:S02]  /*6c10*/  SHF.L.U32 R5, RZ, 0x1f, RZ ;  /* 0x0000001fff057819 */ /* 0x000fe400000006ff */
[----:B------:R-:W-:Y:S02]  /*6c20*/  IADD3 R41, R0, 0x1, RZ ;  /* 0x0000000100297810 */ /* 0x000fe40007ffe0ff */
[----:B------:R-:W1:Y:S02]  /*6c30*/  SYNCS.PHASECHK.TRANS64.TRYWAIT P4, [R4+URZ+0x40], R5 ;  /* 0x00004005040075a7 */ /* 0x000e64000808017f */
[----:B------:R-:W-:Y:S01]  /*6c40*/  ISETP.NE.AND P3, PT, R41, 0x4, PT ;  /* 0x000000042900780c */ /* 0x000fe20003f65270 */
[----:B-1----:R-:W-:-:S12]  /*6c50*/  @!P4 BRA `(.L_x_75) ;  /* 0x000000f80014c947 */ /* 0x002fd80003800000 */
.L_x_238:
[----:B------:R-:W-:Y:S05]  /*6c60*/  BSYNC B1 ;  /* 0x0000000000017941 */ /* 0x000fea0003800000 */
.L_x_74:
[----:B------:R-:W-:Y:S05]  /*6c70*/  @P2 BRA `(.L_x_76) ;  /* 0x0000000000942947 */ /* 0x000fea0003800000 */
[----:B------:R-:W-:Y:S01]  /*6c80*/  IMAD R23, R0, 0x2000, R39 ;  /* 0x0000200000177824 */ /* 0x000fe200078e0227 */
[----:B------:R-:W-:Y:S05]  /*6c90*/  WARPSYNC.ALL ;  /* 0x0000000000007948 */ /* 0x000fea0003800000 */
[----:B------:R-:W-:Y:S01]  /*6ca0*/  LEA R9, R158, R23, 0x1 ;  /* 0x000000179e097211 */ /* 0x000fe200078e08ff */
[----:B-1----:R-:W1:Y:S05]  /*6cb0*/  LDSM.16.M88.4 R4, [R23] ;  /* 0x000000001704783b */ /* 0x002e6a0000000200 */
[----:B------:R-:W2:Y:S01]  /*6cc0*/  LDSM.16.M88.4 R8, [R9] ;  /* 0x000000000908783b */ /* 0x000ea20000000200 */
[----:B-1----:R-:W-:Y:S01]  /*6cd0*/  IMAD.U32 R0, R4, 0x10000, RZ ;  /* 0x0001000004007824 */ /* 0x002fe200078e00ff */
[----:B------:R-:W-:Y:S01]  /*6ce0*/  SHF.L.U32 R26, R5, 0x10, RZ ;  /* 0x00000010051a7819 */ /* 0x000fe200000006ff */
[----:B------:R-:W-:Y:S01]  /*6cf0*/  IMAD.U32 R34, R6, 0x10000, RZ ;  /* 0x0001000006227824 */ /* 0x000fe200078e00ff */
[----:B------:R-:W-:Y:S01]  /*6d00*/  LOP3.LUT R4, R4, 0xffff0000, RZ, 0xc0, !PT ;  /* 0xffff000004047812 */ /* 0x000fe200078ec0ff */
[----:B------:R-:W-:Y:S01]  /*6d10*/  FMUL R27, R155, R0 ;  /* 0x000000009b1b7220 */ /* 0x000fe20000400000 */
[----:B--2---:R-:W-:Y:S01]  /*6d20*/  IMAD.U32 R42, R8, 0x10000, RZ ;  /* 0x00010000082a7824 */ /* 0x004fe200078e00ff */
[----:B------:R-:W-:Y:S01]  /*6d30*/  LOP3.LUT R32, R5, 0xffff0000, RZ, 0xc0, !PT ;  /* 0xffff000005207812 */ /* 0x000fe200078ec0ff */
[----:B------:R-:W-:Y:S01]  /*6d40*/  IMAD.U32 R48, R10, 0x10000, RZ ;  /* 0x000100000a307824 */ /* 0x000fe200078e00ff */
[----:B------:R-:W-:Y:S01]  /*6d50*/  LOP3.LUT R6, R6, 0xffff0000, RZ, 0xc0, !PT ;  /* 0xffff000006067812 */ /* 0x000fe200078ec0ff */
[----:B------:R-:W-:Y:S01]  /*6d60*/  FMUL R23, R155, R26 ;  /* 0x0000001a9b177220 */ /* 0x000fe20000400000 */
[----:B------:R-:W-:Y:S01]  /*6d70*/  SHF.L.U32 R38, R7, 0x10, RZ ;  /* 0x0000001007267819 */ /* 0x000fe200000006ff */
[----:B------:R-:W-:Y:S01]  /*6d80*/  FMUL R171, R155, R4 ;  /* 0x000000049bab7220 */ /* 0x000fe20000400000 */
[----:B------:R-:W-:Y:S01]  /*6d90*/  LOP3.LUT R40, R7, 0xffff0000, RZ, 0xc0, !PT ;  /* 0xffff000007287812 */ /* 0x000fe200078ec0ff */
[C---:B------:R-:W-:Y:S01]  /*6da0*/  FMUL R26, R155.reuse, R32 ;  /* 0x000000209b1a7220 */ /* 0x040fe20000400000 */
        /* <DEDUP_REMOVED lines=17> */
[----:B------:R-:W-:-:S07]  /*6ec0*/  FMUL R35, R155, R52 ;  /* 0x000000349b237220 */ /* 0x000fce0000400000 */
.L_x_76:
[----:B------:R-:W-:Y:S02]  /*6ed0*/  SEL R32, RZ, 0x1, P3 ;  /* 0x00000001ff207807 */ /* 0x000fe40001800000 */
[----:B------:R-:W-:-:S07]  /*6ee0*/  SEL R0, R41, RZ, P3 ;  /* 0x000000ff29007207 */ /* 0x000fce0001800000 */
.L_x_72:
[----:B------:R-:W-:Y:S05]  /*6ef0*/  BSYNC B0 ;  /* 0x0000000000007941 */ /* 0x000fea0003800000 */
.L_x_71:
        /* <DEDUP_REMOVED lines=57> */
[----:B------:R-:W-:Y:S01]  /*7290*/  FMUL R42, R67, 0.70710676908493041992 ;  /* 0x3f3504f3432a7820 */ /* 0x000fe20000400000 */
[C---:B------:R-:W-:Y:S01]  /*72a0*/  FFMA R68, R156.reuse, R68, R25 ;  /* 0x000000449c447223 */ /* 0x040fe20000000019 */
[C---:B------:R-:W-:Y:S01]  /*72b0*/  FFMA R69, R156.reuse, R69, R177 ;  /* 0x000000459c457223 */ /* 0x040fe200000000b1 */
[----:B------:R-:W2:Y:S01]  /*72c0*/  @P4 MUFU.EX2 R7, R5 ;  /* 0x0000000500074308 */ /* 0x000ea20000000800 */
[C---:B------:R-:W-:Y:S01]  /*72d0*/  FFMA R70, R156.reuse, R70, R175 ;  /* 0x000000469c467223 */ /* 0x040fe200000000af */
[C---:B------:R-:W-:Y:S01]  /*72e0*/  FFMA R71, R156.reuse, R71, R35 ;  /* 0x000000479c477223 */ /* 0x040fe20000000023 */
[----:B------:R-:W-:Y:S01]  /*72f0*/  FMUL R46, R69, 0.70710676908493041992 ;  /* 0x3f3504f3452e7820 */ /* 0x000fe20000400000 */
[C---:B------:R-:W-:Y:S01]  /*7300*/  FFMA R57, R156.reuse, R57, R171 ;  /* 0x000000399c397223 */ /* 0x040fe200000000ab */
[----:B------:R-:W-:Y:S01]  /*7310*/  FFMA R56, R156, R56, R27 ;  /* 0x000000389c387223 */ /* 0x000fe2000000001b */
[----:B------:R-:W-:Y:S01]  /*7320*/  FMUL R48, R71, 0.70710676908493041992 ;  /* 0x3f3504f347307820 */ /* 0x000fe20000400000 */
[----:B------:R-:W-:Y:S01]  /*7330*/  FMUL R67, R67, 0.5 ;  /* 0x3f00000043437820 */ /* 0x000fe20000400000 */
[----:B------:R-:W-:Y:S01]  /*7340*/  FMUL R181, R57, 0.70710676908493041992 ;  /* 0x3f3504f339b57820 */ /* 0x000fe20000400000 */
[----:B-1----:R-:W-:Y:S01]  /*7350*/  @P3 FADD R6, -R6, 1 ;  /* 0x3f80000006063421 */ /* 0x002fe20000000100 */
[C---:B------:R-:W-:Y:S01]  /*7360*/  FMUL R179, R56.reuse, 0.70710676908493041992 ;  /* 0x3f3504f338b37820 */ /* 0x040fe20000400000 */
[----:B------:R-:W-:Y:S01]  /*7370*/  FMUL R56, R56, 0.5 ;  /* 0x3f00000038387820 */ /* 0x000fe20000400000 */
[----:B------:R-:W-:Y:S05]  /*7380*/  WARPSYNC.ALL ;  /* 0x0000000000007948 */ /* 0x000fea0003800000 */
[----:B--2---:R-:W-:Y:S01]  /*7390*/  @P4 FADD R7, -R7, 1 ;  /* 0x3f80000007074421 */ /* 0x004fe20000000100 */
[----:B------:R-:W-:Y:S01]  /*73a0*/  @P3 LOP3.LUT R4, R6, 0x80000000, R45, 0xb8, !PT ;  /* 0x8000000006043812 */ /* 0x000fe200078eb82d */
[C---:B------:R-:W-:Y:S01]  /*73b0*/  FMUL R6, R47.reuse, R47 ;  /* 0x0000002f2f067220 */ /* 0x040fe20000400000 */
[----:B------:R-:W-:Y:S01]  /*73c0*/  FSETP.GE.AND P3, PT, |R47|, 1.0029599666595458984, PT ;  /* 0x3f8060fe2f00780b */ /* 0x000fe20003f66200 */
[----:B------:R-:W-:Y:S01]  /*73d0*/  BSSY B0, `(.L_x_77) ;  /* 0x0000170000007945 */ /* 0x000fe20003800000 */
[----:B------:R-:W-:Y:S01]  /*73e0*/  @P4 LOP3.LUT R5, R7, 0x80000000, R10, 0xb8, !PT ;  /* 0x8000000007054812 */ /* 0x000fe200078eb80a */
[----:B------:R-:W-:Y:S01]  /*73f0*/  FADD R4, R4, 1 ;  /* 0x3f80000004047421 */ /* 0x000fe20000000000 */
[----:B------:R-:W-:-:S02]  /*7400*/  FSEL R6, |R47|, R6, P3 ;  /* 0x000000062f067208 */ /* 0x000fc40001800200 */
[----:B------:R-:W-:Y:S01]  /*7410*/  FSEL R7, R21, 8.4834944573231041431e-05, P3 ;  /* 0x38b1e96a15077808 */ /* 0x000fe20001800000 */
[----:B------:R-:W-:Y:S01]  /*7420*/  FADD R5, R5, 1 ;  /* 0x3f80000005057421 */ /* 0x000fe20000000000 */
[----:B------:R-:W-:Y:S02]  /*7430*/  FSEL R9, -R20, -0.00082130916416645050049, P3 ;  /* 0xba574d2014097808 */ /* 0x000fe40001800100 */
[----:B------:R-:W-:Y:S02]  /*7440*/  FSETP.GE.AND P4, PT, |R34|, 1.0029599666595458984, PT ;  /* 0x3f8060fe2200780b */ /* 0x000fe40003f86200 */
[----:B------:R-:W-:Y:S01]  /*7450*/  FSEL R11, -R14, -0.026868773624300956726, P3 ;  /* 0xbcdc1be70e0b7808 */ /* 0x000fe20001800100 */
[----:B------:R-:W-:Y:S01]  /*7460*/  FFMA R7, R6, R7, R9 ;  /* 0x0000000706077223 */ /* 0x000fe20000000009 */
[----:B------:R-:W-:Y:S02]  /*7470*/  FSEL R9, R15, 0.0052134888246655464172, P3 ;  /* 0x3baad5ea0f097808 */ /* 0x000fe40001800000 */
        /* <DEDUP_REMOVED lines=42> */
[----:B------:R-:W-:Y:S01]  /*7720*/  FFMA R9, R8, R9, R11 ;  /* 0x0000000908097223 */ /* 0x000fe2000000000b */
        /* <DEDUP_REMOVED lines=80> */
[----:B------:R-:W-:Y:S02]  /*7c30*/  FSEL R41, R21, 8.4834944573231041431e-05, P3 ;  /* 0x38b1e96a15297808 */ /* 0x000fe40001800000 */
[----:B------:R-:W-:-:S02]  /*7c40*/  FSEL R43, -R20, -0.00082130916416645050049, P3 ;  /* 0xba574d20142b7808 */ /* 0x000fc40001800100 */
[----:B------:R-:W-:Y:S01]  /*7c50*/  @P4 LOP3.LUT R11, R38, 0x80000000, R53, 0xb8, !PT ;  /* 0x80000000260b4812 */ /* 0x000fe200078eb835 */
[C---:B------:R-:W-:Y:S01]  /*7c60*/  FMUL R38, R42.reuse, R42 ;  /* 0x0000002a2a267220 */ /* 0x040fe20000400000 */
[----:B------:R-:W-:Y:S01]  /*7c70*/  FSETP.GE.AND P4, PT, |R42|, 1.0029599666595458984, PT ;  /* 0x3f8060fe2a00780b */ /* 0x000fe20003f86200 */
[----:B------:R-:W-:Y:S01]  /*7c80*/  FFMA R41, R34, R41, R43 ;  /* 0x0000002922297223 */ /* 0x000fe2000000002b */
[----:B------:R-:W-:Y:S01]  /*7c90*/  FSEL R43, R15, 0.0052134888246655464172, P3 ;  /* 0x3baad5ea0f2b7808 */ /* 0x000fe20001800000 */
[----:B------:R-:W-:Y:S01]  /*7ca0*/  FMUL R53, R68, 0.70710676908493041992 ;  /* 0x3f3504f344357820 */ /* 0x000fe20000400000 */
[----:B------:R-:W-:Y:S01]  /*7cb0*/  FSEL R38, |R42|, R38, P4 ;  /* 0x000000262a267208 */ /* 0x000fe20002000200 */
[----:B------:R-:W-:Y:S01]  /*7cc0*/  FADD R11, R11, 1 ;  /* 0x3f8000000b0b7421 */ /* 0x000fe20000000000 */
        /* <DEDUP_REMOVED lines=35> */
[----:B------:R-:W-:Y:S02]  /*7f00*/  FSEL R40, |R53|, R40, P3 ;  /* 0x0000002835287208 */ /* 0x000fe40001800200 */
[----:B------:R-:W-:Y:S01]  /*7f10*/  @P4 LOP3.LUT R38, R41, 0x80000000, R42, 0xb8, !PT ;  /* 0x8000000029264812 */ /* 0x000fe200078eb82a */
[----:B------:R-:W-:Y:S01]  /*7f20*/  FMUL R42, R46, R46 ;  /* 0x0000002e2e2a7220 */ /* 0x000fe20000400000 */
[----:B------:R-:W-:-:S02]  /*7f30*/  FSEL R41, R21, 8.4834944573231041431e-05, P3 ;  /* 0x38b1e96a15297808 */ /* 0x000fc40001800000 */
[----:B------:R-:W-:Y:S01]  /*7f40*/  FSEL R43, -R20, -0.00082130916416645050049, P3 ;  /* 0xba574d20142b7808 */ /* 0x000fe20001800100 */
[----:B------:R-:W-:Y:S01]  /*7f50*/  FADD R38, R38, 1 ;  /* 0x3f80000026267421 */ /* 0x000fe20000000000 */
[----:B------:R-:W-:Y:S02]  /*7f60*/  FSETP.GE.AND P4, PT, |R46|, 1.0029599666595458984, PT ;  /* 0x3f8060fe2e00780b */ /* 0x000fe40003f86200 */
[----:B------:R-:W-:Y:S01]  /*7f70*/  FSEL R45, -R14, -0.026868773624300956726, P3 ;  /* 0xbcdc1be70e2d7808 */ /* 0x000fe20001800100 */
[----:B------:R-:W-:Y:S01]  /*7f80*/  FFMA R41, R40, R41, R43 ;  /* 0x0000002928297223 */ /* 0x000fe2000000002b */
[----:B------:R-:W-:Y:S01]  /*7f90*/  FSEL R43, R15, 0.0052134888246655464172, P3 ;  /* 0x3baad5ea0f2b7808 */ /* 0x000fe20001800000 */
[----:B------:R-:W-:Y:S01]  /*7fa0*/  FMUL R67, R38, R67 ;  /* 0x0000004326437220 */ /* 0x000fe20000400000 */
        /* <DEDUP_REMOVED lines=78> */
[----:B------:R-:W-:Y:S01]  /*8490*/  FSEL R46, |R181|, R44, P3 ;  /* 0x0000002cb52e7208 */ /* 0x000fe20001800200 */
[----:B------:R-:W-:Y:S01]  /*84a0*/  FMUL R44, R179, R179 ;  /* 0x000000b3b32c7220 */ /* 0x000fe20000400000 */
[----:B------:R-:W-:Y:S02]  /*84b0*/  @P4 LOP3.LUT R43, R45, 0x80000000, R48, 0xb8, !PT ;  /* 0x800000002d2b4812 */ /* 0x000fe400078eb830 */
[----:B------:R-:W-:-:S02]  /*84c0*/  FSEL R45, R21, 8.4834944573231041431e-05, P3 ;  /* 0x38b1e96a152d7808 */ /* 0x000fc40001800000 */
[----:B------:R-:W-:Y:S01]  /*84d0*/  FSEL R47, -R20, -0.00082130916416645050049, P3 ;  /* 0xba574d20142f7808 */ /* 0x000fe20001800100 */
[----:B------:R-:W-:Y:S01]  /*84e0*/  FADD R43, R43, 1 ;  /* 0x3f8000002b2b7421 */ /* 0x000fe20000000000 */
[----:B------:R-:W-:Y:S02]  /*84f0*/  FSETP.GE.AND P4, PT, |R179|, 1.0029599666595458984, PT ;  /* 0x3f8060feb300780b */ /* 0x000fe40003f86200 */
[----:B------:R-:W-:Y:S01]  /*8500*/  FSEL R51, R15, 0.0052134888246655464172, P3 ;  /* 0x3baad5ea0f337808 */ /* 0x000fe20001800000 */
[C---:B------:R-:W-:Y:S01]  /*8510*/  FFMA R49, R46.reuse, R45, R47 ;  /* 0x0000002d2e317223 */ /* 0x040fe2000000002f */
[----:B------:R-:W-:Y:S02]  /*8520*/  FSEL R44, |R179|, R44, P4 ;  /* 0x0000002cb32c7208 */ /* 0x000fe40002000200 */
        /* <DEDUP_REMOVED lines=22> */
[----:B------:R-:W-:Y:S01]  /*8690*/  FMUL R47, R58, 0.5 ;  /* 0x3f0000003a2f7820 */ /* 0x000fe20000400000 */
[----:B------:R-:W-:Y:S01]  /*86a0*/  FFMA R51, R51, R48, R48 ;  /* 0x0000003033337223 */ /* 0x000fe20000000030 */
[----:B------:R-:W-:Y:S01]  /*86b0*/  FSEL R48, -|R179|, R179, P4 ;  /* 0x000000b3b3307208 */ /* 0x000fe20002000300 */
[----:B------:R-:W-:Y:S01]  /*86c0*/  FFMA R45, R44, R45, R46 ;  /* 0x0000002d2c2d7223 */ /* 0x000fe2000000002e */
[----:B------:R-:W-:Y:S01]  /*86d0*/  FMUL R47, R4, R47 ;  /* 0x0000002f042f7220 */ /* 0x000fe20000400000 */
[----:B------:R-:W1:Y:S01]  /*86e0*/  @P3 MUFU.EX2 R46, R51 ;  /* 0x00000033002e3308 */ /* 0x000e620000000800 */
[----:B------:R-:W-:Y:S01]  /*86f0*/  FMUL R4, R63, 0.5 ;  /* 0x3f0000003f047820 */ /* 0x000fe20000400000 */
[----:B------:R-:W-:Y:S01]  /*8700*/  FFMA R45, R45, R48, R48 ;  /* 0x000000302d2d7223 */ /* 0x000fe20000000030 */
[----:B------:R-:W-:-:S02]  /*8710*/  FMUL R49, R60, 0.5 ;  /* 0x3f0000003c317820 */ /* 0x000fc40000400000 */
[----:B------:R-:W-:Y:S01]  /*8720*/  FMUL R53, R9, R4 ;  /* 0x0000000409357220 */ /* 0x000fe20000400000 */
[----:B------:R-:W-:Y:S01]  /*8730*/  FMUL R4, R69, 0.5 ;  /* 0x3f00000045047820 */ /* 0x000fe20000400000 */
[----:B------:R-:W-:Y:S01]  /*8740*/  FMUL R49, R6, R49 ;  /* 0x0000003106317220 */ /* 0x000fe20000400000 */
[----:B------:R-:W2:Y:S01]  /*8750*/  @P4 MUFU.EX2 R44, R45 ;  /* 0x0000002d002c4308 */ /* 0x000ea20000000800 */
[----:B------:R-:W-:Y:S01]  /*8760*/  FMUL R6, R65, 0.5 ;  /* 0x3f00000041067820 */ /* 0x000fe20000400000 */
[----:B------:R-:W-:Y:S01]  /*8770*/  FMUL R41, R41, R4 ;  /* 0x0000000429297220 */ /* 0x000fe20000400000 */
[----:B------:R-:W-:Y:S02]  /*8780*/  FMUL R4, R57, 0.5 ;  /* 0x3f00000039047820 */ /* 0x000fe40000400000 */
[----:B------:R-:W-:Y:S01]  /*8790*/  FMUL R55, R11, R6 ;  /* 0x000000060b377220 */ /* 0x000fe20000400000 */
[----:B------:R-:W-:Y:S01]  /*87a0*/  FMUL R6, R71, 0.5 ;  /* 0x3f00000047067820 */ /* 0x000fe20000400000 */
[----:B-1----:R-:W-:-:S05]  /*87b0*/  @P3 FADD R46, -R46, 1 ;  /* 0x3f8000002e2e3421 */ /* 0x002fca0000000100 */
[----:B------:R-:W-:Y:S01]  /*87c0*/  @P3 LOP3.LUT R51, R46, 0x80000000, R181, 0xb8, !PT ;  /* 0x800000002e333812 */ /* 0x000fe200078eb8b5 */
[----:B------:R-:W-:Y:S01]  /*87d0*/  FMUL R46, R61, 0.5 ;  /* 0x3f0000003d2e7820 */ /* 0x000fe20000400000 */
[----:B--2---:R-:W-:-:S03]  /*87e0*/  @P4 FADD R44, -R44, 1 ;  /* 0x3f8000002c2c4421 */ /* 0x004fc60000000100 */
[----:B------:R-:W-:Y:S01]  /*87f0*/  FMUL R46, R7, R46 ;  /* 0x0000002e072e7220 */ /* 0x000fe20000400000 */
[----:B------:R-:W-:Y:S01]  /*8800*/  FMUL R7, R64, 0.5 ;  /* 0x3f00000040077820 */ /* 0x000fe20000400000 */
[----:B------:R-:W-:Y:S01]  /*8810*/  FADD R51, R51, 1 ;  /* 0x3f80000033337421 */ /* 0x000fe20000000000 */
[----:B------:R-:W-:Y:S01]  /*8820*/  @P4 LOP3.LUT R45, R44, 0x80000000, R179, 0xb8, !PT ;  /* 0x800000002c2d4812 */ /* 0x000fe200078eb8b3 */
[----:B------:R-:W-:Y:S01]  /*8830*/  FMUL R44, R59, 0.5 ;  /* 0x3f0000003b2c7820 */ /* 0x000fe20000400000 */
[----:B------:R-:W-:Y:S01]  /*8840*/  FMUL R50, R10, R7 ;  /* 0x000000070a327220 */ /* 0x000fe20000400000 */
[----:B------:R-:W-:Y:S01]  /*8850*/  FMUL R7, R68, 0.5 ;  /* 0x3f00000044077820 */ /* 0x000fe20000400000 */
[----:B------:R-:W-:Y:S01]  /*8860*/  FMUL R51, R51, R4 ;  /* 0x0000000433337220 */ /* 0x000fe20000400000 */
[----:B------:R-:W-:Y:S01]  /*8870*/  FMUL R44, R5, R44 ;  /* 0x0000002c052c7220 */ /* 0x000fe20000400000 */
[----:B------:R-:W-:Y:S01]  /*8880*/  FMUL R5, R62, 0.5 ;  /* 0x3f0000003e057820 */ /* 0x000fe20000400000 */
[----:B------:R-:W-:Y:S01]  /*8890*/  FADD R45, R45, 1 ;  /* 0x3f8000002d2d7421 */ /* 0x000fe20000000000 */
[----:B------:R-:W-:Y:S01]  /*88a0*/  FMUL R40, R40, R7 ;  /* 0x0000000728287220 */ /* 0x000fe20000400000 */
[----:B------:R-:W-:Y:S01]  /*88b0*/  FMUL R7, R43, R6 ;  /* 0x000000062b077220 */ /* 0x000fe20000400000 */
[----:B------:R-:W-:Y:S01]  /*88c0*/  FMUL R48, R8, R5 ;  /* 0x0000000508307220 */ /* 0x000fe20000400000 */
[----:B------:R-:W-:Y:S01]  /*88d0*/  FMUL R5, R66, 0.5 ;  /* 0x3f00000042057820 */ /* 0x000fe20000400000 */
[----:B------:R-:W-:Y:S01]  /*88e0*/  FMUL R8, R45, R56 ;  /* 0x000000382d087220 */ /* 0x000fe20000400000 */
[----:B------:R-:W-:-:S02]  /*88f0*/  F2FP.BF16.F32.PACK_AB R9, R44, R47 ;  /* 0x0000002f2c09723e */ /* 0x000fc400000010ff */
[----:B------:R-:W-:Y:S01]  /*8900*/  FMUL R34, R34, R5 ;  /* 0x0000000522227220 */ /* 0x000fe20000400000 */
[----:B------:R-:W-:Y:S01]  /*8910*/  FMUL R5, R70, 0.5 ;  /* 0x3f00000046057820 */ /* 0x000fe20000400000 */
[----:B------:R-:W-:Y:S02]  /*8920*/  F2FP.BF16.F32.PACK_AB R10, R46, R49 ;  /* 0x000000312e0a723e */ /* 0x000fe400000010ff */
[----:B------:R-:W-:Y:S01]  /*8930*/  F2FP.BF16.F32.PACK_AB R11, R53, R48 ;  /* 0x00000030350b723e */ /* 0x000fe200000010ff */
[----:B------:R-:W-:Y:S01]  /*8940*/  FMUL R42, R42, R5 ;  /* 0x000000052a2a7220 */ /* 0x000fe20000400000 */
[----:B------:R-:W-:Y:S02]  /*8950*/  F2FP.BF16.F32.PACK_AB R8, R51, R8 ;  /* 0x000000083308723e */ /* 0x000fe400000010ff */
[----:B------:R-:W-:Y:S02]  /*8960*/  F2FP.BF16.F32.PACK_AB R4, R55, R50 ;  /* 0x000000323704723e */ /* 0x000fe400000010ff */
[----:B------:R-:W-:Y:S01]  /*8970*/  F2FP.BF16.F32.PACK_AB R5, R67, R34 ;  /* 0x000000224305723e */ /* 0x000fe200000010ff */
[----:B------:R1:W-:Y:S01]  /*8980*/  STSM.16.M88.4 [R37+0x4200], R8 ;  /* 0x0042000825007844 */ /* 0x0003e20000000200 */
[----:B------:R-:W-:-:S02]  /*8990*/  F2FP.BF16.F32.PACK_AB R6, R41, R40 ;  /* 0x000000282906723e */ /* 0x000fc400000010ff */
[----:B------:R-:W-:-:S05]  /*89a0*/  F2FP.BF16.F32.PACK_AB R7, R7, R42 ;  /* 0x0000002a0707723e */ /* 0x000fca00000010ff */
        /* <DEDUP_REMOVED lines=18> */
.L_x_78:
[----:B------:R-:W-:Y:S05]  /*8ad0*/  BSYNC B0 ;  /* 0x0000000000007941 */ /* 0x000fea0003800000 */
.L_x_77:
        /* <DEDUP_REMOVED lines=8> */
.L_x_81:
[----:B------:R-:W-:-:S04]  /*8b60*/  ULEA UR4, UR36, UR43, 0x3 ;  /* 0x0000002b24047291 */ /* 0x000fc8000f8e183f */
[----:B------:R-:W-:-:S04]  /*8b70*/  UIADD3 UR4, UR4, 0x60, URZ ;  /* 0x0000006004047890 */ /* 0x000fc8000fffe03f */
[----:B------:R-:W-:-:S09]  /*8b80*/  UPRMT UR4, UR45, 0x654, UR4 ;  /* 0x000006542d047896 */ /* 0x000fd20008000004 */
[----:B------:R-:W-:Y:S03]  /*8b90*/  SYNCS.ARRIVE.TRANS64.RED.A1T0 RZ, [UR4], RZ ;  /* 0x000000ffffff79a7 */ /* 0x000fe60008100404 */
.L_x_80:
[----:B------:R-:W-:Y:S05]  /*8ba0*/  BSYNC B0 ;  /* 0x0000000000007941 */ /* 0x000fea0003800000 */
.L_x_79:
[----:B------:R-:W-:Y:S01]  /*8bb0*/  UIADD3 UR4, UR36, 0x1, URZ ;  /* 0x0000000124047890 */ /* 0x000fe2000fffe03f */
[----:B------:R-:W-:Y:S03]  /*8bc0*/  BSSY B0, `(.L_x_82) ;  /* 0x0000038000007945 */ /* 0x000fe60003800000 */
[----:B------:R-:W-:-:S04]  /*8bd0*/  UISETP.NE.AND UP0, UPT, UR4, 0x4, UPT ;  /* 0x000000040400788c */ /* 0x000fc8000bf05270 */
[----:B------:R-:W-:Y:S01]  /*8be0*/  USEL UR5, UR4, URZ, UP0 ;  /* 0x0000003f04057287 */ /* 0x000fe20008000000 */
[----:B------:R-:W-:Y:S11]  /*8bf0*/  @P0 BRA `(.L_x_83) ;  /* 0x0000000000d00947 */ /* 0x000ff60003800000 */
[----:B------:R-:W-:-:S13]  /*8c00*/  ISETP.NE.AND P3, PT, R162, 0x3, PT ;  /* 0x00000003a200780c */ /* 0x000fda0003f65270 */
[----:B------:R-:W-:Y:S05]  /*8c10*/  @!P3 BRA `(.L_x_84) ;  /* 0x000000000004b947 */ /* 0x000fea0003800000 */
[----:B------:R-:W-:Y:S01]  /*8c20*/  BPT.TRAP 0x1 ;  /* 0x000000040000795c */ /* 0x000fe20000300000 */
.L_x_84:
[C---:B------:R-:W-:Y:S01]  /*8c30*/  LEA R5, R0.reuse, UR43, 0x3 ;  /* 0x0000002b00057c11 */ /* 0x040fe2000f8e18ff */
[----:B------:R-:W-:Y:S01]  /*8c40*/  VIADD R41, R0, 0x1 ;  /* 0x0000000100297836 */ /* 0x000fe20000000000 */
[----:B------:R-:W-:Y:S01]  /*8c50*/  SHF.L.U32 R4, R32, 0x1f, RZ ;  /* 0x0000001f20047819 */ /* 0x000fe200000006ff */
[----:B------:R-:W-:Y:S03]  /*8c60*/  BSSY B1, `(.L_x_85) ;  /* 0x0000005000017945 */ /* 0x000fe60003800000 */
[----:B------:R-:W1:Y:S01]  /*8c70*/  SYNCS.PHASECHK.TRANS64.TRYWAIT P4, [R5+URZ+0x40], R4 ;  /* 0x00004004050075a7 */ /* 0x000e62000808017f */
[----:B------:R-:W-:-:S04]  /*8c80*/  ISETP.NE.AND P3, PT, R41, 0x4, PT ;  /* 0x000000042900780c */ /* 0x000fc80003f65270 */
[----:B------:R-:W-:Y:S01]  /*8c90*/  SEL R43, RZ, 0x1, P3 ;  /* 0x00000001ff2b7807 */ /* 0x000fe20001800000 */
[----:B-1----:R-:W-:Y:S08]  /*8ca0*/  @!P4 BRA `(.L_x_86) ;  /* 0x000000d80014c947 */ /* 0x002ff00003800000 */
.L_x_239:
[----:B------:R-:W-:Y:S05]  /*8cb0*/  BSYNC B1 ;  /* 0x0000000000017941 */ /* 0x000fea0003800000 */
.L_x_85:
        /* <DEDUP_REMOVED lines=13> */
[----:B------:R-:W-:Y:S01]  /*8d90*/  IMAD.U32 R54, R11, 0x10000, RZ ;  /* 0x000100000b367824 */ /* 0x000fe200078e00ff */
        /* <DEDUP_REMOVED lines=24> */
.L_x_87:
[----:B------:R-:W-:Y:S02]  /*8f20*/  LOP3.LUT R32, R32, R43, RZ, 0x3c, !PT ;  /* 0x0000002b20207212 */ /* 0x000fe400078e3cff */
[----:B------:R-:W-:-:S07]  /*8f30*/  SEL R0, R41, RZ, P3 ;  /* 0x000000ff29007207 */ /* 0x000fce0001800000 */
.L_x_83:
[----:B------:R-:W-:Y:S05]  /*8f40*/  BSYNC B0 ;  /* 0x0000000000007941 */ /* 0x000fea0003800000 */
.L_x_82:
        /* <DEDUP_REMOVED lines=68> */
[----:B------:R-:W-:Y:S01]  /*9390*/  FMUL R60, R73, 0.70710676908493041992 ;  /* 0x3f3504f3493c7820 */ /* 0x000fe20000400000 */
[----:B-1----:R-:W-:Y:S01]  /*93a0*/  @P3 FADD R6, -R6, 1 ;  /* 0x3f80000006063421 */ /* 0x002fe20000000100 */
[----:B------:R-:W-:Y:S01]  /*93b0*/  FMUL R58, R72, 0.70710676908493041992 ;  /* 0x3f3504f3483a7820 */ /* 0x000fe20000400000 */
        /* <DEDUP_REMOVED lines=100> */
[C---:B------:R-:W-:Y:S02]  /*9a00*/  FSETP.GE.AND P4, PT, |R53|.reuse, 1.0029599666595458984, PT ;  /* 0x3f8060fe3500780b */ /* 0x040fe40003f86200 */
[----:B------:R-:W-:Y:S01]  /*9a10*/  FSEL R43, -R14, -0.026868773624300956726, P3 ;  /* 0xbcdc1be70e2b7808 */ /* 0x000fe20001800100 */
[----:B------:R-:W-:Y:S01]  /*9a20*/  FFMA R11, R10, R11, R41 ;  /* 0x0000000b0a0b7223 */ /* 0x000fe20000000029 */
[----:B------:R-:W-:Y:S02]  /*9a30*/  FSEL R38, |R53|, R38, P4 ;  /* 0x0000002635267208 */ /* 0x000fe40002000200 */
[----:B------:R-:W-:Y:S02]  /*9a40*/  FSEL R45, R21, 8.4834944573231041431e-05, P4 ;  /* 0x38b1e96a152d7808 */ /* 0x000fe40002000000 */
[----:B------:R-:W-:-:S02]  /*9a50*/  FSEL R47, -R20, -0.00082130916416645050049, P4 ;  /* 0xba574d20142f7808 */ /* 0x000fc40002000100 */
[C---:B------:R-:W-:Y:S02]  /*9a60*/  FSEL R41, R15.reuse, 0.0052134888246655464172, P3 ;  /* 0x3baad5ea0f297808 */ /* 0x040fe40001800000 */
        /* <DEDUP_REMOVED lines=57> */
[C---:B------:R-:W-:Y:S01]  /*9e00*/  FSEL R43, R3.reuse, 0.12837915122509002686, P3 ;  /* 0x3e0375d3032b7808 */ /* 0x040fe20001800000 */
        /* <DEDUP_REMOVED lines=11> */
[C---:B------:R-:W-:Y:S01]  /*9ec0*/  FMUL R47, R85.reuse, 0.70710676908493041992 ;  /* 0x3f3504f3552f7820 */ /* 0x040fe20000400000 */
[----:B------:R-:W1:Y:S01]  /*9ed0*/  @P3 MUFU.EX2 R41, R38 ;  /* 0x0000002600293308 */ /* 0x000e620000000800 */
[----:B------:R-:W-:Y:S01]  /*9ee0*/  FMUL R85, R85, 0.5 ;  /* 0x3f00000055557820 */ /* 0x000fe20000400000 */
[----:B------:R-:W-:Y:S01]  /*9ef0*/  FFMA R40, R40, R43, R43 ;  /* 0x0000002b28287223 */ /* 0x000fe2000000002b */
[----:B------:R-:W-:Y:S01]  /*9f00*/  FMUL R43, R47, R47 ;  /* 0x0000002f2f2b7220 */ /* 0x000fe20000400000 */
[----:B------:R-:W-:-:S04]  /*9f10*/  FMUL R87, R87, 0.5 ;  /* 0x3f00000057577820 */ /* 0x000fc80000400000 */
        /* <DEDUP_REMOVED lines=23> */
[----:B------:R-:W-:Y:S01]  /*a090*/  FSEL R44, R13, 0.11284004896879196167, P3 ;  /* 0x3de718af0d2c7808 */ /* 0x000fe20001800000 */
[C---:B------:R-:W-:Y:S01]  /*a0a0*/  FFMA R48, R43.reuse, R48, R50 ;  /* 0x000000302b307223 */ /* 0x040fe20000000032 */
[----:B------:R-:W-:Y:S02]  /*a0b0*/  FSEL R50, -R14, -0.026868773624300956726, P4 ;  /* 0xbcdc1be70e327808 */ /* 0x000fe40002000100 */
[C---:B------:R-:W-:Y:S01]  /*a0c0*/  FSEL R46, R12.reuse, -0.37612664699554443359, P3 ;  /* 0xbec093ac0c2e7808 */ /* 0x040fe20001800000 */
        /* <DEDUP_REMOVED lines=72> */
[----:B------:R-:W-:Y:S01]  /*a550*/  @P4 LOP3.LUT R44, R46, 0x80000000, R49, 0xb8, !PT ;  /* 0x800000002e2c4812 */ /* 0x000fe200078eb831 */
[----:B------:R-:W-:Y:S01]  /*a560*/  FMUL R43, R43, R86 ;  /* 0x000000562b2b7220 */ /* 0x000fe20000400000 */
[----:B------:R-:W-:-:S02]  /*a570*/  FSEL R46, R21, 8.4834944573231041431e-05, P3 ;  /* 0x38b1e96a152e7808 */ /* 0x000fc40001800000 */
[----:B------:R-:W-:Y:S01]  /*a580*/  FSEL R48, -R20, -0.00082130916416645050049, P3 ;  /* 0xba574d2014307808 */ /* 0x000fe20001800100 */
[----:B------:R-:W-:Y:S01]  /*a590*/  FADD R44, R44, 1 ;  /* 0x3f8000002c2c7421 */ /* 0x000fe20000000000 */
[C---:B------:R-:W-:Y:S02]  /*a5a0*/  FSETP.GE.AND P4, PT, |R58|.reuse, 1.0029599666595458984, PT ;  /* 0x3f8060fe3a00780b */ /* 0x040fe40003f86200 */
[----:B------:R-:W-:Y:S01]  /*a5b0*/  FSEL R52, R15, 0.0052134888246655464172, P3 ;  /* 0x3baad5ea0f347808 */ /* 0x000fe20001800000 */
[----:B------:R-:W-:Y:S01]  /*a5c0*/  FFMA R50, R47, R46, R48 ;  /* 0x0000002e2f327223 */ /* 0x000fe20000000030 */
[----:B------:R-:W-:Y:S01]  /*a5d0*/  FSEL R45, |R58|, R45, P4 ;  /* 0x0000002d3a2d7208 */ /* 0x000fe20002000200 */
[----:B------:R-:W-:Y:S01]  /*a5e0*/  FMUL R44, R44, R87 ;  /* 0x000000572c2c7220 */ /* 0x000fe20000400000 */
[----:B------:R-:W-:Y:S01]  /*a5f0*/  FSEL R46, R21, 8.4834944573231041431e-05, P4 ;  /* 0x38b1e96a152e7808 */ /* 0x000fe20002000000 */
[----:B------:R-:W-:Y:S01]  /*a600*/  FFMA R52, R47, R50, R52 ;  /* 0x000000322f347223 */ /* 0x000fe20000000034 */
[----:B------:R-:W-:-:S02]  /*a610*/  FSEL R48, -R20, -0.00082130916416645050049, P4 ;  /* 0xba574d2014307808 */ /* 0x000fc40002000100 */
[C---:B------:R-:W-:Y:S02]  /*a620*/  FSEL R54, -R14.reuse, -0.026868773624300956726, P3 ;  /* 0xbcdc1be70e367808 */ /* 0x040fe40001800100 */
[----:B------:R-:W-:Y:S01]  /*a630*/  FSEL R50, R15, 0.0052134888246655464172, P4 ;  /* 0x3baad5ea0f327808 */ /* 0x000fe20002000000 */
        /* <DEDUP_REMOVED lines=45> */
[----:B------:R-:W-:Y:S01]  /*a910*/  FMUL R41, R52, R7 ;  /* 0x0000000734297220 */ /* 0x000fe20000400000 */
[----:B------:R-:W-:Y:S01]  /*a920*/  F2FP.BF16.F32.PACK_AB R10, R50, R47 ;  /* 0x0000002f320a723e */ /* 0x000fe200000010ff */
[----:B------:R-:W-:Y:S01]  /*a930*/  FMUL R45, R4, R45 ;  /* 0x0000002d042d7220 */ /* 0x000fe20000400000 */
[----:B------:R-:W-:Y:S01]  /*a940*/  FMUL R4, R79, 0.5 ;  /* 0x3f0000004f047820 */ /* 0x000fe20000400000 */
[----:B------:R-:W-:Y:S01]  /*a950*/  FADD R46, R46, 1 ;  /* 0x3f8000002e2e7421 */ /* 0x000fe20000000000 */
[----:B------:R-:W-:-:S02]  /*a960*/  F2FP.BF16.F32.PACK_AB R7, R44, R43 ;  /* 0x0000002b2c07723e */ /* 0x000fc400000010ff */
[----:B------:R-:W-:Y:S01]  /*a970*/  FMUL R4, R9, R4 ;  /* 0x0000000409047220 */ /* 0x000fe20000400000 */
[----:B------:R-:W-:Y:S01]  /*a980*/  FMUL R8, R46, R5 ;  /* 0x000000052e087220 */ /* 0x000fe20000400000 */
[----:B------:R-:W-:Y:S02]  /*a990*/  F2FP.BF16.F32.PACK_AB R9, R48, R45 ;  /* 0x0000002d3009723e */ /* 0x000fe400000010ff */
[----:B------:R-:W-:Y:S02]  /*a9a0*/  F2FP.BF16.F32.PACK_AB R5, R83, R38 ;  /* 0x000000265305723e */ /* 0x000fe400000010ff */
[----:B------:R-:W-:Y:S02]  /*a9b0*/  F2FP.BF16.F32.PACK_AB R11, R4, R49 ;  /* 0x00000031040b723e */ /* 0x000fe400000010ff */
[----:B------:R-:W-:Y:S02]  /*a9c0*/  F2FP.BF16.F32.PACK_AB R4, R6, R51 ;  /* 0x000000330604723e */ /* 0x000fe400000010ff */
[----:B------:R-:W-:-:S02]  /*a9d0*/  F2FP.BF16.F32.PACK_AB R8, R41, R8 ;  /* 0x000000082908723e */ /* 0x000fc400000010ff */
[----:B------:R-:W-:-:S03]  /*a9e0*/  F2FP.BF16.F32.PACK_AB R6, R85, R84 ;  /* 0x000000545506723e */ /* 0x000fc600000010ff */
        /* <DEDUP_REMOVED lines=19> */
.L_x_89:
[----:B------:R-:W-:Y:S05]  /*ab20*/  BSYNC B0 ;  /* 0x0000000000007941 */ /* 0x000fea0003800000 */
.L_x_88:
[----:B-1----:R-:W-:Y:S01]  /*ab30*/  IADD3 R5, R37, 0x6200, RZ ;  /* 0x0000620025057810 */ /* 0x002fe20007ffe0ff */
[----:B------:R-:W-:Y:S04]  /*ab40*/  BAR.SYNC.DEFER_BLOCKING 0x1, 0x100 ;  /* 0x0044000000007b1d */ /* 0x000fe80000010000 */
[----:B------:R-:W-:Y:S02]  /*ab50*/  IMAD R28, R158, 0x2, R5 ;  /* 0x000000029e1c7824 */ /* 0x000fe400078e0205 */
[----:B------:R-:W-:Y:S04]  /*ab60*/  BSSY B0, `(.L_x_90) ;  /* 0x0000009000007945 */ /* 0x000fe80003800000 */
[----:B------:R-:W-:Y:S05]  /*ab70*/  @P0 BRA `(.L_x_91) ;  /* 0x00000000001c0947 */ /* 0x000fea0003800000 */
[----:B------:R-:W-:-:S13]  /*ab80*/  ISETP.NE.AND P3, PT, R162, 0x3, PT ;  /* 0x00000003a200780c */ /* 0x000fda0003f65270 */
[----:B------:R-:W-:Y:S05]  /*ab90*/  @!P3 BRA `(.L_x_92) ;  /* 0x000000000004b947 */ /* 0x000fea0003800000 */
[----:B------:R-:W-:Y:S01]  /*aba0*/  BPT.TRAP 0x1 ;  /* 0x000000040000795c */ /* 0x000fe20000300000 */
.L_x_92:
[----:B------:R-:W-:-:S04]  /*abb0*/  ULEA UR4, UR5, UR43, 0x3 ;  /* 0x0000002b05047291 */ /* 0x000fc8000f8e183f */
[----:B------:R-:W-:-:S04]  /*abc0*/  UIADD3 UR4, UR4, 0x60, URZ ;  /* 0x0000006004047890 */ /* 0x000fc8000fffe03f */
[----:B------:R-:W-:-:S09]  /*abd0*/  UPRMT UR4, UR45, 0x654, UR4 ;  /* 0x000006542d047896 */ /* 0x000fd20008000004 */
[----:B------:R-:W-:Y:S03]  /*abe0*/  SYNCS.ARRIVE.TRANS64.RED.A1T0 RZ, [UR4], RZ ;  /* 0x000000ffffff79a7 */ /* 0x000fe60008100404 */
.L_x_91:
[----:B------:R-:W-:Y:S05]  /*abf0*/  BSYNC B0 ;  /* 0x0000000000007941 */ /* 0x000fea0003800000 */
.L_x_90:
        /* <DEDUP_REMOVED lines=8> */
.L_x_95:
[----:B------:R-:W-:Y:S01]  /*ac80*/  LEA R4, R0, UR43, 0x3 ;  /* 0x0000002b00047c11 */ /* 0x000fe2000f8e18ff */
[----:B------:R-:W-:Y:S01]  /*ac90*/  BSSY B1, `(.L_x_96) ;  /* 0x0000007000017945 */ /* 0x000fe20003800000 */
[----:B------:R-:W-:Y:S02]  /*aca0*/  SHF.L.U32 R5, R32, 0x1f, RZ ;  /* 0x0000001f20057819 */ /* 0x000fe400000006ff */
[----:B------:R-:W-:Y:S02]  /*acb0*/  IADD3 R41, R0, 0x1, RZ ;  /* 0x0000000100297810 */ /* 0x000fe40007ffe0ff */
[----:B------:R-:W1:Y:S02]  /*acc0*/  SYNCS.PHASECHK.TRANS64.TRYWAIT P4, [R4+URZ+0x40], R5 ;  /* 0x00004005040075a7 */ /* 0x000e64000808017f */
[----:B------:R-:W-:-:S04]  /*acd0*/  ISETP.NE.AND P3, PT, R41, 0x4, PT ;  /* 0x000000042900780c */ /* 0x000fc80003f65270 */
[----:B------:R-:W-:Y:S01]  /*ace0*/  SEL R43, RZ, 0x1, P3 ;  /* 0x00000001ff2b7807 */ /* 0x000fe20001800000 */
[----:B-1----:R-:W-:Y:S08]  /*acf0*/  @!P4 BRA `(.L_x_97) ;  /* 0x000000b80014c947 */ /* 0x002ff00003800000 */
.L_x_240:
[----:B------:R-:W-:Y:S05]  /*ad00*/  BSYNC B1 ;  /* 0x0000000000017941 */ /* 0x000fea0003800000 */
.L_x_96:
        /* <DEDUP_REMOVED lines=38> */
.L_x_98:
[----:B------:R-:W-:Y:S02]  /*af70*/  LOP3.LUT R32, R32, R43, RZ, 0x3c, !PT ;  /* 0x0000002b20207212 */ /* 0x000fe400078e3cff */
[----:B------:R-:W-:-:S07]  /*af80*/  SEL R0, R41, RZ, P3 ;  /* 0x000000ff29007207 */ /* 0x000fce0001800000 */
.L_x_94:
[----:B------:R-:W-:Y:S05]  /*af90*/  BSYNC B0 ;  /* 0x0000000000007941 */ /* 0x000fea0003800000 */
.L_x_93:
        /* <DEDUP_REMOVED lines=70> */
[----:B------:R-:W-:Y:S05]  /*b400*/  WARPSYNC.ALL ;  /* 0x0000000000007948 */ /* 0x000fea0003800000 */
[----:B------:R-:W-:Y:S01]  /*b410*/  @P3 LOP3.LUT R4, R6, 0x80000000, R45, 0xb8, !PT ;  /* 0x8000000006043812 */ /* 0x000fe200078eb82d */
[----:B------:R-:W-:Y:S01]  /*b420*/  FMUL R6, R47, R47 ;  /* 0x0000002f2f067220 */ /* 0x000fe20000400000 */
[----:B--2---:R-:W-:Y:S01]  /*b430*/  @P4 FADD R7, -R7, 1 ;  /* 0x3f80000007074421 */ /* 0x004fe20000000100 */
[----:B------:R-:W-:Y:S01]  /*b440*/  FSETP.GE.AND P3, PT, |R47|, 1.0029599666595458984, PT ;  /* 0x3f8060fe2f00780b */ /* 0x000fe20003f66200 */
[----:B------:R-:W-:Y:S01]  /*b450*/  BSSY B0, `(.L_x_99) ;  /* 0x0000172000007945 */ /* 0x000fe20003800000 */
[----:B------:R-:W-:-:S02]  /*b460*/  FADD R4, R4, 1 ;  /* 0x3f80000004047421 */ /* 0x000fc40000000000 */
[----:B------:R-:W-:Y:S02]  /*b470*/  @P4 LOP3.LUT R5, R7, 0x80000000, R10, 0xb8, !PT ;  /* 0x8000000007054812 */ /* 0x000fe400078eb80a */
        /* <DEDUP_REMOVED lines=167> */
[C---:B------:R-:W-:Y:S01]  /*bef0*/  FMUL R47, R101.reuse, 0.70710676908493041992 ;  /* 0x3f3504f3652f7820 */ /* 0x040fe20000400000 */
[----:B------:R-:W1:Y:S01]  /*bf00*/  @P3 MUFU.EX2 R41, R38 ;  /* 0x0000002600293308 */ /* 0x000e620000000800 */
[----:B------:R-:W-:Y:S01]  /*bf10*/  FMUL R101, R101, 0.5 ;  /* 0x3f00000065657820 */ /* 0x000fe20000400000 */
        /* <DEDUP_REMOVED lines=87> */
[----:B------:R-:W-:-:S02]  /*c490*/  FFMA R48, R47, R50, R48 ;  /* 0x000000322f307223 */ /* 0x000fc40000000030 */
[----:B------:R-:W-:Y:S01]  /*c4a0*/  FFMA R49, R44, R45, R45 ;  /* 0x0000002d2c317223 */ /* 0x000fe2000000002d */
[----:B------:R-:W-:Y:S01]  /*c4b0*/  FSEL R45, -|R53|, R53, P4 ;  /* 0x00000035352d7208 */ /* 0x000fe20002000300 */
        /* <DEDUP_REMOVED lines=14> */
[----:B------:R-:W-:Y:S01]  /*c5a0*/  FSEL R44, R21, 8.4834944573231041431e-05, P3 ;  /* 0x38b1e96a152c7808 */ /* 0x000fe20001800000 */
[----:B------:R-:W-:Y:S01]  /*c5b0*/  FMUL R102, R49, R102 ;  /* 0x0000006631667220 */ /* 0x000fe20000400000 */
[----:B------:R-:W-:Y:S01]  /*c5c0*/  FSEL R46, -R20, -0.00082130916416645050049, P3 ;  /* 0xba574d20142e7808 */ /* 0x000fe20001800100 */
[----:B------:R-:W-:Y:S01]  /*c5d0*/  FADD R51, R51, 1 ;  /* 0x3f80000033337421 */ /* 0x000fe20000000000 */
[----:B------:R-:W-:-:S02]  /*c5e0*/  FSETP.GE.AND P4, PT, |R56|, 1.0029599666595458984, PT ;  /* 0x3f8060fe3800780b */ /* 0x000fc40003f86200 */
[----:B------:R-:W-:Y:S01]  /*c5f0*/  FSEL R50, R15, 0.0052134888246655464172, P3 ;  /* 0x3baad5ea0f327808 */ /* 0x000fe20001800000 */
[----:B------:R-:W-:Y:S01]  /*c600*/  FFMA R48, R45, R44, R46 ;  /* 0x0000002c2d307223 */ /* 0x000fe2000000002e */
[----:B------:R-:W-:Y:S02]  /*c610*/  FSEL R43, |R56|, R43, P4 ;  /* 0x0000002b382b7208 */ /* 0x000fe40002000200 */
[----:B------:R-:W-:Y:S01]  /*c620*/  FSEL R44, R21, 8.4834944573231041431e-05, P4 ;  /* 0x38b1e96a152c7808 */ /* 0x000fe20002000000 */
[----:B------:R-:W-:Y:S01]  /*c630*/  FFMA R50, R45, R48, R50 ;  /* 0x000000302d327223 */ /* 0x000fe20000000032 */
[----:B------:R-:W-:Y:S02]  /*c640*/  FSEL R46, -R20, -0.00082130916416645050049, P4 ;  /* 0xba574d20142e7808 */ /* 0x000fe40002000100 */
        /* <DEDUP_REMOVED lines=51> */
[----:B------:R-:W-:-:S03]  /*c980*/  FADD R44, R44, 1 ;  /* 0x3f8000002c2c7421 */ /* 0x000fc60000000000 */
[----:B------:R-:W-:Y:S01]  /*c990*/  FMUL R52, R9, R4 ;  /* 0x0000000409347220 */ /* 0x000fe20000400000 */
[----:B------:R-:W-:Y:S01]  /*c9a0*/  FMUL R4, R103, 0.5 ;  /* 0x3f00000067047820 */ /* 0x000fe20000400000 */
[----:B------:R-:W-:Y:S01]  /*c9b0*/  FMUL R8, R44, R5 ;  /* 0x000000052c087220 */ /* 0x000fe20000400000 */
[----:B------:R-:W-:Y:S02]  /*c9c0*/  F2FP.BF16.F32.PACK_AB R9, R46, R43 ;  /* 0x0000002b2e09723e */ /* 0x000fe400000010ff */
[----:B------:R-:W-:Y:S01]  /*c9d0*/  FMUL R51, R51, R4 ;  /* 0x0000000433337220 */ /* 0x000fe20000400000 */
[----:B------:R-:W-:Y:S02]  /*c9e0*/  F2FP.BF16.F32.PACK_AB R11, R52, R47 ;  /* 0x0000002f340b723e */ /* 0x000fe400000010ff */
[----:B------:R-:W-:Y:S02]  /*c9f0*/  F2FP.BF16.F32.PACK_AB R4, R6, R53 ;  /* 0x000000350604723e */ /* 0x000fe400000010ff */
[----:B------:R-:W-:-:S02]  /*ca00*/  F2FP.BF16.F32.PACK_AB R8, R41, R8 ;  /* 0x000000082908723e */ /* 0x000fc400000010ff */
[----:B------:R-:W-:Y:S02]  /*ca10*/  F2FP.BF16.F32.PACK_AB R5, R99, R38 ;  /* 0x000000266305723e */ /* 0x000fe400000010ff */
[----:B------:R-:W-:Y:S01]  /*ca20*/  F2FP.BF16.F32.PACK_AB R6, R101, R100 ;  /* 0x000000646506723e */ /* 0x000fe200000010ff */
[----:B------:R1:W-:Y:S01]  /*ca30*/  STSM.16.M88.4 [R37+0x200], R8 ;  /* 0x0002000825007844 */ /* 0x0003e20000000200 */
[----:B------:R-:W-:-:S05]  /*ca40*/  F2FP.BF16.F32.PACK_AB R7, R51, R102 ;  /* 0x000000663307723e */ /* 0x000fca00000010ff */
[----:B------:R1:W-:Y:S01]  /*ca50*/  STSM.16.M88.4 [R24], R4 ;  /* 0x0000000418007844 */ /* 0x0003e20000000200 */
        /* <DEDUP_REMOVED lines=17> */
.L_x_100:
[----:B------:R-:W-:Y:S05]  /*cb70*/  BSYNC B0 ;  /* 0x0000000000007941 */ /* 0x000fea0003800000 */
.L_x_99:
[----:B------:R-:W-:Y:S06]  /*cb80*/  BAR.SYNC.DEFER_BLOCKING 0x1, 0x100 ;  /* 0x0044000000007b1d */ /* 0x000fec0000010000 */
[----:B------:R-:W-:Y:S04]  /*cb90*/  BSSY B0, `(.L_x_101) ;  /* 0x0000009000007945 */ /* 0x000fe80003800000 */
[----:B------:R-:W-:Y:S05]  /*cba0*/  @P0 BRA `(.L_x_102) ;  /* 0x00000000001c0947 */ /* 0x000fea0003800000 */
[----:B------:R-:W-:-:S13]  /*cbb0*/  ISETP.NE.AND P3, PT, R162, 0x3, PT ;  /* 0x00000003a200780c */ /* 0x000fda0003f65270 */
[----:B------:R-:W-:Y:S05]  /*cbc0*/  @!P3 BRA `(.L_x_103) ;  /* 0x000000000004b947 */ /* 0x000fea0003800000 */
[----:B------:R-:W-:Y:S01]  /*cbd0*/  BPT.TRAP 0x1 ;  /* 0x000000040000795c */ /* 0x000fe20000300000 */
.L_x_103:
[----:B------:R-:W-:-:S04]  /*cbe0*/  ULEA UR4, UR5, UR43, 0x3 ;  /* 0x0000002b05047291 */ /* 0x000fc8000f8e183f */
[----:B------:R-:W-:-:S04]  /*cbf0*/  UIADD3 UR4, UR4, 0x60, URZ ;  /* 0x0000006004047890 */ /* 0x000fc8000fffe03f */
[----:B------:R-:W-:-:S09]  /*cc00*/  UPRMT UR4, UR45, 0x654, UR4 ;  /* 0x000006542d047896 */ /* 0x000fd20008000004 */
[----:B------:R-:W-:Y:S03]  /*cc10*/  SYNCS.ARRIVE.TRANS64.RED.A1T0 RZ, [UR4], RZ ;  /* 0x000000ffffff79a7 */ /* 0x000fe60008100404 */
.L_x_102:
[----:B------:R-:W-:Y:S05]  /*cc20*/  BSYNC B0 ;  /* 0x0000000000007941 */ /* 0x000fea0003800000 */
.L_x_101:
        /* <DEDUP_REMOVED lines=8> */
.L_x_106:
[C---:B-1----:R-:W-:Y:S01]  /*ccb0*/  LEA R4, R0.reuse, UR43, 0x3 ;  /* 0x0000002b00047c11 */ /* 0x042fe2000f8e18ff */
[----:B------:R-:W-:Y:S01]  /*ccc0*/  VIADD R41, R0, 0x1 ;  /* 0x0000000100297836 */ /* 0x000fe20000000000 */
[----:B------:R-:W-:Y:S01]  /*ccd0*/  SHF.L.U32 R5, R32, 0x1f, RZ ;  /* 0x0000001f20057819 */ /* 0x000fe200000006ff */
[----:B------:R-:W-:Y:S03]  /*cce0*/  BSSY B1, `(.L_x_107) ;  /* 0x0000005000017945 */ /* 0x000fe60003800000 */
[----:B------:R-:W1:Y:S01]  /*ccf0*/  SYNCS.PHASECHK.TRANS64.TRYWAIT P4, [R4+URZ+0x40], R5 ;  /* 0x00004005040075a7 */ /* 0x000e62000808017f */
[----:B------:R-:W-:-:S04]  /*cd00*/  ISETP.NE.AND P3, PT, R41, 0x4, PT ;  /* 0x000000042900780c */ /* 0x000fc80003f65270 */
[----:B------:R-:W-:Y:S01]  /*cd10*/  SEL R43, RZ, 0x1, P3 ;  /* 0x00000001ff2b7807 */ /* 0x000fe20001800000 */
[----:B-1----:R-:W-:Y:S08]  /*cd20*/  @!P4 BRA `(.L_x_108) ;  /* 0x00000098001cc947 */ /* 0x002ff00003800000 */
.L_x_241:
[----:B------:R-:W-:Y:S05]  /*cd30*/  BSYNC B1 ;  /* 0x0000000000017941 */ /* 0x000fea0003800000 */
.L_x_107:
[----:B------:R-:W-:Y:S05]  /*cd40*/  @P2 BRA `(.L_x_109) ;  /* 0x0000000000942947 */ /* 0x000fea0003800000 */
[----:B------:R-:W-:Y:S01]  /*cd50*/  LEA R23, R0, R39, 0xd ;  /* 0x0000002700177211 */ /* 0x000fe200078e68ff */
[----:B------:R-:W-:Y:S05]  /*cd60*/  WARPSYNC.ALL ;  /* 0x0000000000007948 */ /* 0x000fea0003800000 */
[----:B-1----:R-:W-:Y:S01]  /*cd70*/  IMAD R5, R158, 0x2, R23 ;  /* 0x000000029e057824 */ /* 0x002fe200078e0217 */
[----:B------:R-:W1:Y:S05]  /*cd80*/  LDSM.16.M88.4 R8, [R23] ;  /* 0x000000001708783b */ /* 0x000e6a0000000200 */
        /* <DEDUP_REMOVED lines=33> */
.L_x_109:
[----:B------:R-:W-:Y:S02]  /*cfa0*/  LOP3.LUT R32, R32, R43, RZ, 0x3c, !PT ;  /* 0x0000002b20207212 */ /* 0x000fe400078e3cff */
[----:B------:R-:W-:-:S07]  /*cfb0*/  SEL R0, R41, RZ, P3 ;  /* 0x000000ff29007207 */ /* 0x000fce0001800000 */
.L_x_105:
[----:B------:R-:W-:Y:S05]  /*cfc0*/  BSYNC B0 ;  /* 0x0000000000007941 */ /* 0x000fea0003800000 */
.L_x_104:
[C---:B------:R-:W-:Y:S01]  /*cfd0*/  FFMA R106, R156.reuse, R106, R23 ;  /* 0x0000006a9c6a7223 */ /* 0x040fe20000000017 */
[C---:B------:R-:W-:Y:S01]  /*cfe0*/  FFMA R107, R156.reuse, R107, R26 ;  /* 0x0000006b9c6b7223 */ /* 0x040fe2000000001a */
[C---:B------:R-:W-:Y:S01]  /*cff0*/  FFMA R108, R156.reuse, R108, R165 ;  /* 0x0000006c9c6c7223 */ /* 0x040fe200000000a5 */
[----:B------:R-:W-:Y:S01]  /*d000*/  FFMA R109, R156, R109, R163 ;  /* 0x0000006d9c6d7223 */ /* 0x000fe200000000a3 */
[----:B------:R-:W-:Y:S01]  /*d010*/  FMUL R45, R106, 0.70710676908493041992 ;  /* 0x3f3504f36a2d7820 */ /* 0x000fe20000400000 */
[----:B-1----:R-:W-:Y:S01]  /*d020*/  FMUL R10, R107, 0.70710676908493041992 ;  /* 0x3f3504f36b0a7820 */ /* 0x002fe20000400000 */
[----:B------:R-:W-:Y:S01]  /*d030*/  FMUL R47, R108, 0.70710676908493041992 ;  /* 0x3f3504f36c2f7820 */ /* 0x000fe20000400000 */
[----:B------:R-:W-:Y:S01]  /*d040*/  FMUL R24, R109, 0.70710676908493041992 ;  /* 0x3f3504f36d187820 */ /* 0x000fe20000400000 */
[C---:B------:R-:W-:Y:S01]  /*d050*/  FMUL R4, R45.reuse, R45 ;  /* 0x0000002d2d047220 */ /* 0x040fe20000400000 */
        /* <DEDUP_REMOVED lines=436> */
.L_x_111:
[----:B------:R-:W-:Y:S05]  /*eba0*/  BSYNC B0 ;  /* 0x0000000000007941 */ /* 0x000fea0003800000 */
.L_x_110:
[----:B------:R-:W-:Y:S06]  /*ebb0*/  BAR.SYNC.DEFER_BLOCKING 0x1, 0x100 ;  /* 0x0044000000007b1d */ /* 0x000fec0000010000 */
[----:B------:R-:W-:Y:S04]  /*ebc0*/  BSSY B0, `(.L_x_112) ;  /* 0x0000009000007945 */ /* 0x000fe80003800000 */
[----:B------:R-:W-:Y:S05]  /*ebd0*/  @P0 BRA `(.L_x_113) ;  /* 0x00000000001c0947 */ /* 0x000fea0003800000 */
[----:B------:R-:W-:-:S13]  /*ebe0*/  ISETP.NE.AND P3, PT, R162, 0x3, PT ;  /* 0x00000003a200780c */ /* 0x000fda0003f65270 */
[----:B------:R-:W-:Y:S05]  /*ebf0*/  @!P3 BRA `(.L_x_114) ;  /* 0x000000000004b947 */ /* 0x000fea0003800000 */
[----:B------:R-:W-:Y:S01]  /*ec00*/  BPT.TRAP 0x1 ;  /* 0x000000040000795c */ /* 0x000fe20000300000 */
.L_x_114:
[----:B------:R-:W-:-:S04]  /*ec10*/  ULEA UR4, UR5, UR43, 0x3 ;  /* 0x0000002b05047291 */ /* 0x000fc8000f8e183f */
[----:B------:R-:W-:-:S04]  /*ec20*/  UIADD3 UR4, UR4, 0x60, URZ ;  /* 0x0000006004047890 */ /* 0x000fc8000fffe03f */
[----:B------:R-:W-:-:S09]  /*ec30*/  UPRMT UR4, UR45, 0x654, UR4 ;  /* 0x000006542d047896 */ /* 0x000fd20008000004 */
[----:B------:R-:W-:Y:S03]  /*ec40*/  SYNCS.ARRIVE.TRANS64.RED.A1T0 RZ, [UR4], RZ ;  /* 0x000000ffffff79a7 */ /* 0x000fe60008100404 */
.L_x_113:
[----:B------:R-:W-:Y:S05]  /*ec50*/  BSYNC B0 ;  /* 0x0000000000007941 */ /* 0x000fea0003800000 */
.L_x_112:
        /* <DEDUP_REMOVED lines=8> */
.L_x_117:
[----:B-1----:R-:W-:Y:S01]  /*ece0*/  LEA R4, R0, UR43, 0x3 ;  /* 0x0000002b00047c11 */ /* 0x002fe2000f8e18ff */
[----:B------:R-:W-:Y:S01]  /*ecf0*/  BSSY B1, `(.L_x_118) ;  /* 0x0000007000017945 */ /* 0x000fe20003800000 */
[----:B------:R-:W-:Y:S02]  /*ed00*/  SHF.L.U32 R5, R32, 0x1f, RZ ;  /* 0x0000001f20057819 */ /* 0x000fe400000006ff */
[----:B------:R-:W-:Y:S02]  /*ed10*/  IADD3 R41, R0, 0x1, RZ ;  /* 0x0000000100297810 */ /* 0x000fe40007ffe0ff */
[----:B------:R-:W1:Y:S02]  /*ed20*/  SYNCS.PHASECHK.TRANS64.TRYWAIT P4, [R4+URZ+0x40], R5 ;  /* 0x00004005040075a7 */ /* 0x000e64000808017f */
[----:B------:R-:W-:-:S04]  /*ed30*/  ISETP.NE.AND P3, PT, R41, 0x4, PT ;  /* 0x000000042900780c */ /* 0x000fc80003f65270 */
[----:B------:R-:W-:Y:S01]  /*ed40*/  SEL R43, RZ, 0x1, P3 ;  /* 0x00000001ff2b7807 */ /* 0x000fe20001800000 */
[----:B-1----:R-:W-:Y:S08]  /*ed50*/  @!P4 BRA `(.L_x_119) ;  /* 0x000000780024c947 */ /* 0x002ff00003800000 */
.L_x_242:
[----:B------:R-:W-:Y:S05]  /*ed60*/  BSYNC B1 ;  /* 0x0000000000017941 */ /* 0x000fea0003800000 */
.L_x_118:
[----:B------:R-:W-:Y:S05]  /*ed70*/  @P2 BRA `(.L_x_120) ;  /* 0x0000000000942947 */ /* 0x000fea0003800000 */
[----:B------:R-:W-:Y:S01]  /*ed80*/  IMAD R23, R0, 0x2000, R39 ;  /* 0x0000200000177824 */ /* 0x000fe200078e0227 */
[----:B------:R-:W-:Y:S05]  /*ed90*/  WARPSYNC.ALL ;  /* 0x0000000000007948 */ /* 0x000fea0003800000 */
[----:B-1----:R-:W-:Y:S01]  /*eda0*/  LEA R5, R158, R23, 0x1 ;  /* 0x000000179e057211 */ /* 0x002fe200078e08ff */
[----:B------:R-:W1:Y:S05]  /*edb0*/  LDSM.16.M88.4 R8, [R23] ;  /* 0x000000001708783b */ /* 0x000e6a0000000200 */
[----:B------:R-:W2:Y:S01]  /*edc0*/  LDSM.16.M88.4 R4, [R5] ;  /* 0x000000000504783b */ /* 0x000ea20000000200 */
[C---:B-1----:R-:W-:Y:S01]  /*edd0*/  IMAD.U32 R0, R8.reuse, 0x10000, RZ ;  /* 0x0001000008007824 */ /* 0x042fe200078e00ff */
[----:B------:R-:W-:Y:S01]  /*ede0*/  LOP3.LUT R8, R8, 0xffff0000, RZ, 0xc0, !PT ;  /* 0xffff000008087812 */ /* 0x000fe200078ec0ff */
[----:B------:R-:W-:Y:S01]  /*edf0*/  IMAD.U32 R30, R10, 0x10000, RZ ;  /* 0x000100000a1e7824 */ /* 0x000fe200078e00ff */
[----:B------:R-:W-:Y:S01]  /*ee00*/  SHF.L.U32 R24, R9, 0x10, RZ ;  /* 0x0000001009187819 */ /* 0x000fe200000006ff */
        /* <DEDUP_REMOVED lines=28> */
.L_x_120:
[----:B------:R-:W-:Y:S02]  /*efd0*/  LOP3.LUT R32, R32, R43, RZ, 0x3c, !PT ;  /* 0x0000002b20207212 */ /* 0x000fe400078e3cff */
[----:B------:R-:W-:-:S07]  /*efe0*/  SEL R0, R41, RZ, P3 ;  /* 0x000000ff29007207 */ /* 0x000fce0001800000 */
.L_x_116:
[----:B------:R-:W-:Y:S05]  /*eff0*/  BSYNC B0 ;  /* 0x0000000000007941 */ /* 0x000fea0003800000 */
.L_x_115:
        /* <DEDUP_REMOVED lines=62> */
[C---:B------:R-:W-:Y:S01]  /*f3e0*/  FFMA R135, R156.reuse, R135, R35 ;  /* 0x000000879c877223 */ /* 0x040fe20000000023 */
[C---:B------:R-:W-:Y:S01]  /*f3f0*/  FFMA R121, R156.reuse, R121, R171 ;  /* 0x000000799c797223 */ /* 0x040fe200000000ab */
[----:B------:R-:W-:Y:S01]  /*f400*/  FFMA R120, R156, R120, R27 ;  /* 0x000000789c787223 */ /* 0x000fe2000000001b */
[----:B------:R-:W-:Y:S05]  /*f410*/  WARPSYNC.ALL ;  /* 0x0000000000007948 */ /* 0x000fea0003800000 */
[----:B-1----:R-:W-:Y:S01]  /*f420*/  @P3 FADD R6, -R6, 1 ;  /* 0x3f80000006063421 */ /* 0x002fe20000000100 */
[----:B------:R-:W-:Y:S01]  /*f430*/  FMUL R44, R121, 0.70710676908493041992 ;  /* 0x3f3504f3792c7820 */ /* 0x000fe20000400000 */
[----:B------:R-:W-:Y:S03]  /*f440*/  BSSY B0, `(.L_x_121) ;  /* 0x0000179000007945 */ /* 0x000fe60003800000 */
[----:B------:R-:W-:Y:S01]  /*f450*/  @P3 LOP3.LUT R4, R6, 0x80000000, R45, 0xb8, !PT ;  /* 0x8000000006043812 */ /* 0x000fe200078eb82d */
[----:B------:R-:W-:Y:S01]  /*f460*/  FMUL R6, R47, R47 ;  /* 0x0000002f2f067220 */ /* 0x000fe20000400000 */
[----:B--2---:R-:W-:Y:S01]  /*f470*/  @P4 FADD R7, -R7, 1 ;  /* 0x3f80000007074421 */ /* 0x004fe20000000100 */
[----:B------:R-:W-:-:S02]  /*f480*/  FSETP.GE.AND P3, PT, |R47|, 1.0029599666595458984, PT ;  /* 0x3f8060fe2f00780b */ /* 0x000fc40003f66200 */
[----:B------:R-:W-:Y:S02]  /*f490*/  FADD R4, R4, 1 ;  /* 0x3f80000004047421 */ /* 0x000fe40000000000 */
[----:B------:R-:W-:Y:S02]  /*f4a0*/  @P4 LOP3.LUT R5, R7, 0x80000000, R10, 0xb8, !PT ;  /* 0x8000000007054812 */ /* 0x000fe400078eb80a */
[----:B------:R-:W-:Y:S02]  /*f4b0*/  FSEL R6, |R47|, R6, P3 ;  /* 0x000000062f067208 */ /* 0x000fe40001800200 */
[----:B------:R-:W-:Y:S01]  /*f4c0*/  FSEL R7, R21, 8.4834944573231041431e-05, P3 ;  /* 0x38b1e96a15077808 */ /* 0x000fe20001800000 */
[----:B------:R-:W-:Y:S01]  /*f4d0*/  FADD R5, R5, 1 ;  /* 0x3f80000005057421 */ /* 0x000fe20000000000 */
[----:B------:R-:W-:Y:S02]  /*f4e0*/  FSEL R9, -R20, -0.00082130916416645050049, P3 ;  /* 0xba574d2014097808 */ /* 0x000fe40001800100 */
[----:B------:R-:W-:-:S02]  /*f4f0*/  FSETP.GE.AND P4, PT, |R24|, 1.0029599666595458984, PT ;  /* 0x3f8060fe1800780b */ /* 0x000fc40003f86200 */
[----:B------:R-:W-:Y:S01]  /*f500*/  FSEL R11, -R14, -0.026868773624300956726, P3 ;  /* 0xbcdc1be70e0b7808 */ /* 0x000fe20001800100 */
[----:B------:R-:W-:Y:S01]  /*f510*/  FFMA R7, R6, R7, R9 ;  /* 0x0000000706077223 */ /* 0x000fe20000000009 */
[----:B------:R-:W-:Y:S02]  /*f520*/  FSEL R9, R15, 0.0052134888246655464172, P3 ;  /* 0x3baad5ea0f097808 */ /* 0x000fe40001800000 */
        /* <DEDUP_REMOVED lines=133> */
[----:B------:R-:W-:-:S02]  /*fd80*/  FSEL R30, |R53|, R30, P4 ;  /* 0x0000001e351e7208 */ /* 0x000fc40002000200 */
[----:B------:R-:W-:Y:S02]  /*fd90*/  FSEL R43, R15, 0.0052134888246655464172, P3 ;  /* 0x3baad5ea0f2b7808 */ /* 0x000fe40001800000 */
        /* <DEDUP_REMOVED lines=31> */
[----:B--2---:R-:W-:Y:S01]  /*ff90*/  @P4 FADD R40, -R40, 1 ;  /* 0x3f80000028284421 */ /* 0x004fe20000000100 */
[----:B------:R-:W-:Y:S01]  /*ffa0*/  FMUL R55, R134, 0.70710676908493041992 ;  /* 0x3f3504f386377820 */ /* 0x000fe20000400000 */
        /* <DEDUP_REMOVED lines=35> */
[C---:B------:R-:W-:Y:S02]  /*101e0*/  FFMA R45, R42.reuse, R47, R45 ;  /* 0x0000002f2a2d7223 */ /* 0x040fe4000000002d */
[----:B------:R-:W-:Y:S01]  /*101f0*/  FFMA R46, R41, R40, R40 ;  /* 0x00000028292e7223 */ /* 0x000fe20000000028 */
[----:B------:R-:W-:Y:S01]  /*10200*/  FSEL R40, -|R53|, R53, P4 ;  /* 0x0000003535287208 */ /* 0x000fe20002000300 */
[----:B------:R-:W-:-:S02]  /*10210*/  FFMA R45, R42, R45, R38 ;  /* 0x0000002d2a2d7223 */ /* 0x000fc40000000026 */
        /* <DEDUP_REMOVED lines=12> */
[----:B------:R-:W-:-:S02]  /*102e0*/  FSEL R41, R21, 8.4834944573231041431e-05, P3 ;  /* 0x38b1e96a15297808 */ /* 0x000fc40001800000 */
        /* <DEDUP_REMOVED lines=45> */
[----:B------:R-:W-:-:S02]  /*105c0*/  FSEL R40, |R44|, R38, P3 ;  /* 0x000000262c287208 */ /* 0x000fc40001800200 */
[----:B------:R-:W-:Y:S01]  /*105d0*/  FSEL R43, -R20, -0.00082130916416645050049, P3 ;  /* 0xba574d20142b7808 */ /* 0x000fe20001800100 */
[C---:B------:R-:W-:Y:S01]  /*105e0*/  FMUL R38, R53.reuse, R53 ;  /* 0x0000003535267220 */ /* 0x040fe20000400000 */
[----:B------:R-:W-:Y:S01]  /*105f0*/  FSETP.GE.AND P4, PT, |R53|, 1.0029599666595458984, PT ;  /* 0x3f8060fe3500780b */ /* 0x000fe20003f86200 */
[----:B------:R-:W-:Y:S01]  /*10600*/  FADD R52, R52, 1 ;  /* 0x3f80000034347421 */ /* 0x000fe20000000000 */
        /* <DEDUP_REMOVED lines=30> */
[----:B------:R-:W-:-:S04]  /*107f0*/  FMUL R43, R124, 0.5 ;  /* 0x3f0000007c2b7820 */ /* 0x000fc80000400000 */
[----:B------:R-:W-:Y:S01]  /*10800*/  FMUL R43, R6, R43 ;  /* 0x0000002b062b7220 */ /* 0x000fe20000400000 */
[----:B------:R-:W2:Y:S01]  /*10810*/  @P4 MUFU.EX2 R38, R40 ;  /* 0x0000002800264308 */ /* 0x000ea20000000800 */
[----:B------:R-:W-:-:S04]  /*10820*/  FMUL R6, R129, 0.5 ;  /* 0x3f00000081067820 */ /* 0x000fc80000400000 */
[----:B------:R-:W-:Y:S01]  /*10830*/  FMUL R49, R11, R6 ;  /* 0x000000060b317220 */ /* 0x000fe20000400000 */
[----:B------:R-:W-:Y:S01]  /*10840*/  FMUL R11, R135, 0.5 ;  /* 0x3f000000870b7820 */ /* 0x000fe20000400000 */
[----:B-1----:R-:W-:-:S03]  /*10850*/  @P3 FADD R41, -R41, 1 ;  /* 0x3f80000029293421 */ /* 0x002fc60000000100 */
[----:B------:R-:W-:Y:S02]  /*10860*/  FMUL R11, R52, R11 ;  /* 0x0000000b340b7220 */ /* 0x000fe40000400000 */
[----:B------:R-:W-:Y:S01]  /*10870*/  @P3 LOP3.LUT R42, R41, 0x80000000, R44, 0xb8, !PT ;  /* 0x80000000292a3812 */ /* 0x000fe200078eb82c */
[----:B------:R-:W-:Y:S01]  /*10880*/  FMUL R44, R125, 0.5 ;  /* 0x3f0000007d2c7820 */ /* 0x000fe20000400000 */
[----:B------:R-:W-:Y:S01]  /*10890*/  FMUL R41, R122, 0.5 ;  /* 0x3f0000007a297820 */ /* 0x000fe20000400000 */
[----:B--2---:R-:W-:Y:S02]  /*108a0*/  @P4 FADD R38, -R38, 1 ;  /* 0x3f80000026264421 */ /* 0x004fe40000000100 */
[----:B------:R-:W-:Y:S01]  /*108b0*/  FMUL R44, R7, R44 ;  /* 0x0000002c072c7220 */ /* 0x000fe20000400000 */
[----:B------:R-:W-:Y:S01]  /*108c0*/  FMUL R7, R128, 0.5 ;  /* 0x3f00000080077820 */ /* 0x000fe20000400000 */
[----:B------:R-:W-:Y:S01]  /*108d0*/  FMUL R45, R4, R41 ;  /* 0x00000029042d7220 */ /* 0x000fe20000400000 */
[----:B------:R-:W-:Y:S01]  /*108e0*/  @P4 LOP3.LUT R40, R38, 0x80000000, R53, 0xb8, !PT ;  /* 0x8000000026284812 */ /* 0x000fe200078eb835 */
[----:B------:R-:W-:Y:S01]  /*108f0*/  FMUL R38, R123, 0.5 ;  /* 0x3f0000007b267820 */ /* 0x000fe20000400000 */
[----:B------:R-:W-:Y:S01]  /*10900*/  FMUL R10, R10, R7 ;  /* 0x000000070a0a7220 */ /* 0x000fe20000400000 */
[----:B------:R-:W-:Y:S01]  /*10910*/  FMUL R7, R132, 0.5 ;  /* 0x3f00000084077820 */ /* 0x000fe20000400000 */
[----:B------:R-:W-:Y:S01]  /*10920*/  FMUL R4, R127, 0.5 ;  /* 0x3f0000007f047820 */ /* 0x000fe20000400000 */
[----:B------:R-:W-:Y:S01]  /*10930*/  FMUL R38, R5, R38 ;  /* 0x0000002605267220 */ /* 0x000fe20000400000 */
[----:B------:R-:W-:Y:S01]  /*10940*/  FMUL R5, R126, 0.5 ;  /* 0x3f0000007e057820 */ /* 0x000fe20000400000 */
[----:B------:R-:W-:Y:S01]  /*10950*/  FMUL R46, R46, R7 ;  /* 0x000000072e2e7220 */ /* 0x000fe20000400000 */
[----:B------:R-:W-:Y:S01]  /*10960*/  FMUL R47, R9, R4 ;  /* 0x00000004092f7220 */ /* 0x000fe20000400000 */
[----:B------:R-:W-:Y:S01]  /*10970*/  FMUL R7, R121, 0.5 ;  /* 0x3f00000079077820 */ /* 0x000fe20000400000 */
[----:B------:R-:W-:Y:S01]  /*10980*/  FMUL R8, R8, R5 ;  /* 0x0000000508087220 */ /* 0x000fe20000400000 */
[----:B------:R-:W-:Y:S01]  /*10990*/  FMUL R5, R130, 0.5 ;  /* 0x3f00000082057820 */ /* 0x000fe20000400000 */
[----:B------:R-:W-:Y:S01]  /*109a0*/  FADD R42, R42, 1 ;  /* 0x3f8000002a2a7421 */ /* 0x000fe20000000000 */
[----:B------:R-:W-:Y:S01]  /*109b0*/  FADD R40, R40, 1 ;  /* 0x3f80000028287421 */ /* 0x000fe20000000000 */
[----:B------:R-:W-:Y:S01]  /*109c0*/  FMUL R9, R134, 0.5 ;  /* 0x3f00000086097820 */ /* 0x000fe20000400000 */
[----:B------:R-:W-:Y:S01]  /*109d0*/  FMUL R24, R24, R5 ;  /* 0x0000000518187220 */ /* 0x000fe20000400000 */
[----:B------:R-:W-:Y:S01]  /*109e0*/  FMUL R5, R120, 0.5 ;  /* 0x3f00000078057820 */ /* 0x000fe20000400000 */
[----:B------:R-:W-:Y:S01]  /*109f0*/  FMUL R41, R42, R7 ;  /* 0x000000072a297220 */ /* 0x000fe20000400000 */
[----:B------:R-:W-:Y:S01]  /*10a00*/  FMUL R50, R50, R9 ;  /* 0x0000000932327220 */ /* 0x000fe20000400000 */
[----:B------:R-:W-:Y:S01]  /*10a10*/  F2FP.BF16.F32.PACK_AB R7, R47, R8 ;  /* 0x000000082f07723e */ /* 0x000fe200000010ff */
[----:B------:R-:W-:Y:S01]  /*10a20*/  FMUL R4, R40, R5 ;  /* 0x0000000528047220 */ /* 0x000fe20000400000 */
[----:B------:R-:W-:-:S02]  /*10a30*/  F2FP.BF16.F32.PACK_AB R5, R38, R45 ;  /* 0x0000002d2605723e */ /* 0x000fc400000010ff */
[----:B------:R-:W-:Y:S02]  /*10a40*/  F2FP.BF16.F32.PACK_AB R6, R44, R43 ;  /* 0x0000002b2c06723e */ /* 0x000fe400000010ff */
[----:B------:R-:W-:Y:S02]  /*10a50*/  F2FP.BF16.F32.PACK_AB R8, R49, R10 ;  /* 0x0000000a3108723e */ /* 0x000fe400000010ff */
[----:B------:R-:W-:Y:S02]  /*10a60*/  F2FP.BF16.F32.PACK_AB R4, R41, R4 ;  /* 0x000000042904723e */ /* 0x000fe400000010ff */
        /* <DEDUP_REMOVED lines=22> */
.L_x_122:
[----:B------:R-:W-:Y:S05]  /*10bd0*/  BSYNC B0 ;  /* 0x0000000000007941 */ /* 0x000fea0003800000 */
.L_x_121:
[----:B------:R-:W-:Y:S06]  /*10be0*/  BAR.SYNC.DEFER_BLOCKING 0x1, 0x100 ;  /* 0x0044000000007b1d */ /* 0x000fec0000010000 */
[----:B------:R-:W-:Y:S04]  /*10bf0*/  BSSY B0, `(.L_x_123) ;  /* 0x0000009000007945 */ /* 0x000fe80003800000 */
[----:B------:R-:W-:Y:S05]  /*10c00*/  @P0 BRA `(.L_x_124) ;  /* 0x00000000001c0947 */ /* 0x000fea0003800000 */
[----:B------:R-:W-:-:S13]  /*10c10*/  ISETP.NE.AND P3, PT, R162, 0x3, PT ;  /* 0x00000003a200780c */ /* 0x000fda0003f65270 */
[----:B------:R-:W-:Y:S05]  /*10c20*/  @!P3 BRA `(.L_x_125) ;  /* 0x000000000004b947 */ /* 0x000fea0003800000 */
[----:B------:R-:W-:Y:S01]  /*10c30*/  BPT.TRAP 0x1 ;  /* 0x000000040000795c */ /* 0x000fe20000300000 */
.L_x_125:
[----:B------:R-:W-:-:S04]  /*10c40*/  ULEA UR4, UR5, UR43, 0x3 ;  /* 0x0000002b05047291 */ /* 0x000fc8000f8e183f */
[----:B------:R-:W-:-:S04]  /*10c50*/  UIADD3 UR4, UR4, 0x60, URZ ;  /* 0x0000006004047890 */ /* 0x000fc8000fffe03f */
[----:B------:R-:W-:-:S09]  /*10c60*/  UPRMT UR4, UR45, 0x654, UR4 ;  /* 0x000006542d047896 */ /* 0x000fd20008000004 */
[----:B------:R-:W-:Y:S03]  /*10c70*/  SYNCS.ARRIVE.TRANS64.RED.A1T0 RZ, [UR4], RZ ;  /* 0x000000ffffff79a7 */ /* 0x000fe60008100404 */
.L_x_124:
[----:B------:R-:W-:Y:S05]  /*10c80*/  BSYNC B0 ;  /* 0x0000000000007941 */ /* 0x000fea0003800000 */
.L_x_123:
        /* <DEDUP_REMOVED lines=8> */
.L_x_128:
[----:B------:R-:W-:Y:S01]  /*10d10*/  SHF.L.U32 R32, R32, 0x1f, RZ ;  /* 0x0000001f20207819 */ /* 0x000fe200000006ff */
[----:B------:R-:W-:Y:S01]  /*10d20*/  BSSY B1, `(.L_x_129) ;  /* 0x0000004000017945 */ /* 0x000fe20003800000 */
[----:B-1----:R-:W-:-:S04]  /*10d30*/  LEA R5, R0, UR43, 0x3 ;  /* 0x0000002b00057c11 */ /* 0x002fc8000f8e18ff */
[----:B------:R-:W1:Y:S02]  /*10d40*/  SYNCS.PHASECHK.TRANS64.TRYWAIT P3, [R5+URZ+0x40], R32 ;  /* 0x00004020050075a7 */ /* 0x000e64000806017f */
[----:B-1----:R-:W-:Y:S05]  /*10d50*/  @!P3 BRA `(.L_x_130) ;  /* 0x000000580038b947 */ /* 0x002fea0003800000 */
.L_x_243:
[----:B------:R-:W-:Y:S05]  /*10d60*/  BSYNC B1 ;  /* 0x0000000000017941 */ /* 0x000fea0003800000 */
.L_x_129:
[----:B------:R-:W-:Y:S05]  /*10d70*/  @P2 BRA `(.L_x_127) ;  /* 0x0000000000942947 */ /* 0x000fea0003800000 */
[----:B------:R-:W-:Y:S01]  /*10d80*/  IMAD R39, R0, 0x2000, R39 ;  /* 0x0000200000277824 */ /* 0x000fe200078e0227 */
[----:B------:R-:W-:Y:S05]  /*10d90*/  WARPSYNC.ALL ;  /* 0x0000000000007948 */ /* 0x000fea0003800000 */
[----:B------:R-:W-:Y:S01]  /*10da0*/  LEA R0, R158, R39, 0x1 ;  /* 0x000000279e007211 */ /* 0x000fe200078e08ff */
[----:B-1----:R-:W1:Y:S04]  /*10db0*/  LDSM.16.M88.4 R4, [R39] ;  /* 0x000000002704783b */ /* 0x002e680000000200 */
[----:B------:R-:W2:Y:S01]  /*10dc0*/  LDSM.16.M88.4 R40, [R0] ;  /* 0x000000000028783b */ /* 0x000ea20000000200 */
[C---:B-1----:R-:W-:Y:S01]  /*10dd0*/  IMAD.U32 R8, R4.reuse, 0x10000, RZ ;  /* 0x0001000004087824 */ /* 0x042fe200078e00ff */
[----:B------:R-:W-:Y:S01]  /*10de0*/  LOP3.LUT R4, R4, 0xffff0000, RZ, 0xc0, !PT ;  /* 0xffff000004047812 */ /* 0x000fe200078ec0ff */
[----:B------:R-:W-:Y:S01]  /*10df0*/  IMAD.U32 R24, R6, 0x10000, RZ ;  /* 0x0001000006187824 */ /* 0x000fe200078e00ff */
[C---:B------:R-:W-:Y:S01]  /*10e00*/  SHF.L.U32 R10, R5.reuse, 0x10, RZ ;  /* 0x00000010050a7819 */ /* 0x040fe200000006ff */
        /* <DEDUP_REMOVED lines=28> */
.L_x_127:
[----:B------:R-:W-:Y:S05]  /*10fd0*/  BSYNC B0 ;  /* 0x0000000000007941 */ /* 0x000fea0003800000 */
.L_x_126:
[C---:B------:R-:W-:Y:S01]  /*10fe0*/  FFMA R35, R156.reuse, R151, R35 ;  /* 0x000000979c237223 */ /* 0x040fe20000000023 */
[C---:B------:R-:W-:Y:S01]  /*10ff0*/  FFMA R23, R156.reuse, R138, R23 ;  /* 0x0000008a9c177223 */ /* 0x040fe20000000017 */
[C---:B------:R-:W-:Y:S01]  /*11000*/  FFMA R26, R156.reuse, R139, R26 ;  /* 0x0000008b9c1a7223 */ /* 0x040fe2000000001a */
[----:B------:R-:W-:Y:S01]  /*11010*/  FFMA R140, R156, R140, R165 ;  /* 0x0000008c9c8c7223 */ /* 0x000fe200000000a5 */
[----:B-1----:R-:W-:Y:S01]  /*11020*/  FMUL R9, R35, 0.70710676908493041992 ;  /* 0x3f3504f323097820 */ /* 0x002fe20000400000 */
[----:B------:R-:W-:Y:S01]  /*11030*/  FMUL R24, R23, 0.70710676908493041992 ;  /* 0x3f3504f317187820 */ /* 0x000fe20000400000 */
[----:B------:R-:W-:Y:S01]  /*11040*/  FMUL R47, R26, 0.70710676908493041992 ;  /* 0x3f3504f31a2f7820 */ /* 0x000fe20000400000 */
[----:B------:R-:W-:Y:S01]  /*11050*/  FMUL R30, R140, 0.70710676908493041992 ;  /* 0x3f3504f38c1e7820 */ /* 0x000fe20000400000 */
[C---:B------:R-:W-:Y:S01]  /*11060*/  FMUL R0, R9.reuse, R9 ;  /* 0x0000000909007220 */ /* 0x040fe20000400000 */
[----:B------:R-:W-:Y:S01]  /*11070*/  FSETP.GE.AND P2, PT, |R9|, 1.0029599666595458984, PT ;  /* 0x3f8060fe0900780b */ /* 0x000fe20003f46200 */
[----:B------:R-:W-:Y:S01]  /*11080*/  FFMA R141, R156, R141, R163 ;  /* 0x0000008d9c8d7223 */ /* 0x000fe200000000a3 */
[----:B------:R-:W-:Y:S01]  /*11090*/  FSETP.GE.AND P3, PT, |R47|, 1.0029599666595458984, PT ;  /* 0x3f8060fe2f00780b */ /* 0x000fe20003f66200 */
[----:B------:R-:W-:Y:S01]  /*110a0*/  FMUL R8, R30, R30 ;  /* 0x0000001e1e087220 */ /* 0x000fe20000400000 */
[----:B------:R-:W-:Y:S01]  /*110b0*/  FSEL R0, |R9|, R0, P2 ;  /* 0x0000000009007208 */ /* 0x000fe20001000200 */
[C---:B------:R-:W-:Y:S01]  /*110c0*/  FFMA R142, R156.reuse, R142, R167 ;  /* 0x0000008e9c8e7223 */ /* 0x040fe200000000a7 */
[----:B------:R-:W-:Y:S01]  /*110d0*/  FSEL R5, R21, 8.4834944573231041431e-05, P2 ;  /* 0x38b1e96a15057808 */ /* 0x000fe20001000000 */
[----:B------:R-:W-:Y:S01]  /*110e0*/  FFMA R29, R156, R143, R29 ;  /* 0x0000008f9c1d7223 */ /* 0x000fe2000000001d */
[----:B------:R-:W-:Y:S01]  /*110f0*/  FSEL R7, -R20, -0.00082130916416645050049, P2 ;  /* 0xba574d2014077808 */ /* 0x000fe20001000100 */
[----:B------:R-:W-:Y:S01]  /*11100*/  FMUL R42, R142, 0.70710676908493041992 ;  /* 0x3f3504f38e2a7820 */ /* 0x000fe20000400000 */
[----:B------:R-:W-:Y:S01]  /*11110*/  FSEL R4, R15, 0.0052134888246655464172, P2 ;  /* 0x3baad5ea0f047808 */ /* 0x000fe20001000000 */
[----:B------:R-:W-:Y:S01]  /*11120*/  FFMA R144, R156, R144, R169 ;  /* 0x000000909c907223 */ /* 0x000fe200000000a9 */
[----:B------:R-:W-:Y:S01]  /*11130*/  FSEL R6, -R14, -0.026868773624300956726, P2 ;  /* 0xbcdc1be70e067808 */ /* 0x000fe20001000100 */
[----:B------:R-:W-:Y:S01]  /*11140*/  FFMA R5, R0, R5, R7 ;  /* 0x0000000500057223 */ /* 0x000fe20000000007 */
[----:B------:R-:W-:Y:S01]  /*11150*/  FSEL R7, -|R9|, R9, P2 ;  /* 0x0000000909077208 */ /* 0x000fe20001000300 */
[----:B------:R-:W-:Y:S01]  /*11160*/  FFMA R31, R156, R145, R31 ;  /* 0x000000919c1f7223 */ /* 0x000fe2000000001f */
[----:B------:R-:W-:Y:S01]  /*11170*/  FSEL R11, -R20, -0.00082130916416645050049, P3 ;  /* 0xba574d20140b7808 */ /* 0x000fe20001800100 */
[----:B------:R-:W-:Y:S01]  /*11180*/  FFMA R5, R0, R5, R4 ;  /* 0x0000000500057223 */ /* 0x000fe20000000004 */
[----:B------:R-:W-:Y:S01]  /*11190*/  FSEL R4, R13, 0.11284004896879196167, P2 ;  /* 0x3de718af0d047808 */ /* 0x000fe20001000000 */
[----:B------:R-:W-:Y:S01]  /*111a0*/  FMUL R53, R144, 0.70710676908493041992 ;  /* 0x3f3504f390357820 */ /* 0x000fe20000400000 */
[----:B------:R-:W-:Y:S01]  /*111b0*/  FSETP.GE.AND P4, PT, |R30|, 1.0029599666595458984, PT ;  /* 0x3f8060fe1e00780b */ /* 0x000fe20003f86200 */
[----:B------:R-:W-:Y:S01]  /*111c0*/  FFMA R5, R0, R5, R6 ;  /* 0x0000000500057223 */ /* 0x000fe20000000006 */
[----:B------:R-:W-:Y:S01]  /*111d0*/  FSEL R6, R12, -0.37612664699554443359, P2 ;  /* 0xbec093ac0c067808 */ /* 0x000fe20001000000 */
[----:B------:R-:W-:Y:S01]  /*111e0*/  FFMA R146, R156, R146, R173 ;  /* 0x000000929c927223 */ /* 0x000fe200000000ad */
[----:B------:R-:W-:Y:S01]  /*111f0*/  FSEL R8, |R30|, R8, P4 ;  /* 0x000000081e087208 */ /* 0x000fe20002000200 */
[----:B------:R-:W-:Y:S01]  /*11200*/  FFMA R5, R0, R5, R4 ;  /* 0x0000000500057223 */ /* 0x000fe20000000004 */
[----:B------:R-:W-:Y:S01]  /*11210*/  FSEL R4, R3, 0.12837915122509002686, P2 ;  /* 0x3e0375d303047808 */ /* 0x000fe20001000000 */
[----:B------:R-:W-:Y:S01]  /*11220*/  FMUL R55, R146, 0.70710676908493041992 ;  /* 0x3f3504f392377820 */ /* 0x000fe20000400000 */
[----:B------:R-:W-:Y:S01]  /*11230*/  FSEL R41, R21, 8.4834944573231041431e-05, P4 ;  /* 0x38b1e96a15297808 */ /* 0x000fe20002000000 */
[----:B------:R-:W-:Y:S01]  /*11240*/  FFMA R5, R0, R5, R6 ;  /* 0x0000000500057223 */ /* 0x000fe20000000006 */
[----:B------:R-:W-:Y:S01]  /*11250*/  FMUL R6, R47, R47 ;  /* 0x0000002f2f067220 */ /* 0x000fe20000400000 */
[----:B------:R-:W-:Y:S01]  /*11260*/  FSEL R43, -R20, -0.00082130916416645050049, P4 ;  /* 0xba574d20142b7808 */ /* 0x000fe20002000100 */
[----:B------:R-:W-:Y:S01]  /*11270*/  FFMA R147, R156, R147, R33 ;  /* 0x000000939c937223 */ /* 0x000fe20000000021 */
[----:B------:R-:W-:Y:S01]  /*11280*/  FFMA R0, R0, R5, R4 ;  /* 0x0000000500007223 */ /* 0x000fe20000000004 */
[----:B------:R-:W-:Y:S01]  /*11290*/  FSEL R39, R15, 0.0052134888246655464172, P3 ;  /* 0x3baad5ea0f277808 */ /* 0x000fe20001800000 */
[----:B------:R-:W-:Y:S01]  /*112a0*/  FFMA R148, R156, R148, R25 ;  /* 0x000000949c947223 */ /* 0x000fe20000000019 */
[----:B------:R-:W-:Y:S01]  /*112b0*/  FSEL R6, |R47|, R6, P3 ;  /* 0x000000062f067208 */ /* 0x000fe20001800200 */
[----:B------:R-:W-:Y:S01]  /*112c0*/  FFMA R0, R0, R7, R7 ;  /* 0x0000000700007223 */ /* 0x000fe20000000007 */
[----:B------:R-:W-:Y:S01]  /*112d0*/  FSEL R45, R15, 0.0052134888246655464172, P4 ;  /* 0x3baad5ea0f2d7808 */ /* 0x000fe20002000000 */
[----:B------:R-:W-:Y:S01]  /*112e0*/  FFMA R41, R8, R41, R43 ;  /* 0x0000002908297223 */ /* 0x000fe2000000002b */
[----:B------:R-:W-:Y:S01]  /*112f0*/  FSEL R43, -R14, -0.026868773624300956726, P4 ;  /* 0xbcdc1be70e2b7808 */ /* 0x000fe20002000100 */
[----:B------:R-:W1:Y:S01]  /*11300*/  @P2 MUFU.EX2 R4, R0 ;  /* 0x0000000000042308 */ /* 0x000e620000000800 */
[----:B------:R-:W-:Y:S01]  /*11310*/  FSEL R10, R3, 0.12837915122509002686, P4 ;  /* 0x3e0375d3030a7808 */ /* 0x000fe20002000000 */
[----:B------:R-:W-:Y:S01]  /*11320*/  FFMA R45, R8, R41, R45 ;  /* 0x00000029082d7223 */ /* 0x000fe2000000002d */
[----:B------:R-:W-:Y:S01]  /*11330*/  FSEL R41, R13, 0.11284004896879196167, P3 ;  /* 0x3de718af0d297808 */ /* 0x000fe20001800000 */
[C---:B------:R-:W-:Y:S01]  /*11340*/  FFMA R149, R156.reuse, R149, R177 ;  /* 0x000000959c957223 */ /* 0x040fe200000000b1 */
[----:B------:R-:W-:Y:S01]  /*11350*/  FFMA R150, R156, R150, R175 ;  /* 0x000000969c967223 */ /* 0x000fe200000000af */
[----:B------:R-:W-:Y:S01]  /*11360*/  FFMA R43, R8, R45, R43 ;  /* 0x0000002d082b7223 */ /* 0x000fe2000000002b */
[C---:B------:R-:W-:Y:S01]  /*11370*/  FFMA R137, R156.reuse, R137, R171 ;  /* 0x000000899c897223 */ /* 0x040fe200000000ab */
[----:B------:R-:W-:Y:S01]  /*11380*/  FFMA R136, R156, R136, R27 ;  /* 0x000000889c887223 */ /* 0x000fe2000000001b */
[----:B------:R-:W-:Y:S01]  /*11390*/  FMUL R35, R35, 0.5 ;  /* 0x3f00000023237820 */ /* 0x000fe20000400000 */
[----:B------:R-:W-:Y:S01]  /*113a0*/  FMUL R23, R23, 0.5 ;  /* 0x3f00000017177820 */ /* 0x000fe20000400000 */
[----:B------:R-:W-:Y:S01]  /*113b0*/  FMUL R44, R137, 0.70710676908493041992 ;  /* 0x3f3504f3892c7820 */ /* 0x000fe20000400000 */
[----:B------:R-:W-:Y:S01]  /*113c0*/  FMUL R26, R26, 0.5 ;  /* 0x3f0000001a1a7820 */ /* 0x000fe20000400000 */
[----:B------:R-:W-:Y:S05]  /*113d0*/  WARPSYNC.ALL ;  /* 0x0000000000007948 */ /* 0x000fea0003800000 */
[----:B-1----:R-:W-:Y:S01]  /*113e0*/  @P2 FADD R4, -R4, 1 ;  /* 0x3f80000004042421 */ /* 0x002fe20000000100 */
[----:B------:R-:W-:Y:S04]  /*113f0*/  BSSY B0, `(.L_x_131) ;  /* 0x000017c000007945 */ /* 0x000fe80003800000 */
[----:B------:R-:W-:Y:S01]  /*11400*/  @P2 LOP3.LUT R0, R4, 0x80000000, R9, 0xb8, !PT ;  /* 0x8000000004002812 */ /* 0x000fe200078eb809 */
[C---:B------:R-:W-:Y:S01]  /*11410*/  FMUL R4, R24.reuse, R24 ;  /* 0x0000001818047220 */ /* 0x040fe20000400000 */
[----:B------:R-:W-:-:S02]  /*11420*/  FSETP.GE.AND P2, PT, |R24|, 1.0029599666595458984, PT ;  /* 0x3f8060fe1800780b */ /* 0x000fc40003f46200 */
[C---:B------:R-:W-:Y:S01]  /*11430*/  FSEL R9, R21.reuse, 8.4834944573231041431e-05, P3 ;  /* 0x38b1e96a15097808 */ /* 0x040fe20001800000 */
[----:B------:R-:W-:Y:S01]  /*11440*/  FADD R0, R0, 1 ;  /* 0x3f80000000007421 */ /* 0x000fe20000000000 */
[----:B------:R-:W-:Y:S02]  /*11450*/  FSEL R4, |R24|, R4, P2 ;  /* 0x0000000418047208 */ /* 0x000fe40001000200 */
[----:B------:R-:W-:Y:S01]  /*11460*/  FSEL R5, R21, 8.4834944573231041431e-05, P2 ;  /* 0x38b1e96a15057808 */ /* 0x000fe20001000000 */
[----:B------:R-:W-:Y:S01]  /*11470*/  FFMA R11, R6, R9, R11 ;  /* 0x00000009060b7223 */ /* 0x000fe2000000000b */
[----:B------:R-:W-:Y:S01]  /*11480*/  FSEL R7, -R20, -0.00082130916416645050049, P2 ;  /* 0xba574d2014077808 */ /* 0x000fe20001000100 */
[----:B------:R-:W-:Y:S01]  /*11490*/  FMUL R35, R0, R35 ;  /* 0x0000002300237220 */ /* 0x000fe20000400000 */
[----:B------:R-:W-:Y:S01]  /*114a0*/  FSEL R9, -R14, -0.026868773624300956726, P2 ;  /* 0xbcdc1be70e097808 */ /* 0x000fe20001000100 */
[----:B------:R-:W-:Y:S01]  /*114b0*/  FFMA R11, R6, R11, R39 ;  /* 0x0000000b060b7223 */ /* 0x000fe20000000027 */
[----:B------:R-:W-:Y:S01]  /*114c0*/  FSEL R39, -R14, -0.026868773624300956726, P3 ;  /* 0xbcdc1be70e277808 */ /* 0x000fe20001800100 */
[----:B------:R-:W-:Y:S01]  /*114d0*/  FFMA R5, R4, R5, R7 ;  /* 0x0000000504057223 */ /* 0x000fe20000000007 */
[----:B------:R-:W-:Y:S01]  /*114e0*/  FSEL R7, R15, 0.0052134888246655464172, P2 ;  /* 0x3baad5ea0f077808 */ /* 0x000fe20001000000 */
[----:B------:R-:W-:-:S02]  /*114f0*/  FMUL R0, R141, 0.5 ;  /* 0x3f0000008d007820 */ /* 0x000fc40000400000 */
[----:B------:R-:W-:Y:S01]  /*11500*/  FFMA R11, R6, R11, R39 ;  /* 0x0000000b060b7223 */ /* 0x000fe20000000027 */
[----:B------:R-:W-:Y:S01]  /*11510*/  FSEL R39, R12, -0.37612664699554443359, P3 ;  /* 0xbec093ac0c277808 */ /* 0x000fe20001800000 */
[----:B------:R-:W-:Y:S01]  /*11520*/  FFMA R5, R4, R5, R7 ;  /* 0x0000000504057223 */ /* 0x000fe20000000007 */
[C---:B------:R-:W-:Y:S01]  /*11530*/  FSEL R7, R13.reuse, 0.11284004896879196167, P2 ;  /* 0x3de718af0d077808 */ /* 0x040fe20001000000 */
[----:B------:R-:W-:Y:S01]  /*11540*/  FFMA R11, R6, R11, R41 ;  /* 0x0000000b060b7223 */ /* 0x000fe20000000029 */
[----:B------:R-:W-:Y:S01]  /*11550*/  FSEL R41, R13, 0.11284004896879196167, P4 ;  /* 0x3de718af0d297808 */ /* 0x000fe20002000000 */
[----:B------:R-:W-:Y:S01]  /*11560*/  FFMA R5, R4, R5, R9 ;  /* 0x0000000504057223 */ /* 0x000fe20000000009 */
[----:B------:R-:W-:Y:S01]  /*11570*/  FSEL R9, R12, -0.37612664699554443359, P2 ;  /* 0xbec093ac0c097808 */ /* 0x000fe20001000000 */
[----:B------:R-:W-:Y:S02]  /*11580*/  FFMA R11, R6, R11, R39 ;  /* 0x0000000b060b7223 */ /* 0x000fe40000000027 */
[----:B------:R-:W-:Y:S01]  /*11590*/  FFMA R5, R4, R5, R7 ;  /* 0x0000000504057223 */ /* 0x000fe20000000007 */
[----:B------:R-:W-:Y:S01]  /*115a0*/  FSEL R7, R3, 0.12837915122509002686, P2 ;  /* 0x3e0375d303077808 */ /* 0x000fe20001000000 */
[----:B------:R-:W-:Y:S01]  /*115b0*/  FFMA R41, R8, R43, R41 ;  /* 0x0000002b08297223 */ /* 0x000fe20000000029 */
[----:B------:R-:W-:Y:S01]  /*115c0*/  FMUL R43, R29, 0.70710676908493041992 ;  /* 0x3f3504f31d2b7820 */ /* 0x000fe20000400000 */
[----:B------:R-:W-:Y:S01]  /*115d0*/  FFMA R5, R4, R5, R9 ;  /* 0x0000000504057223 */ /* 0x000fe20000000009 */
[----:B------:R-:W-:-:S03]  /*115e0*/  FSEL R9, -|R24|, R24, P2 ;  /* 0x0000001818097208 */ /* 0x000fc60001000300 */
[----:B------:R-:W-:Y:S01]  /*115f0*/  FFMA R4, R4, R5, R7 ;  /* 0x0000000504047223 */ /* 0x000fe20000000007 */
[----:B------:R-:W-:-:S03]  /*11600*/  FSEL R5, R3, 0.12837915122509002686, P3 ;  /* 0x3e0375d303057808 */ /* 0x000fc60001800000 */
[----:B------:R-:W-:Y:S01]  /*11610*/  FFMA R4, R4, R9, R9 ;  /* 0x0000000904047223 */ /* 0x000fe20000000009 */
[----:B------:R-:W-:Y:S01]  /*11620*/  FSEL R9, R12, -0.37612664699554443359, P4 ;  /* 0xbec093ac0c097808 */ /* 0x000fe20002000000 */
[----:B------:R-:W-:Y:S01]  /*11630*/  FFMA R5, R6, R11, R5 ;  /* 0x0000000b06057223 */ /* 0x000fe20000000005 */
[----:B------:R-:W-:Y:S01]  /*11640*/  FSEL R6, -|R47|, R47, P3 ;  /* 0x0000002f2f067208 */ /* 0x000fe20001800300 */
[----:B------:R-:W1:Y:S01]  /*11650*/  @P2 MUFU.EX2 R7, R4 ;  /* 0x0000000400072308 */ /* 0x000e620000000800 */
[----:B------:R-:W-:Y:S01]  /*11660*/  FMUL R11, R43, R43 ;  /* 0x0000002b2b0b7220 */ /* 0x000fe20000400000 */
[----:B------:R-:W-:Y:S01]  /*11670*/  FFMA R9, R8, R41, R9 ;  /* 0x0000002908097223 */ /* 0x000fe20000000009 */
[----:B------:R-:W-:Y:S01]  /*11680*/  FMUL R41, R141, 0.70710676908493041992 ;  /* 0x3f3504f38d297820 */ /* 0x000fe20000400000 */
[----:B------:R-:W-:Y:S01]  /*11690*/  FFMA R5, R5, R6, R6 ;  /* 0x0000000605057223 */ /* 0x000fe20000000006 */
[----:B------:R-:W-:Y:S01]  /*116a0*/  FSEL R6, -|R30|, R30, P4 ;  /* 0x0000001e1e067208 */ /* 0x000fe20002000300 */
[----:B------:R-:W-:-:S02]  /*116b0*/  FFMA R9, R8, R9, R10 ;  /* 0x0000000908097223 */ /* 0x000fc4000000000a */
[----:B------:R-:W2:Y:S02]  /*116c0*/  @P3 MUFU.EX2 R8, R5 ;  /* 0x0000000500083308 */ /* 0x000ea40000000800 */
[----:B------:R-:W-:-:S06]  /*116d0*/  FFMA R6, R9, R6, R6 ;  /* 0x0000000609067223 */ /* 0x000fcc0000000006 */
[----:B------:R-:W3:Y:S01]  /*116e0*/  @P4 MUFU.EX2 R9, R6 ;  /* 0x0000000600094308 */ /* 0x000ee20000000800 */
        /* <DEDUP_REMOVED lines=8> */
[----:B------:R-:W-:Y:S01]  /*11770*/  FMUL R23, R4, R23 ;  /* 0x0000001704177220 */ /* 0x000fe20000400000 */
[----:B------:R-:W-:Y:S01]  /*11780*/  FSETP.GE.AND P3, PT, |R42|, 1.0029599666595458984, PT ;  /* 0x3f8060fe2a00780b */ /* 0x000fe20003f66200 */
[----:B---3--:R-:W-:Y:S01]  /*11790*/  @P4 FADD R9, -R9, 1 ;  /* 0x3f80000009094421 */ /* 0x008fe20000000100 */
[----:B------:R-:W-:Y:S01]  /*117a0*/  FSEL R8, R21, 8.4834944573231041431e-05, P2 ;  /* 0x38b1e96a15087808 */ /* 0x000fe20001000000 */
[----:B------:R-:W-:Y:S01]  /*117b0*/  FMUL R4, R29, 0.5 ;  /* 0x3f0000001d047820 */ /* 0x000fe20000400000 */
[----:B------:R-:W-:Y:S01]  /*117c0*/  FSEL R10, -R20, -0.00082130916416645050049, P2 ;  /* 0xba574d20140a7808 */ /* 0x000fe20001000100 */
[----:B------:R-:W-:Y:S01]  /*117d0*/  FADD R5, R5, 1 ;  /* 0x3f80000005057421 */ /* 0x000fe20000000000 */
[----:B------:R-:W-:Y:S01]  /*117e0*/  @P4 LOP3.LUT R6, R9, 0x80000000, R30, 0xb8, !PT ;  /* 0x8000000009064812 */ /* 0x000fe200078eb81e */
[----:B------:R-:W-:Y:S01]  /*117f0*/  FMUL R9, R42, R42 ;  /* 0x0000002a2a097220 */ /* 0x000fe20000400000 */
[----:B------:R-:W-:Y:S01]  /*11800*/  FSEL R24, R21, 8.4834944573231041431e-05, P3 ;  /* 0x38b1e96a15187808 */ /* 0x000fe20001800000 */
[----:B------:R-:W-:Y:S01]  /*11810*/  FFMA R8, R7, R8, R10 ;  /* 0x0000000807087223 */ /* 0x000fe2000000000a */
[----:B------:R-:W-:Y:S01]  /*11820*/  FSEL R30, -R20, -0.00082130916416645050049, P3 ;  /* 0xba574d20141e7808 */ /* 0x000fe20001800100 */
[----:B------:R-:W-:Y:S01]  /*11830*/  FADD R6, R6, 1 ;  /* 0x3f80000006067421 */ /* 0x000fe20000000000 */
[----:B------:R-:W-:Y:S01]  /*11840*/  FSEL R9, |R42|, R9, P3 ;  /* 0x000000092a097208 */ /* 0x000fe20001800200 */
[----:B------:R-:W-:Y:S01]  /*11850*/  FMUL R26, R5, R26 ;  /* 0x0000001a051a7220 */ /* 0x000fe20000400000 */
[----:B------:R-:W-:Y:S01]  /*11860*/  FSETP.GE.AND P4, PT, |R43|, 1.0029599666595458984, PT ;  /* 0x3f8060fe2b00780b */ /* 0x000fe20003f86200 */
[----:B------:R-:W-:Y:S01]  /*11870*/  FMUL R5, R144, 0.5 ;  /* 0x3f00000090057820 */ /* 0x000fe20000400000 */
[----:B------:R-:W-:Y:S01]  /*11880*/  FSEL R10, R15, 0.0052134888246655464172, P2 ;  /* 0x3baad5ea0f0a7808 */ /* 0x000fe20001000000 */
[----:B------:R-:W-:Y:S01]  /*11890*/  FFMA R30, R9, R24, R30 ;  /* 0x00000018091e7223 */ /* 0x000fe2000000001e */
[----:B------:R-:W-:-:S02]  /*118a0*/  FSEL R11, |R43|, R11, P4 ;  /* 0x0000000b2b0b7208 */ /* 0x000fc40002000200 */
[----:B------:R-:W-:Y:S01]  /*118b0*/  FSEL R34, R21, 8.4834944573231041431e-05, P4 ;  /* 0x38b1e96a15227808 */ /* 0x000fe20002000000 */
[----:B------:R-:W-:Y:S01]  /*118c0*/  FFMA R8, R7, R8, R10 ;  /* 0x0000000807087223 */ /* 0x000fe2000000000a */
[----:B------:R-:W-:Y:S02]  /*118d0*/  FSEL R38, -R20, -0.00082130916416645050049, P4 ;  /* 0xba574d2014267808 */ /* 0x000fe40002000100 */
[----:B------:R-:W-:Y:S02]  /*118e0*/  FSEL R32, R15, 0.0052134888246655464172, P3 ;  /* 0x3baad5ea0f207808 */ /* 0x000fe40001800000 */
        /* <DEDUP_REMOVED lines=14> */
[----:B------:R-:W-:Y:S01]  /*119d0*/  FSEL R38, -R14, -0.026868773624300956726, P4 ;  /* 0xbcdc1be70e267808 */ /* 0x000fe20002000100 */
[----:B------:R-:W-:Y:S01]  /*119e0*/  FFMA R30, R9, R30, R34 ;  /* 0x0000001e091e7223 */ /* 0x000fe20000000022 */
[C---:B------:R-:W-:Y:S01]  /*119f0*/  FSEL R32, R12.reuse, -0.37612664699554443359, P3 ;  /* 0xbec093ac0c207808 */ /* 0x040fe20001800000 */
        /* <DEDUP_REMOVED lines=14> */
[----:B------:R-:W-:Y:S01]  /*11ae0*/  FMUL R38, R31, 0.70710676908493041992 ;  /* 0x3f3504f31f267820 */ /* 0x000fe20000400000 */
[----:B------:R-:W-:Y:S01]  /*11af0*/  FMUL R30, R55, R55 ;  /* 0x00000037371e7220 */ /* 0x000fe20000400000 */
[----:B------:R-:W-:Y:S01]  /*11b00*/  FFMA R8, R8, R9, R9 ;  /* 0x0000000908087223 */ /* 0x000fe20000000009 */
[----:B------:R-:W-:Y:S01]  /*11b10*/  FSEL R9, -|R43|, R43, P4 ;  /* 0x0000002b2b097208 */ /* 0x000fe20002000300 */
[----:B------:R-:W-:-:S03]  /*11b20*/  FFMA R24, R11, R24, R39 ;  /* 0x000000180b187223 */ /* 0x000fc60000000027 */
[----:B------:R-:W2:Y:S01]  /*11b30*/  @P3 MUFU.EX2 R11, R8 ;  /* 0x00000008000b3308 */ /* 0x000ea20000000800 */
[----:B------:R-:W-:-:S07]  /*11b40*/  FFMA R9, R24, R9, R9 ;  /* 0x0000000918097223 */ /* 0x000fce0000000009 */
[----:B------:R-:W3:Y:S01]  /*11b50*/  @P4 MUFU.EX2 R24, R9 ;  /* 0x0000000900184308 */ /* 0x000ee20000000800 */
        /* <DEDUP_REMOVED lines=9> */
[----:B------:R-:W-:Y:S01]  /*11bf0*/  FSETP.GE.AND P3, PT, |R38|, 1.0029599666595458984, PT ;  /* 0x3f8060fe2600780b */ /* 0x000fe20003f66200 */
[----:B---3--:R-:W-:Y:S01]  /*11c00*/  @P4 FADD R24, -R24, 1 ;  /* 0x3f80000018184421 */ /* 0x008fe20000000100 */
[----:B------:R-:W-:Y:S01]  /*11c10*/  FSEL R11, R21, 8.4834944573231041431e-05, P2 ;  /* 0x38b1e96a150b7808 */ /* 0x000fe20001000000 */
[----:B------:R-:W-:Y:S01]  /*11c20*/  FADD R8, R8, 1 ;  /* 0x3f80000008087421 */ /* 0x000fe20000000000 */
[----:B------:R-:W-:Y:S01]  /*11c30*/  FSEL R39, -R20, -0.00082130916416645050049, P2 ;  /* 0xba574d2014277808 */ /* 0x000fe20001000100 */
[----:B------:R-:W-:Y:S01]  /*11c40*/  FMUL R7, R7, R0 ;  /* 0x0000000007077220 */ /* 0x000fe20000400000 */
[----:B------:R-:W-:Y:S01]  /*11c50*/  @P4 LOP3.LUT R9, R24, 0x80000000, R43, 0xb8, !PT ;  /* 0x8000000018094812 */ /* 0x000fe200078eb82b */
[----:B------:R-:W-:Y:S01]  /*11c60*/  FMUL R24, R38, R38 ;  /* 0x0000002626187220 */ /* 0x000fe20000400000 */
[----:B------:R-:W-:Y:S01]  /*11c70*/  FSEL R41, R21, 8.4834944573231041431e-05, P3 ;  /* 0x38b1e96a15297808 */ /* 0x000fe20001800000 */
[----:B------:R-:W-:Y:S01]  /*11c80*/  FFMA R11, R10, R11, R39 ;  /* 0x0000000b0a0b7223 */ /* 0x000fe20000000027 */
[----:B------:R-:W-:Y:S01]  /*11c90*/  FSEL R43, -R20, -0.00082130916416645050049, P3 ;  /* 0xba574d20142b7808 */ /* 0x000fe20001800100 */
[----:B------:R-:W-:Y:S01]  /*11ca0*/  FADD R9, R9, 1 ;  /* 0x3f80000009097421 */ /* 0x000fe20000000000 */
[----:B------:R-:W-:Y:S01]  /*11cb0*/  FSEL R32, |R38|, R24, P3 ;  /* 0x0000001826207208 */ /* 0x000fe20001800200 */
[----:B------:R-:W-:Y:S01]  /*11cc0*/  FMUL R0, R31, 0.5 ;  /* 0x3f0000001f007820 */ /* 0x000fe20000400000 */
[----:B------:R-:W-:Y:S01]  /*11cd0*/  FSEL R39, R15, 0.0052134888246655464172, P2 ;  /* 0x3baad5ea0f277808 */ /* 0x000fe20001000000 */
[----:B------:R-:W-:Y:S01]  /*11ce0*/  FMUL R9, R9, R4 ;  /* 0x0000000409097220 */ /* 0x000fe20000400000 */
[C---:B------:R-:W-:Y:S01]  /*11cf0*/  FSETP.GE.AND P4, PT, |R55|.reuse, 1.0029599666595458984, PT ;  /* 0x3f8060fe3700780b */ /* 0x040fe20003f86200 */
[----:B------:R-:W-:Y:S01]  /*11d00*/  FFMA R43, R32, R41, R43 ;  /* 0x00000029202b7223 */ /* 0x000fe2000000002b */
[----:B------:R-:W-:Y:S01]  /*11d10*/  FSEL R41, -R14, -0.026868773624300956726, P2 ;  /* 0xbcdc1be70e297808 */ /* 0x000fe20001000100 */
[C---:B------:R-:W-:Y:S01]  /*11d20*/  FFMA R11, R10.reuse, R11, R39 ;  /* 0x0000000b0a0b7223 */ /* 0x040fe20000000027 */
[----:B------:R-:W-:Y:S01]  /*11d30*/  FSEL R34, |R55|, R30, P4 ;  /* 0x0000001e37227208 */ /* 0x000fe20002000200 */
[----:B------:R-:W-:Y:S01]  /*11d40*/  FMUL R4, R147, 0.5 ;  /* 0x3f00000093047820 */ /* 0x000fe20000400000 */
[----:B------:R-:W-:Y:S01]  /*11d50*/  FSEL R47, R21, 8.4834944573231041431e-05, P4 ;  /* 0x38b1e96a152f7808 */ /* 0x000fe20002000000 */
[----:B------:R-:W-:Y:S01]  /*11d60*/  FFMA R11, R10, R11, R41 ;  /* 0x0000000b0a0b7223 */ /* 0x000fe20000000029 */
[----:B------:R-:W-:-:S02]  /*11d70*/  FSEL R49, -R20, -0.00082130916416645050049, P4 ;  /* 0xba574d2014317808 */ /* 0x000fc40002000100 */
[----:B------:R-:W-:Y:S02]  /*11d80*/  FSEL R45, R15, 0.0052134888246655464172, P3 ;  /* 0x3baad5ea0f2d7808 */ /* 0x000fe40001800000 */
[----:B------:R-:W-:Y:S01]  /*11d90*/  FSEL R39, R13, 0.11284004896879196167, P2 ;  /* 0x3de718af0d277808 */ /* 0x000fe20001000000 */
[----:B------:R-:W-:Y:S01]  /*11da0*/  FFMA R47, R34, R47, R49 ;  /* 0x0000002f222f7223 */ /* 0x000fe20000000031 */
[----:B------:R-:W-:Y:S01]  /*11db0*/  FSEL R51, R15, 0.0052134888246655464172, P4 ;  /* 0x3baad5ea0f337808 */ /* 0x000fe20002000000 */
        /* <DEDUP_REMOVED lines=26> */
[----:B------:R-:W1:Y:S01]  /*11f60*/  @P2 MUFU.EX2 R10, R30 ;  /* 0x0000001e000a2308 */ /* 0x000e620000000800 */
[----:B------:R-:W-:Y:S01]  /*11f70*/  FFMA R39, R39, R24, R24 ;  /* 0x0000001827277223 */ /* 0x000fe20000000018 */
[----:B------:R-:W-:Y:S01]  /*11f80*/  FFMA R32, R34, R11, R32 ;  /* 0x0000000b22207223 */ /* 0x000fe20000000020 */
[----:B------:R-:W-:-:S03]  /*11f90*/  FMUL R51, R147, 0.70710676908493041992 ;  /* 0x3f3504f393337820 */ /* 0x000fc60000400000 */
[----:B------:R-:W-:Y:S02]  /*11fa0*/  FFMA R32, R32, R41, R41 ;  /* 0x0000002920207223 */ /* 0x000fe40000000029 */
[----:B------:R-:W2:Y:S08]  /*11fb0*/  @P3 MUFU.EX2 R11, R39 ;  /* 0x00000027000b3308 */ /* 0x000eb00000000800 */
[----:B------:R-:W3:Y:S01]  /*11fc0*/  @P4 MUFU.EX2 R24, R32 ;  /* 0x0000002000184308 */ /* 0x000ee20000000800 */
        /* <DEDUP_REMOVED lines=24> */
[----:B------:R-:W-:Y:S01]  /*12150*/  FSEL R25, R15, 0.0052134888246655464172, P2 ;  /* 0x3baad5ea0f197808 */ /* 0x000fe20001000000 */
[----:B------:R-:W-:Y:S01]  /*12160*/  FMUL R0, R136, 0.5 ;  /* 0x3f00000088007820 */ /* 0x000fe20000400000 */
[C---:B------:R-:W-:Y:S01]  /*12170*/  FSETP.GE.AND P4, PT, |R53|.reuse, 1.0029599666595458984, PT ;  /* 0x3f8060fe3500780b */ /* 0x040fe20003f86200 */
[----:B------:R-:W-:Y:S01]  /*12180*/  FFMA R41, R34, R33, R41 ;  /* 0x0000002122297223 */ /* 0x000fe20000000029 */
[----:B------:R-:W-:Y:S01]  /*12190*/  FSEL R33, -R14, -0.026868773624300956726, P2 ;  /* 0xbcdc1be70e217808 */ /* 0x000fe20001000100 */
[----:B------:R-:W-:Y:S01]  /*121a0*/  FFMA R11, R10, R11, R25 ;  /* 0x0000000b0a0b7223 */ /* 0x000fe20000000019 */
        /* <DEDUP_REMOVED lines=34> */
[----:B------:R-:W1:Y:S01]  /*123d0*/  @P2 MUFU.EX2 R10, R33 ;  /* 0x00000021000a2308 */ /* 0x000e620000000800 */
[----:B------:R-:W-:Y:S01]  /*123e0*/  FFMA R34, R25, R24, R24 ;  /* 0x0000001819227223 */ /* 0x000fe20000000018 */
[----:B------:R-:W-:Y:S01]  /*123f0*/  FSEL R25, -|R53|, R53, P4 ;  /* 0x0000003535197208 */ /* 0x000fe20002000300 */
[----:B------:R-:W-:Y:S01]  /*12400*/  FFMA R40, R38, R11, R40 ;  /* 0x0000000b26287223 */ /* 0x000fe20000000028 */
[----:B------:R-:W-:-:S03]  /*12410*/  FMUL R47, R150, 0.70710676908493041992 ;  /* 0x3f3504f3962f7820 */ /* 0x000fc60000400000 */
[----:B------:R-:W-:Y:S01]  /*12420*/  FFMA R40, R40, R25, R25 ;  /* 0x0000001928287223 */ /* 0x000fe20000000019 */
[----:B------:R-:W2:Y:S08]  /*12430*/  @P3 MUFU.EX2 R11, R34 ;  /* 0x00000022000b3308 */ /* 0x000eb00000000800 */
[----:B------:R-:W3:Y:S01]  /*12440*/  @P4 MUFU.EX2 R24, R40 ;  /* 0x0000002800184308 */ /* 0x000ee20000000800 */
[----:B-1----:R-:W-:-:S05]  /*12450*/  @P2 FADD R10, -R10, 1 ;  /* 0x3f8000000a0a2421 */ /* 0x002fca0000000100 */
[----:B------:R-:W-:Y:S01]  /*12460*/  @P2 LOP3.LUT R33, R10, 0x80000000, R51, 0xb8, !PT ;  /* 0x800000000a212812 */ /* 0x000fe200078eb833 */
[----:B------:R-:W-:Y:S01]  /*12470*/  FMUL R10, R47, R47 ;  /* 0x0000002f2f0a7220 */ /* 0x000fe20000400000 */
[----:B--2---:R-:W-:-:S03]  /*12480*/  @P3 FADD R11, -R11, 1 ;  /* 0x3f8000000b0b3421 */ /* 0x004fc60000000100 */
[----:B------:R-:W-:Y:S02]  /*12490*/  FADD R33, R33, 1 ;  /* 0x3f80000021217421 */ /* 0x000fe40000000000 */
[----:B------:R-:W-:Y:S01]  /*124a0*/  @P3 LOP3.LUT R34, R11, 0x80000000, R42, 0xb8, !PT ;  /* 0x800000000b223812 */ /* 0x000fe200078eb82a */
[----:B------:R-:W-:Y:S01]  /*124b0*/  FMUL R42, R136, 0.70710676908493041992 ;  /* 0x3f3504f3882a7820 */ /* 0x000fe20000400000 */
[----:B------:R-:W-:Y:S01]  /*124c0*/  FMUL R11, R44, R44 ;  /* 0x0000002c2c0b7220 */ /* 0x000fe20000400000 */
[----:B---3--:R-:W-:Y:S01]  /*124d0*/  @P4 FADD R24, -R24, 1 ;  /* 0x3f80000018184421 */ /* 0x008fe20000000100 */
[----:B------:R-:W-:Y:S01]  /*124e0*/  FSETP.GE.AND P3, PT, |R44|, 1.0029599666595458984, PT ;  /* 0x3f8060fe2c00780b */ /* 0x000fe20003f66200 */
[----:B------:R-:W-:Y:S01]  /*124f0*/  FMUL R33, R33, R4 ;  /* 0x0000000421217220 */ /* 0x000fe20000400000 */
[----:B------:R-:W-:Y:S01]  /*12500*/  FSETP.GE.AND P2, PT, |R42|, 1.0029599666595458984, PT ;  /* 0x3f8060fe2a00780b */ /* 0x000fe20003f46200 */
[----:B------:R-:W-:Y:S01]  /*12510*/  FMUL R4, R137, 0.5 ;  /* 0x3f00000089047820 */ /* 0x000fe20000400000 */
[----:B------:R-:W-:Y:S01]  /*12520*/  @P4 LOP3.LUT R40, R24, 0x80000000, R53, 0xb8, !PT ;  /* 0x8000000018284812 */ /* 0x000fe200078eb835 */
[----:B------:R-:W-:Y:S01]  /*12530*/  FADD R34, R34, 1 ;  /* 0x3f80000022227421 */ /* 0x000fe20000000000 */
[----:B------:R-:W-:-:S02]  /*12540*/  FSETP.GE.AND P4, PT, |R47|, 1.0029599666595458984, PT ;  /* 0x3f8060fe2f00780b */ /* 0x000fc40003f86200 */
[----:B------:R-:W-:Y:S01]  /*12550*/  FSEL R24, |R44|, R11, P3 ;  /* 0x0000000b2c187208 */ /* 0x000fe20001800200 */
[----:B------:R-:W-:Y:S01]  /*12560*/  FADD R40, R40, 1 ;  /* 0x3f80000028287421 */ /* 0x000fe20000000000 */
[----:B------:R-:W-:Y:S01]  /*12570*/  FSEL R38, |R47|, R10, P4 ;  /* 0x0000000a2f267208 */ /* 0x000fe20002000200 */
[----:B------:R-:W-:Y:S01]  /*12580*/  FMUL R10, R42, R42 ;  /* 0x0000002a2a0a7220 */ /* 0x000fe20000400000 */
[C---:B------:R-:W-:Y:S01]  /*12590*/  FSEL R41, R21.reuse, 8.4834944573231041431e-05, P4 ;  /* 0x38b1e96a15297808 */ /* 0x040fe20002000000 */
[----:B------:R-:W-:Y:S01]  /*125a0*/  FMUL R34, R34, R5 ;  /* 0x0000000522227220 */ /* 0x000fe20000400000 */
[C---:B------:R-:W-:Y:S02]  /*125b0*/  FSEL R43, -R20.reuse, -0.00082130916416645050049, P4 ;  /* 0xba574d20142b7808 */ /* 0x040fe40002000100 */
[C---:B------:R-:W-:Y:S02]  /*125c0*/  FSEL R25, R21.reuse, 8.4834944573231041431e-05, P3 ;  /* 0x38b1e96a15197808 */ /* 0x040fe40001800000 */
[----:B------:R-:W-:Y:S01]  /*125d0*/  FSEL R27, -R20, -0.00082130916416645050049, P3 ;  /* 0xba574d20141b7808 */ /* 0x000fe20001800100 */
[----:B------:R-:W-:Y:S01]  /*125e0*/  FFMA R41, R38, R41, R43 ;  /* 0x0000002926297223 */ /* 0x000fe2000000002b */
[----:B------:R-:W-:-:S02]  /*125f0*/  FSEL R21, R21, 8.4834944573231041431e-05, P2 ;  /* 0x38b1e96a15157808 */ /* 0x000fc40001000000 */
[----:B------:R-:W-:Y:S01]  /*12600*/  FSEL R11, -R20, -0.00082130916416645050049, P2 ;  /* 0xba574d20140b7808 */ /* 0x000fe20001000100 */
[----:B------:R-:W-:Y:S01]  /*12610*/  FFMA R25, R24, R25, R27 ;  /* 0x0000001918197223 */ /* 0x000fe2000000001b */
[----:B------:R-:W-:Y:S02]  /*12620*/  FSEL R10, |R42|, R10, P2 ;  /* 0x0000000a2a0a7208 */ /* 0x000fe40001000200 */
[C---:B------:R-:W-:Y:S02]  /*12630*/  FSEL R43, R15.reuse, 0.0052134888246655464172, P4 ;  /* 0x3baad5ea0f2b7808 */ /* 0x040fe40002000000 */
[C---:B------:R-:W-:Y:S01]  /*12640*/  FSEL R27, R15.reuse, 0.0052134888246655464172, P3 ;  /* 0x3baad5ea0f1b7808 */ /* 0x040fe20001800000 */
[----:B------:R-:W-:Y:S01]  /*12650*/  FFMA R11, R10, R21, R11 ;  /* 0x000000150a0b7223 */ /* 0x000fe2000000000b */
[----:B------:R-:W-:Y:S01]  /*12660*/  FSEL R45, -R14, -0.026868773624300956726, P4 ;  /* 0xbcdc1be70e2d7808 */ /* 0x000fe20002000100 */
[----:B------:R-:W-:Y:S01]  /*12670*/  FFMA R41, R38, R41, R43 ;  /* 0x0000002926297223 */ /* 0x000fe2000000002b */
        /* <DEDUP_REMOVED lines=8> */
[----:B------:R-:W-:Y:S01]  /*12700*/  FSEL R15, -R14, -0.026868773624300956726, P2 ;  /* 0xbcdc1be70e0f7808 */ /* 0x000fe20001000100 */
[----:B------:R-:W-:Y:S01]  /*12710*/  FFMA R41, R38, R41, R43 ;  /* 0x0000002926297223 */ /* 0x000fe2000000002b */
[----:B------:R-:W-:Y:S01]  /*12720*/  FSEL R25, R12, -0.37612664699554443359, P4 ;  /* 0xbec093ac0c197808 */ /* 0x000fe20002000000 */
[----:B------:R-:W-:Y:S01]  /*12730*/  FFMA R21, R24, R21, R27 ;  /* 0x0000001518157223 */ /* 0x000fe2000000001b */
[----:B------:R-:W-:Y:S01]  /*12740*/  FSEL R27, R3, 0.12837915122509002686, P4 ;  /* 0x3e0375d3031b7808 */ /* 0x000fe20002000000 */
[----:B------:R-:W-:Y:S01]  /*12750*/  FFMA R11, R10, R11, R15 ;  /* 0x0000000b0a0b7223 */ /* 0x000fe2000000000f */
[----:B------:R-:W-:Y:S01]  /*12760*/  FSEL R15, R12, -0.37612664699554443359, P3 ;  /* 0xbec093ac0c0f7808 */ /* 0x000fe20001800000 */
[----:B------:R-:W-:Y:S01]  /*12770*/  FFMA R25, R38, R41, R25 ;  /* 0x0000002926197223 */ /* 0x000fe20000000019 */
[----:B------:R-:W-:-:S02]  /*12780*/  FSEL R13, R13, 0.11284004896879196167, P2 ;  /* 0x3de718af0d0d7808 */ /* 0x000fc40001000000 */
[----:B------:R-:W-:Y:S01]  /*12790*/  FSEL R14, -|R47|, R47, P4 ;  /* 0x0000002f2f0e7208 */ /* 0x000fe20002000300 */
[----:B------:R-:W-:Y:S01]  /*127a0*/  FFMA R27, R38, R25, R27 ;  /* 0x00000019261b7223 */ /* 0x000fe2000000001b */
[----:B------:R-:W-:Y:S01]  /*127b0*/  FSEL R25, R3, 0.12837915122509002686, P3 ;  /* 0x3e0375d303197808 */ /* 0x000fe20001800000 */
[----:B------:R-:W-:Y:S01]  /*127c0*/  FFMA R15, R24, R21, R15 ;  /* 0x00000015180f7223 */ /* 0x000fe2000000000f */
        /* <DEDUP_REMOVED lines=8> */
[----:B------:R-:W-:Y:S01]  /*12850*/  FFMA R15, R15, R14, R14 ;  /* 0x0000000e0f0f7223 */ /* 0x000fe2000000000e */
[----:B------:R-:W-:Y:S01]  /*12860*/  FSEL R14, -|R42|, R42, P2 ;  /* 0x0000002a2a0e7208 */ /* 0x000fe20001000300 */
[----:B------:R-:W-:Y:S01]  /*12870*/  FFMA R11, R10, R11, R12 ;  /* 0x0000000b0a0b7223 */ /* 0x000fe2000000000c */
[----:B------:R-:W-:-:S03]  /*12880*/  F2FP.BF16.F32.PACK_AB R5, R26, R23 ;  /* 0x000000171a05723e */ /* 0x000fc600000010ff */
[----:B------:R-:W-:Y:S01]  /*12890*/  FFMA R11, R11, R14, R14 ;  /* 0x0000000e0b0b7223 */ /* 0x000fe2000000000e */
[----:B------:R-:W2:Y:S08]  /*128a0*/  @P3 MUFU.EX2 R10, R15 ;  /* 0x0000000f000a3308 */ /* 0x000eb00000000800 */
[----:B------:R-:W3:Y:S01]  /*128b0*/  @P2 MUFU.EX2 R3, R11 ;  /* 0x0000000b00032308 */ /* 0x000ee20000000800 */
[----:B-1----:R-:W-:-:S05]  /*128c0*/  @P4 FADD R20, -R20, 1 ;  /* 0x3f80000014144421 */ /* 0x002fca0000000100 */
[----:B------:R-:W-:Y:S01]  /*128d0*/  @P4 LOP3.LUT R27, R20, 0x80000000, R47, 0xb8, !PT ;  /* 0x80000000141b4812 */ /* 0x000fe200078eb82f */
[----:B--2---:R-:W-:-:S04]  /*128e0*/  @P3 FADD R10, -R10, 1 ;  /* 0x3f8000000a0a3421 */ /* 0x004fc80000000100 */
[----:B------:R-:W-:Y:S01]  /*128f0*/  FADD R27, R27, 1 ;  /* 0x3f8000001b1b7421 */ /* 0x000fe20000000000 */
[----:B------:R-:W-:Y:S01]  /*12900*/  @P3 LOP3.LUT R15, R10, 0x80000000, R44, 0xb8, !PT ;  /* 0x800000000a0f3812 */ /* 0x000fe200078eb82c */
[----:B---3--:R-:W-:-:S04]  /*12910*/  @P2 FADD R3, -R3, 1 ;  /* 0x3f80000003032421 */ /* 0x008fc80000000100 */
[----:B------:R-:W-:Y:S01]  /*12920*/  FADD R15, R15, 1 ;  /* 0x3f8000000f0f7421 */ /* 0x000fe20000000000 */
[----:B------:R-:W-:Y:S01]  /*12930*/  @P2 LOP3.LUT R11, R3, 0x80000000, R42, 0xb8, !PT ;  /* 0x80000000030b2812 */ /* 0x000fe200078eb82a */
[----:B------:R-:W-:Y:S02]  /*12940*/  FMUL R3, R140, 0.5 ;  /* 0x3f0000008c037820 */ /* 0x000fe40000400000 */
[----:B------:R-:W-:Y:S02]  /*12950*/  FMUL R15, R15, R4 ;  /* 0x000000040f0f7220 */ /* 0x000fe40000400000 */
[----:B------:R-:W-:Y:S01]  /*12960*/  FMUL R10, R6, R3 ;  /* 0x00000003060a7220 */ /* 0x000fe20000400000 */
[----:B------:R-:W-:Y:S01]  /*12970*/  FMUL R3, R142, 0.5 ;  /* 0x3f0000008e037820 */ /* 0x000fe20000400000 */
[----:B------:R-:W-:Y:S01]  /*12980*/  FADD R11, R11, 1 ;  /* 0x3f8000000b0b7421 */ /* 0x000fe20000000000 */
[----:B------:R-:W-:Y:S02]  /*12990*/  FMUL R6, R150, 0.5 ;  /* 0x3f00000096067820 */ /* 0x000fe40000400000 */
[----:B------:R-:W-:Y:S01]  /*129a0*/  FMUL R8, R8, R3 ;  /* 0x0000000308087220 */ /* 0x000fe20000400000 */
[----:B------:R-:W-:Y:S01]  /*129b0*/  FMUL R3, R146, 0.5 ;  /* 0x3f00000092037820 */ /* 0x000fe20000400000 */
[----:B------:R-:W-:Y:S01]  /*129c0*/  FMUL R0, R11, R0 ;  /* 0x000000000b007220 */ /* 0x000fe20000400000 */
[----:B------:R-:W-:Y:S01]  /*129d0*/  FMUL R14, R27, R6 ;  /* 0x000000061b0e7220 */ /* 0x000fe20000400000 */
[----:B------:R-:W-:Y:S01]  /*129e0*/  F2FP.BF16.F32.PACK_AB R6, R7, R10 ;  /* 0x0000000a0706723e */ /* 0x000fe200000010ff */
[----:B------:R-:W-:Y:S01]  /*129f0*/  FMUL R12, R32, R3 ;  /* 0x00000003200c7220 */ /* 0x000fe20000400000 */
[----:B------:R-:W-:Y:S01]  /*12a00*/  FMUL R3, R149, 0.5 ;  /* 0x3f00000095037820 */ /* 0x000fe20000400000 */
[----:B------:R-:W-:-:S02]  /*12a10*/  F2FP.BF16.F32.PACK_AB R7, R9, R8 ;  /* 0x000000080907723e */ /* 0x000fc400000010ff */
[----:B------:R-:W-:Y:S01]  /*12a20*/  F2FP.BF16.F32.PACK_AB R4, R15, R0 ;  /* 0x000000000f04723e */ /* 0x000fe200000010ff */
[----:B------:R-:W-:Y:S01]  /*12a30*/  FMUL R3, R40, R3 ;  /* 0x0000000328037220 */ /* 0x000fe20000400000 */
[----:B------:R-:W-:Y:S02]  /*12a40*/  F2FP.BF16.F32.PACK_AB R32, R39, R30 ;  /* 0x0000001e2720723e */ /* 0x000fe400000010ff */
[----:B------:R-:W-:Y:S01]  /*12a50*/  F2FP.BF16.F32.PACK_AB R33, R33, R12 ;  /* 0x0000000c2121723e */ /* 0x000fe200000010ff */
[----:B------:R1:W-:Y:S01]  /*12a60*/  STSM.16.M88.4 [R37+0x6200], R4 ;  /* 0x0062000425007844 */ /* 0x0003e20000000200 */
[----:B------:R-:W-:Y:S02]  /*12a70*/  F2FP.BF16.F32.PACK_AB R34, R3, R34 ;  /* 0x000000220322723e */ /* 0x000fe400000010ff */
        /* <DEDUP_REMOVED lines=19> */
.L_x_132:
[----:B------:R-:W-:Y:S05]  /*12bb0*/  BSYNC B0 ;  /* 0x0000000000007941 */ /* 0x000fea0003800000 */
.L_x_131:
[----:B------:R-:W-:Y:S06]  /*12bc0*/  BAR.SYNC.DEFER_BLOCKING 0x1, 0x100 ;  /* 0x0044000000007b1d */ /* 0x000fec0000010000 */
[----:B------:R-:W-:Y:S04]  /*12bd0*/  BSSY B0, `(.L_x_133) ;  /* 0x0000009000007945 */ /* 0x000fe80003800000 */
[----:B------:R-:W-:Y:S05]  /*12be0*/  @P0 BRA `(.L_x_134) ;  /* 0x00000000001c0947 */ /* 0x000fea0003800000 */
[----:B------:R-:W-:-:S13]  /*12bf0*/  ISETP.NE.AND P0, PT, R162, 0x3, PT ;  /* 0x00000003a200780c */ /* 0x000fda0003f05270 */
[----:B------:R-:W-:Y:S05]  /*12c00*/  @!P0 BRA `(.L_x_135) ;  /* 0x0000000000048947 */ /* 0x000fea0003800000 */
[----:B------:R-:W-:Y:S01]  /*12c10*/  BPT.TRAP 0x1 ;  /* 0x000000040000795c */ /* 0x000fe20000300000 */
.L_x_135:
[----:B------:R-:W-:-:S04]  /*12c20*/  ULEA UR4, UR36, UR43, 0x3 ;  /* 0x0000002b24047291 */ /* 0x000fc8000f8e183f */
[----:B------:R-:W-:-:S04]  /*12c30*/  UIADD3 UR4, UR4, 0x60, URZ ;  /* 0x0000006004047890 */ /* 0x000fc8000fffe03f */
[----:B------:R-:W-:-:S09]  /*12c40*/  UPRMT UR4, UR45, 0x654, UR4 ;  /* 0x000006542d047896 */ /* 0x000fd20008000004 */
[----:B------:R-:W-:Y:S03]  /*12c50*/  SYNCS.ARRIVE.TRANS64.RED.A1T0 RZ, [UR4], RZ ;  /* 0x000000ffffff79a7 */ /* 0x000fe60008100404 */
.L_x_134:
[----:B------:R-:W-:Y:S05]  /*12c60*/  BSYNC B0 ;  /* 0x0000000000007941 */ /* 0x000fea0003800000 */
.L_x_133:
[----:B------:R-:W-:Y:S01]  /*12c70*/  IADD3 R16, P0, R16, UR46, RZ ;  /* 0x0000002e10107c10 */ /* 0x000fe2000ff1e0ff */
[----:B------:R-:W-:Y:S01]  /*12c80*/  ULDC.64 UR4, c[0x0][0x8f8] ;  /* 0x00023e0000047ab9 */ /* 0x000fe20000000a00 */
[----:B------:R-:W-:Y:S01]  /*12c90*/  UIADD3 UR36, UR36, 0x1, URZ ;  /* 0x0000000124247890 */ /* 0x000fe2000fffe03f */
[----:B------:R-:W-:Y:S01]  /*12ca0*/  PRMT R0, RZ, 0x7610, R0 ;  /* 0x00007610ff007816 */ /* 0x000fe20000000000 */
[----:B------:R-:W-:Y:S01]  /*12cb0*/  UMOV UR55, 0xffffffff ;  /* 0xffffffff00377882 */ /* 0x000fe20000000000 */
[----:B------:R-:W-:Y:S01]  /*12cc0*/  IADD3.X R17, R17, UR38, RZ, P0, !PT ;  /* 0x0000002611117c10 */ /* 0x000fe200087fe4ff */
[----:B------:R-:W-:Y:S01]  /*12cd0*/  UISETP.NE.AND UP0, UPT, UR36, 0x4, UPT ;  /* 0x000000042400788c */ /* 0x000fe2000bf05270 */
[----:B------:R-:W-:Y:S01]  /*12ce0*/  ISETP.GE.U32.AND P0, PT, R16, UR4, PT ;  /* 0x0000000410007c0c */ /* 0x000fe2000bf06070 */
[----:B------:R-:W-:Y:S01]  /*12cf0*/  IMAD.MOV.U32 R23, RZ, RZ, -0x1 ;  /* 0xffffffffff177424 */ /* 0x000fe200078e00ff */
[----:B------:R-:W-:Y:S01]  /*12d00*/  MOV R160, 0xffffffff ;  /* 0xffffffff00a07802 */ /* 0x000fe20000000f00 */
[----:B------:R-:W-:Y:S01]  /*12d10*/  USEL UR36, UR36, URZ, UP0 ;  /* 0x0000003f24247287 */ /* 0x000fe20008000000 */
[----:B------:R-:W-:-:S13]  /*12d20*/  ISETP.GE.U32.AND.EX P0, PT, R17, UR5, PT, P0 ;  /* 0x0000000511007c0c */ /* 0x000fda000bf06100 */
[----:B------:R-:W-:Y:S05]  /*12d30*/  @P0 BRA `(.L_x_136) ;  /* 0x0000000400680947 */ /* 0x000fea0003800000 */
[----:B------:R-:W2:Y:S01]  /*12d40*/  S2R R12, SR_CTAID.X ;  /* 0x00000000000c7919 */ /* 0x000ea20000002500 */
[----:B------:R-:W3:Y:S01]  /*12d50*/  LDC.64 R10, c[0x0][0x8d0] ;  /* 0x00023400ff0a7b82 */ /* 0x000ee20000000a00 */
[----:B------:R-:W-:Y:S01]  /*12d60*/  ULDC UR4, c[0x0][0x150] ;  /* 0x0000540000047ab9 */ /* 0x000fe20000000800 */
[----:B------:R-:W-:Y:S01]  /*12d70*/  IMAD.MOV.U32 R8, RZ, RZ, R16 ;  /* 0x000000ffff087224 */ /* 0x000fe200078e0010 */
[----:B------:R-:W4:Y:S01]  /*12d80*/  S2R R24, SR_CTAID.Y ;  /* 0x0000000000187919 */ /* 0x000f220000002600 */
[----:B------:R-:W-:-:S04]  /*12d90*/  MOV R9, R17 ;  /* 0x0000001100097202 */ /* 0x000fc80000000f00 */
[----:B------:R-:W1:Y:S08]  /*12da0*/  LDC R25, c[0x0][0x144] ;  /* 0x00005100ff197b82 */ /* 0x000e700000000800 */
[----:B------:R-:W1:Y:S08]  /*12db0*/  LDC R0, c[0x0][0x8d8] ;  /* 0x00023600ff007b82 */ /* 0x000e700000000800 */
[----:B------:R-:W1:Y:S01]  /*12dc0*/  LDC.64 R14, c[0x0][0x8c8] ;  /* 0x00023200ff0e7b82 */ /* 0x000e620000000a00 */
[----:B---3--:R-:W-:-:S04]  /*12dd0*/  ISETP.NE.U32.AND P0, PT, R10, RZ, PT ;  /* 0x000000ff0a00720c */ /* 0x008fc80003f05070 */
[----:B------:R-:W-:Y:S02]  /*12de0*/  ISETP.NE.AND.EX P0, PT, R11, RZ, PT, P0 ;  /* 0x000000ff0b00720c */ /* 0x000fe40003f05300 */
[----:B--2---:R-:W-:-:S05]  /*12df0*/  I2FP.F32.U32 R3, R12 ;  /* 0x0000000c00037245 */ /* 0x004fca0000201000 */
[----:B------:R-:W-:-:S04]  /*12e00*/  FMUL R3, R3, UR4 ;  /* 0x0000000403037c20 */ /* 0x000fc80008400000 */
[----:B------:R2:W3:Y:S02]  /*12e10*/  F2I.U32.TRUNC.NTZ R23, R3 ;  /* 0x0000000300177305 */ /* 0x0004e4000020f000 */
[----:B----4-:R-:W-:Y:S05]  /*12e20*/  @!P0 BRA `(.L_x_137) ;  /* 0x0000000000288947 */ /* 0x010fea0003800000 */
[----:B--2---:R-:W2:Y:S02]  /*12e30*/  LDC R3, c[0x0][0x8dc] ;  /* 0x00023700ff037b82 */ /* 0x004ea40000000800 */
[----:B--2---:R-:W-:-:S05]  /*12e40*/  IADD3 R3, P0, R16, R3, RZ ;  /* 0x0000000310037210 */ /* 0x004fca0007f1e0ff */
[----:B------:R-:W-:-:S04]  /*12e50*/  IMAD.X R13, RZ, RZ, R17, P0 ;  /* 0x000000ffff0d7224 */ /* 0x000fc800000e0611 */
[----:B-1----:R-:W-:-:S04]  /*12e60*/  IMAD.WIDE.U32 R4, R13, R10, RZ ;  /* 0x0000000a0d047225 */ /* 0x002fc800078e00ff */
[----:B------:R-:W-:-:S04]  /*12e70*/  IMAD.WIDE.U32 R6, P0, R3, R11, R4 ;  /* 0x0000000b03067225 */ /* 0x000fc80007800004 */
[----:B------:R-:W-:Y:S01]  /*12e80*/  IMAD.WIDE.U32 R4, R3, R10, RZ ;  /* 0x0000000a03047225 */ /* 0x000fe200078e00ff */
[----:B------:R-:W-:-:S03]  /*12e90*/  IADD3.X R9, RZ, RZ, RZ, P0, !PT ;  /* 0x000000ffff097210 */ /* 0x000fc600007fe4ff */
[----:B------:R-:W-:Y:S01]  /*12ea0*/  IMAD.MOV.U32 R8, RZ, RZ, R7 ;  /* 0x000000ffff087224 */ /* 0x000fe200078e0007 */
[----:B------:R-:W-:-:S05]  /*12eb0*/  IADD3 RZ, P0, R5, R6, RZ ;  /* 0x0000000605ff7210 */ /* 0x000fca0007f1e0ff */
[----:B------:R-:W-:-:S08]  /*12ec0*/  IMAD.WIDE.U32.X R8, R13, R11, R8, P0 ;  /* 0x0000000b0d087225 */ /* 0x000fd000000e0408 */
.L_x_137:
[----:B------:R-:W4:Y:S01]  /*12ed0*/  LDC.64 R20, c[0x0][0x8e8] ;  /* 0x00023a00ff147b82 */ /* 0x000f220000000a00 */
[-C--:B-1----:R-:W-:Y:S01]  /*12ee0*/  SHF.R.U64 R31, R8, R0.reuse, R9 ;  /* 0x00000000081f7219 */ /* 0x082fe20000001209 */
[----:B---3--:R-:W-:Y:S01]  /*12ef0*/  IMAD.MOV R23, RZ, RZ, -R23 ;  /* 0x000000ffff177224 */ /* 0x008fe200078e0a17 */
[----:B------:R-:W-:Y:S01]  /*12f00*/  SHF.R.U32.HI R0, RZ, R0, R9 ;  /* 0x00000000ff007219 */ /* 0x000fe20000011609 */
[----:B------:R-:W-:Y:S01]  /*12f10*/  ULDC UR4, c[0x0][0x154] ;  /* 0x0000550000047ab9 */ /* 0x000fe20000000800 */
[----:B--2---:R-:W-:Y:S01]  /*12f20*/  IADD3 R3, P0, RZ, -R31, RZ ;  /* 0x8000001fff037210 */ /* 0x004fe20007f1e0ff */
[----:B------:R-:W-:Y:S01]  /*12f30*/  IMAD R26, R25, R23, R12 ;  /* 0x00000017191a7224 */ /* 0x000fe200078e020c */
[----:B------:R-:W-:Y:S01]  /*12f40*/  MOV R7, 0x1 ;  /* 0x0000000100077802 */ /* 0x000fe20000000f00 */
[----:B------:R-:W1:Y:S01]  /*12f50*/  LDC R6, c[0x0][0x8c0] ;  /* 0x00023000ff067b82 */ /* 0x000e620000000800 */
[----:B------:R-:W-:-:S05]  /*12f60*/  IADD3.X R5, RZ, ~R0, RZ, P0, !PT ;  /* 0x80000000ff057210 */ /* 0x000fca00007fe4ff */
[-C--:B------:R-:W-:Y:S02]  /*12f70*/  IMAD R0, R5, R14.reuse, RZ ;  /* 0x0000000e05007224 */ /* 0x080fe400078e02ff */
[----:B------:R-:W2:Y:S01]  /*12f80*/  LDC R8, c[0x0][0x8b0] ;  /* 0x00022c00ff087b82 */ /* 0x000ea20000000800 */
[----:B------:R-:W-:-:S04]  /*12f90*/  IMAD.WIDE.U32 R4, R3, R14, R16 ;  /* 0x0000000e03047225 */ /* 0x000fc800078e0010 */
[----:B------:R-:W-:Y:S01]  /*12fa0*/  IMAD R3, R3, R15, R0 ;  /* 0x0000000f03037224 */ /* 0x000fe200078e0200 */
[----:B------:R-:W-:Y:S02]  /*12fb0*/  I2FP.F32.U32 R0, R24 ;  /* 0x0000001800007245 */ /* 0x000fe40000201000 */
[----:B------:R-:W3:Y:S01]  /*12fc0*/  LDC R28, c[0x0][0x900] ;  /* 0x00024000ff1c7b82 */ /* 0x000ee20000000800 */
[----:B----4-:R-:W-:Y:S02]  /*12fd0*/  ISETP.NE.U32.AND P0, PT, R20, RZ, PT ;  /* 0x000000ff1400720c */ /* 0x010fe40003f05070 */
[----:B------:R-:W-:Y:S01]  /*12fe0*/  IADD3 R3, R5, R3, RZ ;  /* 0x0000000305037210 */ /* 0x000fe20007ffe0ff */
[----:B------:R-:W-:Y:S01]  /*12ff0*/  FMUL R0, R0, UR4 ;  /* 0x0000000400007c20 */ /* 0x000fe20008400000 */
[----:B------:R-:W-:Y:S01]  /*13000*/  ISETP.NE.AND.EX P0, PT, R21, RZ, PT, P0 ;  /* 0x000000ff1500720c */ /* 0x000fe20003f05300 */
[----:B------:R-:W-:Y:S02]  /*13010*/  IMAD.MOV.U32 R5, RZ, RZ, -0x1 ;  /* 0xffffffffff057424 */ /* 0x000fe400078e00ff */
[----:B------:R-:W4:Y:S01]  /*13020*/  LDC R15, c[0x0][0x148] ;  /* 0x00005200ff0f7b82 */ /* 0x000f220000000800 */
[-CC-:B-1----:R-:W-:Y:S01]  /*13030*/  SHF.R.U64 R12, R4, R6.reuse, R3.reuse ;  /* 0x00000006040c7219 */ /* 0x182fe20000001203 */
[----:B------:R1:W1:Y:S01]  /*13040*/  F2I.U32.TRUNC.NTZ R13, R0 ;  /* 0x00000000000d7305 */ /* 0x000262000020f000 */
[----:B------:R-:W-:-:S05]  /*13050*/  SHF.R.U32.HI R3, RZ, R6, R3 ;  /* 0x00000006ff037219 */ /* 0x000fca0000011603 */
[----:B------:R-:W1:Y:S01]  /*13060*/  LDC R25, c[0x0][0x8a8] ;  /* 0x00022a00ff197b82 */ /* 0x000e620000000800 */
[-CC-:B--2---:R-:W-:Y:S02]  /*13070*/  SHF.R.U64 R10, R12, R8.reuse, R3.reuse ;  /* 0x000000080c0a7219 */ /* 0x184fe40000001203 */
[----:B------:R-:W-:-:S05]  /*13080*/  SHF.R.U32.HI R3, RZ, R8, R3 ;  /* 0x00000008ff037219 */ /* 0x000fca0000011603 */
[----:B------:R-:W2:Y:S01]  /*13090*/  LDC R27, c[0x0][0x8f0] ;  /* 0x00023c00ff1b7b82 */ /* 0x000ea20000000800 */
[-C--:B---3--:R-:W-:Y:S02]  /*130a0*/  SHF.L.U32 R4, R5, R28.reuse, RZ ;  /* 0x0000001c05047219 */ /* 0x088fe400000006ff */
[-CC-:B------:R-:W-:Y:S02]  /*130b0*/  SHF.R.U64 R14, R10, R28.reuse, R3.reuse ;  /* 0x0000001c0a0e7219 */ /* 0x180fe40000001203 */
[----:B------:R-:W-:Y:S02]  /*130c0*/  SHF.R.U32.HI R5, RZ, R28, R3 ;  /* 0x0000001cff057219 */ /* 0x000fe40000011603 */
[----:B------:R-:W-:Y:S01]  /*130d0*/  LOP3.LUT R23, RZ, R4, RZ, 0x33, !PT ;  /* 0x00000004ff177212 */ /* 0x000fe200078e33ff */
[----:B------:R-:W3:Y:S01]  /*130e0*/  LDC R29, c[0x0][0x8e0] ;  /* 0x00023800ff1d7b82 */ /* 0x000ee20000000800 */
[----:B------:R-:W-:Y:S01]  /*130f0*/  SHF.L.U32 R28, R7, R28, RZ ;  /* 0x0000001c071c7219 */ /* 0x000fe200000006ff */
[----:B------:R-:W-:-:S06]  /*13100*/  IMAD.MOV.U32 R4, RZ, RZ, R14 ;  /* 0x000000ffff047224 */ /* 0x000fcc00078e000e */
[----:B------:R-:W1:Y:S01]  /*13110*/  LDC R30, c[0x0][0x8b8] ;  /* 0x00022e00ff1e7b82 */ /* 0x000e620000000800 */
[----:B------:R-:W-:Y:S05]  /*13120*/  @!P0 BRA `(.L_x_138) ;  /* 0x0000000000288947 */ /* 0x000fea0003800000 */
[----:B------:R-:W5:Y:S02]  /*13130*/  LDC R3, c[0x0][0x8f4] ;  /* 0x00023d00ff037b82 */ /* 0x000f640000000800 */
[----:B-----5:R-:W-:-:S04]  /*13140*/  IADD3 R3, P0, R14, R3, RZ ;  /* 0x000000030e037210 */ /* 0x020fc80007f1e0ff */
[----:B------:R-:W-:-:S05]  /*13150*/  IADD3.X R11, RZ, R5, RZ, P0, !PT ;  /* 0x00000005ff0b7210 */ /* 0x000fca00007fe4ff */
[----:B------:R-:W-:-:S04]  /*13160*/  IMAD.WIDE.U32 R4, R11, R20, RZ ;  /* 0x000000140b047225 */ /* 0x000fc800078e00ff */
[----:B------:R-:W-:-:S04]  /*13170*/  IMAD.WIDE.U32 R6, P0, R3, R21, R4 ;  /* 0x0000001503067225 */ /* 0x000fc80007800004 */
[----:B------:R-:W-:Y:S01]  /*13180*/  IMAD.WIDE.U32 R4, R3, R20, RZ ;  /* 0x0000001403047225 */ /* 0x000fe200078e00ff */
[----:B------:R-:W-:-:S03]  /*13190*/  MOV R8, R7 ;  /* 0x0000000700087202 */ /* 0x000fc60000000f00 */
[----:B------:R-:W-:Y:S01]  /*131a0*/  IMAD.X R9, RZ, RZ, RZ, P0 ;  /* 0x000000ffff097224 */ /* 0x000fe200000e06ff */
[----:B------:R-:W-:-:S05]  /*131b0*/  IADD3 RZ, P0, R5, R6, RZ ;  /* 0x0000000605ff7210 */ /* 0x000fca0007f1e0ff */
[----:B------:R-:W-:-:S08]  /*131c0*/  IMAD.WIDE.U32.X R4, R11, R21, R8, P0 ;  /* 0x000000150b047225 */ /* 0x000fd000000e0408 */
.L_x_138:
[----:B------:R-:W-:Y:S01]  /*131d0*/  ISETP.NE.AND P0, PT, R2, 0x1, PT ;  /* 0x000000010200780c */ /* 0x000fe20003f05270 */
[----:B-1----:R-:W-:Y:S01]  /*131e0*/  IMAD.MOV R13, RZ, RZ, -R13 ;  /* 0x000000ffff0d7224 */ /* 0x002fe200078e0a0d */
[----:B--2---:R-:W-:Y:S02]  /*131f0*/  SHF.R.U64 R0, R4, R27, R5 ;  /* 0x0000001b04007219 */ /* 0x004fe40000001205 */
[----:B------:R-:W-:Y:S02]  /*13200*/  LOP3.LUT R23, R10, R23, RZ, 0xc0, !PT ;  /* 0x000000170a177212 */ /* 0x000fe400078ec0ff */
[----:B------:R-:W-:Y:S01]  /*13210*/  IADD3 R5, R25, -0x1, RZ ;  /* 0xffffffff19057810 */ /* 0x000fe20007ffe0ff */
[----:B------:R-:W-:Y:S01]  /*13220*/  IMAD.MOV R3, RZ, RZ, -R0 ;  /* 0x000000ffff037224 */ /* 0x000fe200078e0a00 */
[----:B------:R-:W-:Y:S01]  /*13230*/  R2UR UR55, R31 ;  /* 0x000000001f3772ca */ /* 0x000fe200000e0000 */
[----:B------:R-:W-:Y:S01]  /*13240*/  IMAD R23, R28, R0, R23 ;  /* 0x000000001c177224 */ /* 0x000fe200078e0217 */
[----:B------:R-:W-:Y:S01]  /*13250*/  LOP3.LUT R5, R12, R5, RZ, 0xc0, !PT ;  /* 0x000000050c057212 */ /* 0x000fe200078ec0ff */
[----:B---3--:R-:W-:Y:S01]  /*13260*/  IMAD R0, R3, R29, R14 ;  /* 0x0000001d03007224 */ /* 0x008fe200078e020e */
[----:B------:R-:W-:Y:S01]  /*13270*/  MOV R3, 0x1 ;  /* 0x0000000100037802 */ /* 0x000fe20000000f00 */
[----:B----4-:R-:W-:-:S02]  /*13280*/  @P0 IMAD R26, R15, R13, R24 ;  /* 0x0000000d0f1a0224 */ /* 0x010fc400078e0218 */
[----:B------:R-:W-:Y:S02]  /*13290*/  IMAD R0, R0, R25, R5 ;  /* 0x0000001900007224 */ /* 0x000fe400078e0205 */
[----:B------:R-:W-:-:S05]  /*132a0*/  IMAD R23, R23, R30, R26 ;  /* 0x0000001e17177224 */ /* 0x000fca00078e021a */
[----:B------:R-:W-:Y:S02]  /*132b0*/  SEL R160, R0, R23, !P0 ;  /* 0x0000001700a07207 */ /* 0x000fe40004000000 */
[----:B------:R-:W-:Y:S02]  /*132c0*/  SEL R23, R23, R0, !P0 ;  /* 0x0000000017177207 */ /* 0x000fe40004000000 */
[----:B------:R-:W-:-:S07]  /*132d0*/  PRMT R0, R3, 0x7610, R0 ;  /* 0x0000761003007816 */ /* 0x000fce0000000000 */
.L_x_136:
[----:B------:R-:W-:Y:S01]  /*132e0*/  R2UR UR42, R36 ;  /* 0x00000000242a72ca */ /* 0x000fe200000e0000 */
[----:B------:R-:W-:Y:S01]  /*132f0*/  UIADD3 UR39, UR39, 0x8, URZ ;  /* 0x0000000827277890 */ /* 0x000fe2000fffe03f */
[----:B------:R-:W-:-:S11]  /*13300*/  LOP3.LUT P0, RZ, R0, 0xff, RZ, 0xc0, !PT ;  /* 0x000000ff00ff7812 */ /* 0x000fd6000780c0ff */
[----:B------:R-:W-:Y:S02]  /*13310*/  ULOP3.LUT UR42, UR42, 0x3, URZ, 0xc0, !UPT ;  /* 0x000000032a2a7892 */ /* 0x000fe4000f8ec03f */
[----:B------:R-:W-:Y:S10]  /*13320*/  @P0 BRA `(.L_x_139) ;  /* 0xfffffee000f80947 */ /* 0x000ff4000383ffff */
[----:B------:R-:W-:-:S13]  /*13330*/  PLOP3.LUT P0, PT, PT, PT, PT, 0x8, 0x0 ;  /* 0x000000000000781c */ /* 0x000fda0003f0e170 */
.L_x_22:
[----:B------:R-:W-:Y:S05]  /*13340*/  @P0 BRA `(.L_x_14) ;  /* 0x0000002c00f80947 */ /* 0x000fea0003800000 */
[----:B------:R-:W-:Y:S01]  /*13350*/  ULDC.64 UR6, c[0x0][0x588] ;  /* 0x0001620000067ab9 */ /* 0x000fe20000000a00 */
[----:B------:R-:W-:Y:S01]  /*13360*/  ISETP.NE.AND.EX P1, PT, R164, RZ, PT, P1 ;  /* 0x000000ffa400720c */ /* 0x000fe20003f25310 */
[----:B------:R-:W-:-:S04]  /*13370*/  DEPBAR.LE SB0, 0x0 ;  /* 0x000080000000791a */ /* 0x000fc80000000000 */
[----:B------:R-:W-:Y:S01]  /*13380*/  ISETP.NE.U32.AND P0, PT, RZ, UR6, PT ;  /* 0x00000006ff007c0c */ /* 0x000fe2000bf05070 */
[----:B------:R-:W-:Y:S03]  /*13390*/  BSSY B0, `(.L_x_140) ;  /* 0x0000014000007945 */ /* 0x000fe60003800000 */
[----:B------:R-:W-:-:S13]  /*133a0*/  ISETP.NE.AND.EX P0, PT, RZ, UR7, PT, P0 ;  /* 0x00000007ff007c0c */ /* 0x000fda000bf05300 */
[----:B------:R-:W-:Y:S05]  /*133b0*/  @P0 BRA P1, `(.L_x_141) ;  /* 0x0000000000440947 */ /* 0x000fea0000800000 */
[----:B------:R-:W-:-:S04]  /*133c0*/  ISETP.NE.U32.AND P0, PT, R166, RZ, PT ;  /* 0x000000ffa600720c */ /* 0x000fc80003f05070 */
[----:B------:R-:W-:-:S13]  /*133d0*/  ISETP.NE.AND.EX P0, PT, R164, RZ, PT, P0 ;  /* 0x000000ffa400720c */ /* 0x000fda0003f05300 */
[----:B------:R-:W-:Y:S05]  /*133e0*/  @!P0 BRA `(.L_x_142) ;  /* 0x00000000002c8947 */ /* 0x000fea0003800000 */
[----:B------:R-:W-:-:S13]  /*133f0*/  LOP3.LUT P0, RZ, R154, 0xff, RZ, 0xc0, !PT ;  /* 0x000000ff9aff7812 */ /* 0x000fda000780c0ff */
[----:B------:R-:W-:Y:S05]  /*13400*/  @!P0 BRA `(.L_x_143) ;  /* 0x0000000000108947 */ /* 0x000fea0003800000 */
[----:B-----5:R-:W-:-:S13]  /*13410*/  FSETP.NEU.AND P0, PT, R155, RZ, PT ;  /* 0x000000ff9b00720b */ /* 0x020fda0003f0d000 */
[----:B------:R-:W-:Y:S05]  /*13420*/  @!P0 BREAK B0 ;  /* 0x0000000000008942 */ /* 0x000fea0003800000 */
[----:B------:R-:W-:Y:S05]  /*13430*/  @P0 BRA `(.L_x_141) ;  /* 0x0000000000240947 */ /* 0x000fea0003800000 */
[----:B------:R-:W-:Y:S05]  /*13440*/  BRA `(.L_x_14) ;  /* 0x0000002c00b87947 */ /* 0x000fea0003800000 */
.L_x_143:
[----:B------:R-:W-:-:S04]  /*13450*/  ISETP.NE.U32.AND P0, PT, RZ, UR6, PT ;  /* 0x00000006ff007c0c */ /* 0x000fc8000bf05070 */
[----:B------:R-:W-:-:S13]  /*13460*/  ISETP.NE.AND.EX P0, PT, RZ, UR7, PT, P0 ;  /* 0x00000007ff007c0c */ /* 0x000fda000bf05300 */
[----:B------:R-:W-:Y:S05]  /*13470*/  @!P0 BREAK B0 ;  /* 0x0000000000008942 */ /* 0x000fea0003800000 */
[----:B------:R-:W-:Y:S05]  /*13480*/  @P0 BRA `(.L_x_141) ;  /* 0x0000000000100947 */ /* 0x000fea0003800000 */
[----:B------:R-:W-:Y:S05]  /*13490*/  BRA `(.L_x_14) ;  /* 0x0000002c00a47947 */ /* 0x000fea0003800000 */
.L_x_142:
[----:B-----5:R-:W-:-:S13]  /*134a0*/  FSETP.NEU.AND P0, PT, R155, RZ, PT ;  /* 0x000000ff9b00720b */ /* 0x020fda0003f0d000 */
[----:B------:R-:W-:Y:S05]  /*134b0*/  @!P0 BREAK B0 ;  /* 0x0000000000008942 */ /* 0x000fea0003800000 */
[----:B------:R-:W-:Y:S05]  /*134c0*/  @!P0 BRA `(.L_x_14) ;  /* 0x0000002c00988947 */ /* 0x000fea0003800000 */
.L_x_141:
[----:B-1----:R-:W-:Y:S05]  /*134d0*/  BSYNC B0 ;  /* 0x0000000000007941 */ /* 0x002fea0003800000 */
.L_x_140:
[----:B------:R-:W-:-:S04]  /*134e0*/  LOP3.LUT R19, R19, 0x1, RZ, 0xfc, !PT ;  /* 0x0000000113137812 */ /* 0x000fc800078efcff */
[----:B------:R-:W-:-:S13]  /*134f0*/  ISETP.NE.AND P0, PT, R19, 0x3, PT ;  /* 0x000000031300780c */ /* 0x000fda0003f05270 */
[----:B------:R-:W-:Y:S05]  /*13500*/  @!P0 BRA `(.L_x_144) ;  /* 0x0000000000048947 */ /* 0x000fea0003800000 */
[----:B------:R-:W-:Y:S01]  /*13510*/  BPT.TRAP 0x1 ;  /* 0x000000040000795c */ /* 0x000fe20000300000 */
.L_x_144:
[----:B------:R-:W1:Y:S01]  /*13520*/  S2UR UR5, SR_CgaCtaId ;  /* 0x00000000000579c3 */ /* 0x000e620000008800 */
[----:B------:R-:W-:Y:S02]  /*13530*/  UMOV UR4, 0x400 ;  /* 0x0000040000047882 */ /* 0x000fe40000000000 */
[----:B-1----:R-:W-:-:S04]  /*13540*/  ULEA UR4, UR5, UR4, 0x18 ;  /* 0x0000000405047291 */ /* 0x002fc8000f8ec03f */
[----:B------:R-:W-:-:S04]  /*13550*/  ULEA UR4, UR36, UR4, 0x3 ;  /* 0x0000000424047291 */ /* 0x000fc8000f8e183f */
[----:B------:R-:W-:-:S04]  /*13560*/  UIADD3 UR4, UR4, 0x60, URZ ;  /* 0x0000006004047890 */ /* 0x000fc8000fffe03f */
[----:B------:R-:W-:-:S09]  /*13570*/  UPRMT UR4, UR5, 0x654, UR4 ;  /* 0x0000065405047896 */ /* 0x000fd20008000004 */
[----:B------:R-:W-:Y:S01]  /*13580*/  SYNCS.ARRIVE.TRANS64.RED.A1T0 RZ, [UR4], RZ ;  /* 0x000000ffffff79a7 */ /* 0x000fe20008100404 */
[----:B------:R-:W-:Y:S05]  /*13590*/  BRA `(.L_x_14) ;  /* 0x0000002c00647947 */ /* 0x000fea0003800000 */
.L_x_13:
[----:B------:R-:W-:Y:S01]  /*135a0*/  ULDC.64 UR4, c[0x0][0x8f8] ;  /* 0x00023e0000047ab9 */ /* 0x000fe20000000a00 */
[----:B------:R-:W-:Y:S01]  /*135b0*/  PRMT R8, RZ, 0x7610, R8 ;  /* 0x00007610ff087816 */ /* 0x000fe20000000008 */
[----:B------:R-:W-:Y:S01]  /*135c0*/  IMAD.MOV.U32 R20, RZ, RZ, -0x1 ;  /* 0xffffffffff147424 */ /* 0x000fe200078e00ff */
[----:B------:R-:W-:Y:S01]  /*135d0*/  ISETP.GE.U32.AND P1, PT, R16, UR4, PT ;  /* 0x0000000410007c0c */ /* 0x000fe2000bf26070 */
[----:B------:R-:W-:Y:S01]  /*135e0*/  IMAD.MOV.U32 R12, RZ, RZ, -0x1 ;  /* 0xffffffffff0c7424 */ /* 0x000fe200078e00ff */
[----:B------:R-:W-:Y:S02]  /*135f0*/  MOV R13, 0xffffffff ;  /* 0xffffffff000d7802 */ /* 0x000fe40000000f00 */
[----:B------:R-:W-:-:S13]  /*13600*/  ISETP.GE.U32.AND.EX P1, PT, R17, UR5, PT, P1 ;  /* 0x0000000511007c0c */ /* 0x000fda000bf26110 */
[----:B------:R-:W-:Y:S05]  /*13610*/  @P1 BRA `(.L_x_145) ;  /* 0x0000000400281947 */ /* 0x000fea0003800000 */
[----:B------:R-:W2:Y:S01]  /*13620*/  LDC.64 R20, c[0x0][0x8d0] ;  /* 0x00023400ff147b82 */ /* 0x000ea20000000a00 */
[----:B------:R-:W-:Y:S01]  /*13630*/  MOV R14, R16 ;  /* 0x00000010000e7202 */ /* 0x000fe20000000f00 */
[----:B------:R-:W-:-:S06]  /*13640*/  IMAD.MOV.U32 R15, RZ, RZ, R17 ;  /* 0x000000ffff0f7224 */ /* 0x000fcc00078e0011 */
        /* <DEDUP_REMOVED lines=15> */
.L_x_146:
[----:B------:R-:W2:Y:S01]  /*13740*/  LDC.64 R30, c[0x0][0x8e8] ;  /* 0x00023a00ff1e7b82 */ /* 0x000ea20000000a00 */
[-CC-:B------:R-:W-:Y:S02]  /*13750*/  SHF.R.U64 R23, R14, R8.reuse, R15.reuse ;  /* 0x000000080e177219 */ /* 0x180fe4000000120f */
[----:B------:R-:W-:Y:S02]  /*13760*/  SHF.R.U32.HI R8, RZ, R8, R15 ;  /* 0x00000008ff087219 */ /* 0x000fe4000001160f */
[----:B------:R-:W-:Y:S02]  /*13770*/  IADD3 R13, P1, RZ, -R23, RZ ;  /* 0x80000017ff0d7210 */ /* 0x000fe40007f3e0ff */
[----:B------:R-:W-:Y:S01]  /*13780*/  MOV R34, 0x1 ;  /* 0x0000000100227802 */ /* 0x000fe20000000f00 */
[----:B------:R-:W3:Y:S02]  /*13790*/  LDC R12, c[0x0][0x8c0] ;  /* 0x00023000ff0c7b82 */ /* 0x000ee40000000800 */
[----:B------:R-:W-:-:S04]  /*137a0*/  IMAD.X R11, RZ, RZ, ~R8, P1 ;  /* 0x000000ffff0b7224 */ /* 0x000fc800008e0e08 */
[-C--:B------:R-:W-:Y:S02]  /*137b0*/  IMAD R8, R11, R26.reuse, RZ ;  /* 0x0000001a0b087224 */ /* 0x080fe400078e02ff */
[----:B------:R-:W4:Y:S01]  /*137c0*/  LDC R14, c[0x0][0x8b0] ;  /* 0x00022c00ff0e7b82 */ /* 0x000f220000000800 */
[----:B------:R-:W-:-:S04]  /*137d0*/  IMAD.WIDE.U32 R10, R13, R26, R16 ;  /* 0x0000001a0d0a7225 */ /* 0x000fc800078e0010 */
[----:B------:R-:W-:-:S03]  /*137e0*/  IMAD R13, R13, R27, R8 ;  /* 0x0000001b0d0d7224 */ /* 0x000fc600078e0208 */
[----:B------:R-:W5:Y:S01]  /*137f0*/  LDC R29, c[0x0][0x900] ;  /* 0x00024000ff1d7b82 */ /* 0x000f620000000800 */
[----:B--2---:R-:W-:Y:S02]  /*13800*/  ISETP.NE.U32.AND P1, PT, R30, RZ, PT ;  /* 0x000000ff1e00720c */ /* 0x004fe40003f25070 */
[----:B------:R-:W-:Y:S02]  /*13810*/  IADD3 R11, R11, R13, RZ ;  /* 0x0000000d0b0b7210 */ /* 0x000fe40007ffe0ff */
[----:B------:R-:W-:-:S03]  /*13820*/  ISETP.NE.AND.EX P1, PT, R31, RZ, PT, P1 ;  /* 0x000000ff1f00720c */ /* 0x000fc60003f25310 */
[----:B------:R-:W2:Y:S01]  /*13830*/  LDC R26, c[0x0][0x8a8] ;  /* 0x00022a00ff1a7b82 */ /* 0x000ea20000000800 */
[-CC-:B---3--:R-:W-:Y:S01]  /*13840*/  SHF.R.U64 R20, R10, R12.reuse, R11.reuse ;  /* 0x0000000c0a147219 */ /* 0x188fe2000000120b */
[----:B------:R-:W-:Y:S01]  /*13850*/  IMAD.MOV.U32 R10, RZ, RZ, -0x1 ;  /* 0xffffffffff0a7424 */ /* 0x000fe200078e00ff */
[----:B------:R-:W-:-:S05]  /*13860*/  SHF.R.U32.HI R11, RZ, R12, R11 ;  /* 0x0000000cff0b7219 */ /* 0x000fca000001160b */
[----:B------:R-:W3:Y:S01]  /*13870*/  LDC R28, c[0x0][0x8f0] ;  /* 0x00023c00ff1c7b82 */ /* 0x000ee20000000800 */
[-CC-:B----4-:R-:W-:Y:S02]  /*13880*/  SHF.R.U64 R25, R20, R14.reuse, R11.reuse ;  /* 0x0000000e14197219 */ /* 0x190fe4000000120b */
[----:B------:R-:W-:-:S05]  /*13890*/  SHF.R.U32.HI R8, RZ, R14, R11 ;  /* 0x0000000eff087219 */ /* 0x000fca000001160b */
[----:B------:R-:W4:Y:S01]  /*138a0*/  LDC R32, c[0x0][0x8e0] ;  /* 0x00023800ff207b82 */ /* 0x000f220000000800 */
[-C--:B-----5:R-:W-:Y:S02]  /*138b0*/  SHF.L.U32 R10, R10, R29.reuse, RZ ;  /* 0x0000001d0a0a7219 */ /* 0x0a0fe400000006ff */
[-CC-:B------:R-:W-:Y:S02]  /*138c0*/  SHF.R.U64 R27, R25, R29.reuse, R8.reuse ;  /* 0x0000001d191b7219 */ /* 0x180fe40000001208 */
[----:B------:R-:W-:Y:S02]  /*138d0*/  LOP3.LUT R36, RZ, R10, RZ, 0x33, !PT ;  /* 0x0000000aff247212 */ /* 0x000fe400078e33ff */
[----:B------:R-:W-:Y:S01]  /*138e0*/  SHF.R.U32.HI R11, RZ, R29, R8 ;  /* 0x0000001dff0b7219 */ /* 0x000fe20000011608 */
[----:B------:R-:W1:Y:S01]  /*138f0*/  LDC R33, c[0x0][0x8b8] ;  /* 0x00022e00ff217b82 */ /* 0x000e620000000800 */
[----:B------:R-:W-:Y:S01]  /*13900*/  IMAD.MOV.U32 R10, RZ, RZ, R27 ;  /* 0x000000ffff0a7224 */ /* 0x000fe200078e001b */
[----:B------:R-:W-:Y:S06]  /*13910*/  @!P1 BRA `(.L_x_147) ;  /* 0x0000000000289947 */ /* 0x000fec0003800000 */
        /* <DEDUP_REMOVED lines=10> */
.L_x_147:
[----:B------:R-:W-:Y:S02]  /*139c0*/  ISETP.NE.AND P1, PT, R2, 0x1, PT ;  /* 0x000000010200780c */ /* 0x000fe40003f25270 */
[----:B---3--:R-:W-:Y:S01]  /*139d0*/  SHF.R.U64 R8, R10, R28, R11 ;  /* 0x0000001c0a087219 */ /* 0x008fe2000000120b */
[----:B--2---:R-:W-:Y:S01]  /*139e0*/  VIADD R11, R26, 0xffffffff ;  /* 0xffffffff1a0b7836 */ /* 0x004fe20000000000 */
[----:B------:R-:W-:Y:S02]  /*139f0*/  SHF.L.U32 R34, R34, R29, RZ ;  /* 0x0000001d22227219 */ /* 0x000fe400000006ff */
[----:B------:R-:W-:Y:S02]  /*13a00*/  LOP3.LUT R7, R25, R36, RZ, 0xc0, !PT ;  /* 0x0000002419077212 */ /* 0x000fe400078ec0ff */
[----:B------:R-:W-:Y:S02]  /*13a10*/  IADD3 R10, -R8, RZ, RZ ;  /* 0x000000ff080a7210 */ /* 0x000fe40007ffe1ff */
[----:B------:R-:W-:Y:S01]  /*13a20*/  MOV R12, R23 ;  /* 0x00000017000c7202 */ /* 0x000fe20000000f00 */
[----:B------:R-:W-:Y:S01]  /*13a30*/  IMAD R8, R34, R8, R7 ;  /* 0x0000000822087224 */ /* 0x000fe200078e0207 */
[----:B------:R-:W-:Y:S01]  /*13a40*/  LOP3.LUT R7, R20, R11, RZ, 0xc0, !PT ;  /* 0x0000000b14077212 */ /* 0x000fe200078ec0ff */
[----:B------:R-:W-:-:S02]  /*13a50*/  @P1 IMAD R3, R9, R24, R6 ;  /* 0x0000001809031224 */ /* 0x000fc400078e0206 */
[----:B----4-:R-:W-:Y:S02]  /*13a60*/  IMAD R6, R10, R32, R27 ;  /* 0x000000200a067224 */ /* 0x010fe400078e021b */
[----:B-1----:R-:W-:Y:S02]  /*13a70*/  IMAD R3, R8, R33, R3 ;  /* 0x0000002108037224 */ /* 0x002fe400078e0203 */
[----:B------:R-:W-:Y:S02]  /*13a80*/  IMAD R6, R6, R26, R7 ;  /* 0x0000001a06067224 */ /* 0x000fe400078e0207 */
[----:B------:R-:W-:-:S03]  /*13a90*/  IMAD.MOV.U32 R8, RZ, RZ, 0x1 ;  /* 0x00000001ff087424 */ /* 0x000fc600078e00ff */
[----:B------:R-:W-:Y:S02]  /*13aa0*/  SEL R13, R6, R3, !P1 ;  /* 0x00000003060d7207 */ /* 0x000fe40004800000 */
[----:B------:R-:W-:-:S07]  /*13ab0*/  SEL R20, R3, R6, !P1 ;  /* 0x0000000603147207 */ /* 0x000fce0004800000 */
.L_x_145:
[----:B------:R-:W-:-:S08]  /*13ac0*/  NOP ;  /* 0x0000000000007918 */ /* 0x000fd00000000000 */
[----:B------:R-:W2:-:S00]  /*13ad0*/  USETMAXREG.DEALLOC.CTAPOOL 0x28 ;  /* 0x00000028000079c8 */ /* 0x000e8000080e0500 */
[----:B--2---:R-:W-:-:S13]  /*13ae0*/  ISETP.NE.AND P1, PT, R0, 0x1, PT ;  /* 0x000000010000780c */ /* 0x004fda0003f25270 */
[----:B------:R-:W-:Y:S05]  /*13af0*/  @!P1 BRA `(.L_x_14) ;  /* 0x00000028000c9947 */ /* 0x000fea0003800000 */
[----:B------:R-:W-:Y:S05]  /*13b00*/  @!P4 BRA `(.L_x_148) ;  /* 0x000000180020c947 */ /* 0x000fea0003800000 */
[----:B------:R-:W-:-:S13]  /*13b10*/  ISETP.NE.OR P0, PT, R0, 0x2, P0 ;  /* 0x000000020000780c */ /* 0x000fda0000705670 */
[----:B------:R-:W-:Y:S05]  /*13b20*/  @P0 BRA `(.L_x_14) ;  /* 0x0000002800000947 */ /* 0x000fea0003800000 */
[----:B------:R-:W-:-:S13]  /*13b30*/  LOP3.LUT P1, RZ, R8, 0xff, RZ, 0xc0, !PT ;  /* 0x000000ff08ff7812 */ /* 0x000fda000782c0ff */
[----:B------:R-:W-:Y:S05]  /*13b40*/  @!P1 BRA `(.L_x_149) ;  /* 0x0000000000189947 */ /* 0x000fea0003800000 */
[----:B------:R-:W-:Y:S01]  /*13b50*/  UMOV UR4, 0x400 ;  /* 0x0000040000047882 */ /* 0x000fe20000000000 */
[----:B------:R-:W-:Y:S01]  /*13b60*/  IMAD.MOV.U32 R0, RZ, RZ, RZ ;  /* 0x000000ffff007224 */ /* 0x000fe200078e00ff */
[----:B-1----:R-:W-:-:S04]  /*13b70*/  ULEA UR4, UR37, UR4, 0x18 ;  /* 0x0000000425047291 */ /* 0x002fc8000f8ec03f */
[----:B------:R-:W-:-:S05]  /*13b80*/  SHF.L.U32 R0, R0, 0x1f, RZ ;  /* 0x0000001f00007819 */ /* 0x000fca00000006ff */
[----:B------:R-:W1:Y:S02]  /*13b90*/  SYNCS.PHASECHK.TRANS64.TRYWAIT P0, [UR4+0x88], R0 ;  /* 0x00008800ff0075a7 */ /* 0x000e640008000144 */
[----:B-1----:R-:W-:Y:S05]  /*13ba0*/  @!P0 BRA `(.L_x_150) ;  /* 0x0000002800b88947 */ /* 0x002fea0003800000 */
.L_x_149:
[----:B------:R-:W-:Y:S01]  /*13bb0*/  PRMT R9, RZ, 0x7610, R9 ;  /* 0x00007610ff097816 */ /* 0x000fe20000000009 */
[----:B------:R-:W-:Y:S06]  /*13bc0*/  @P3 BRA `(.L_x_151) ;  /* 0x0000000000243947 */ /* 0x000fec0003800000 */
[----:B------:R-:W-:Y:S02]  /*13bd0*/  ULDC.64 UR4, c[0x0][0x588] ;  /* 0x0001620000047ab9 */ /* 0x000fe40000000a00 */
[----:B------:R-:W-:-:S04]  /*13be0*/  ISETP.NE.U32.AND P0, PT, RZ, UR4, PT ;  /* 0x00000004ff007c0c */ /* 0x000fc8000bf05070 */
[----:B------:R-:W-:-:S13]  /*13bf0*/  ISETP.NE.AND.EX P0, PT, RZ, UR5, PT, P0 ;  /* 0x00000005ff007c0c */ /* 0x000fda000bf05300 */
[----:B------:R-:W-:Y:S05]  /*13c00*/  @!P0 BRA `(.L_x_152) ;  /* 0x00000000000c8947 */ /* 0x000fea0003800000 */
[----:B------:R2:W5:Y:S01]  /*13c10*/  LDG.E R11, desc[UR48][R4.64] ;  /* 0x00000030040b7981 */ /* 0x000562000c1e1900 */
[----:B------:R-:W-:Y:S01]  /*13c20*/  MOV R9, 0x1 ;  /* 0x0000000100097802 */ /* 0x000fe20000000f00 */
[----:B------:R-:W-:Y:S06]  /*13c30*/  BRA `(.L_x_151) ;  /* 0x0000000000087947 */ /* 0x000fec0003800000 */
.L_x_152:
[----:B------:R-:W3:Y:S01]  /*13c40*/  LDC R11, c[0x0][0x580] ;  /* 0x00016000ff0b7b82 */ /* 0x000ee20000000800 */
[----:B------:R-:W-:-:S07]  /*13c50*/  IMAD.MOV.U32 R9, RZ, RZ, 0x1 ;  /* 0x00000001ff097424 */ /* 0x000fce00078e00ff */
.L_x_151:
[----:B------:R-:W-:Y:S05]  /*13c60*/  @!P1 BRA `(.L_x_153) ;  /* 0x0000001400509947 */ /* 0x000fea0003800000 */
[----:B-1----:R-:W1:Y:S01]  /*13c70*/  LDC R0, c[0x0][0x900] ;  /* 0x00024000ff007b82 */ /* 0x002e620000000800 */
[----:B--2---:R-:W-:Y:S01]  /*13c80*/  MOV R5, 0xffffffff ;  /* 0xffffffff00057802 */ /* 0x004fe20000000f00 */
[----:B------:R-:W-:Y:S01]  /*13c90*/  IMAD.MOV.U32 R7, RZ, RZ, 0x1 ;  /* 0x00000001ff077424 */ /* 0x000fe200078e00ff */
[----:B------:R-:W-:Y:S01]  /*13ca0*/  LOP3.LUT R10, R19, 0x2, RZ, 0xfc, !PT ;  /* 0x00000002130a7812 */ /* 0x000fe200078efcff */
[----:B------:R-:W-:Y:S01]  /*13cb0*/  ULDC.64 UR22, c[0x0][0x198] ;  /* 0x0000660000167ab9 */ /* 0x000fe20000000a00 */
[----:B------:R-:W-:Y:S01]  /*13cc0*/  ULDC.64 UR4, c[0x0][0x588] ;  /* 0x0001620000047ab9 */ /* 0x000fe20000000a00 */
[----:B------:R-:W-:Y:S01]  /*13cd0*/  ULDC.64 UR6, c[0x0][0x8f8] ;  /* 0x00023e0000067ab9 */ /* 0x000fe20000000a00 */
[----:B------:R-:W-:Y:S01]  /*13ce0*/  ULDC.64 UR14, c[0x0][0x590] ;  /* 0x00016400000e7ab9 */ /* 0x000fe20000000a00 */
[----:B------:R-:W2:Y:S01]  /*13cf0*/  LDC R3, c[0x0][0x8a8] ;  /* 0x00022a00ff037b82 */ /* 0x000ea20000000800 */
[-C--:B-1----:R-:W-:Y:S02]  /*13d00*/  SHF.L.U32 R5, R5, R0.reuse, RZ ;  /* 0x0000000005057219 */ /* 0x082fe400000006ff */
[----:B------:R-:W-:-:S02]  /*13d10*/  SHF.L.U32 R0, R7, R0, RZ ;  /* 0x0000000007007219 */ /* 0x000fc400000006ff */
[----:B------:R-:W-:Y:S02]  /*13d20*/  LOP3.LUT R8, RZ, R5, RZ, 0x33, !PT ;  /* 0x00000005ff087212 */ /* 0x000fe400078e33ff */
[----:B--2---:R-:W-:-:S07]  /*13d30*/  IADD3 R3, R3, -0x1, RZ ;  /* 0xffffffff03037810 */ /* 0x004fce0007ffe0ff */
.L_x_209:
[----:B------:R-:W-:Y:S02]  /*13d40*/  ISETP.NE.U32.AND P0, PT, RZ, UR14, PT ;  /* 0x0000000eff007c0c */ /* 0x000fe4000bf05070 */
[----:B------:R-:W-:Y:S02]  /*13d50*/  R2UR UR43, R20 ;  /* 0x00000000142b72ca */ /* 0x000fe400000e0000 */
[----:B------:R-:W-:Y:S02]  /*13d60*/  R2UR UR42, R13 ;  /* 0x000000000d2a72ca */ /* 0x000fe400000e0000 */
[----:B------:R-:W-:-:S09]  /*13d70*/  ISETP.NE.AND.EX P0, PT, RZ, UR15, PT, P0 ;  /* 0x0000000fff007c0c */ /* 0x000fd2000bf05300 */
[----:B------:R-:W-:Y:S02]  /*13d80*/  USHF.L.U32 UR43, UR43, 0x7, URZ ;  /* 0x000000072b2b7899 */ /* 0x000fe4000800063f */
[----:B------:R-:W-:Y:S02]  /*13d90*/  USHF.L.U32 UR42, UR42, 0x8, URZ ;  /* 0x000000082a2a7899 */ /* 0x000fe4000800063f */
[----:B--234-:R-:W-:Y:S10]  /*13da0*/  @!P0 BRA `(.L_x_154) ;  /* 0x00000000002c8947 */ /* 0x01cff40003800000 */
[----:B------:R-:W-:-:S04]  /*13db0*/  ISETP.NE.U32.AND P1, PT, RZ, UR4, PT ;  /* 0x00000004ff007c0c */ /* 0x000fc8000bf25070 */
[----:B------:R-:W-:-:S13]  /*13dc0*/  ISETP.NE.AND.EX P1, PT, RZ, UR5, PT, P1 ;  /* 0x00000005ff007c0c */ /* 0x000fda000bf25310 */
[----:B------:R-:W-:Y:S05]  /*13dd0*/  @!P1 BRA `(.L_x_155) ;  /* 0x0000000000189947 */ /* 0x000fea0003800000 */
[----:B------:R-:W1:Y:S01]  /*13de0*/  LDC.64 R4, c[0x0][0x588] ;  /* 0x00016200ff047b82 */ /* 0x000e620000000a00 */
[----:B------:R-:W-:-:S04]  /*13df0*/  IMAD R7, R12, UR14, RZ ;  /* 0x0000000e0c077c24 */ /* 0x000fc8000f8e02ff */
[----:B-1----:R-:W-:-:S05]  /*13e00*/  IMAD.WIDE R4, R7, 0x4, R4 ;  /* 0x0000000407047825 */ /* 0x002fca00078e0204 */
[----:B---3-5:R1:W5:Y:S01]  /*13e10*/  LDG.E R11, desc[UR48][R4.64] ;  /* 0x00000030040b7981 */ /* 0x028362000c1e1900 */
[----:B------:R-:W-:Y:S01]  /*13e20*/  IMAD.MOV.U32 R9, RZ, RZ, 0x1 ;  /* 0x00000001ff097424 */ /* 0x000fe200078e00ff */
[----:B------:R-:W-:Y:S06]  /*13e30*/  BRA `(.L_x_154) ;  /* 0x0000000000087947 */ /* 0x000fec0003800000 */
.L_x_155:
[----:B---3-5:R-:W2:Y:S01]  /*13e40*/  LDC R11, c[0x0][0x580] ;  /* 0x00016000ff0b7b82 */ /* 0x028ea20000000800 */
[----:B------:R-:W-:-:S07]  /*13e50*/  MOV R9, 0x1 ;  /* 0x0000000100097802 */ /* 0x000fce0000000f00 */
.L_x_154:
[----:B------:R-:W-:Y:S05]  /*13e60*/  @!P0 BRA `(.L_x_156) ;  /* 0x00000000001c8947 */ /* 0x000fea0003800000 */
[----:B------:R-:W-:-:S13]  /*13e70*/  LOP3.LUT P2, RZ, R9, 0xff, RZ, 0xc0, !PT ;  /* 0x000000ff09ff7812 */ /* 0x000fda000784c0ff */
[----:B-1----:R-:W1:Y:S02]  /*13e80*/  @!P2 LDC.64 R4, c[0x0][0x588] ;  /* 0x00016200ff04ab82 */ /* 0x002e640000000a00 */
[----:B-1----:R-:W-:-:S04]  /*13e90*/  @!P2 ISETP.NE.U32.AND P0, PT, R4, RZ, PT ;  /* 0x000000ff0400a20c */ /* 0x002fc80003f05070 */
[----:B------:R-:W-:Y:S02]  /*13ea0*/  @!P2 ISETP.NE.AND.EX P1, PT, R5, RZ, PT, P0 ;  /* 0x000000ff0500a20c */ /* 0x000fe40003f25300 */
[----:B--23-5:R-:W-:Y:S02]  /*13eb0*/  @P2 FSETP.EQ.AND P0, PT, R11, RZ, PT ;  /* 0x000000ff0b00220b */ /* 0x02cfe40003f02000 */
[----:B------:R-:W-:Y:S01]  /*13ec0*/  @!P2 PLOP3.LUT P0, PT, P1, PT, PT, 0x8, 0x0 ;  /* 0x000000000000a81c */ /* 0x000fe20000f0e170 */
[----:B------:R-:W-:-:S12]  /*13ed0*/  BRA `(.L_x_157) ;  /* 0x0000000000047947 */ /* 0x000fd80003800000 */
.L_x_156:
[----:B--23-5:R-:W-:-:S13]  /*13ee0*/  FSETP.EQ.AND P0, PT, R11, RZ, PT ;  /* 0x000000ff0b00720b */ /* 0x02cfda0003f02000 */
.L_x_157:
[----:B------:R-:W-:Y:S02]  /*13ef0*/  ISETP.NE.AND P2, PT, R10, 0x3, PT ;  /* 0x000000030a00780c */ /* 0x000fe40003f45270 */
[----:B------:R-:W-:-:S04]  /*13f00*/  ELECT P1, URZ, PT ;  /* 0x00000000003f782f */ /* 0x000fc80003820000 */
[----:B------:R-:W-:-:S07]  /*13f10*/  PLOP3.LUT P0, PT, P1, P0, PT, 0x20, 0x0 ;  /* 0x000000000000781c */ /* 0x000fce0000f00470 */
[----:B------:R-:W-:Y:S06]  /*13f20*/  @!P2 BRA `(.L_x_158) ;  /* 0x000000000004a947 */ /* 0x000fec0003800000 */
[----:B------:R-:W-:Y:S01]  /*13f30*/  BPT.TRAP 0x1 ;  /* 0x000000040000795c */ /* 0x000fe20000300000 */
.L_x_158:
[----:B------:R-:W2:Y:S01]  /*13f40*/  S2UR UR37, SR_CgaCtaId ;  /* 0x00000000002579c3 */ /* 0x000ea20000008800 */
[----:B------:R-:W-:Y:S01]  /*13f50*/  UMOV UR13, 0x400 ;  /* 0x00000400000d7882 */ /* 0x000fe20000000000 */
[----:B-1----:R-:W-:-:S05]  /*13f60*/  IMAD.MOV.U32 R4, RZ, RZ, 0x1 ;  /* 0x00000001ff047424 */ /* 0x002fca00078e00ff */
[----:B------:R-:W-:Y:S01]  /*13f70*/  SHF.L.U32 R4, R4, 0x1f, RZ ;  /* 0x0000001f04047819 */ /* 0x000fe200000006ff */
[----:B--2---:R-:W-:-:S09]  /*13f80*/  ULEA UR13, UR37, UR13, 0x18 ;  /* 0x0000000d250d7291 */ /* 0x004fd2000f8ec03f */
[----:B------:R-:W1:Y:S02]  /*13f90*/  SYNCS.PHASECHK.TRANS64.TRYWAIT P1, [UR13+0x60], R4 ;  /* 0x00006004ff0075a7 */ /* 0x000e64000802014d */
[----:B-1----:R-:W-:Y:S05]  /*13fa0*/  @!P1 BRA `(.L_x_159) ;  /* 0x0000002400d09947 */ /* 0x002fea0003800000 */
.L_x_244:
[----:B------:R-:W-:Y:S04]  /*13fb0*/  BSSY B0, `(.L_x_160) ;  /* 0x000000e000007945 */ /* 0x000fe80003800000 */
[----:B------:R-:W-:Y:S05]  /*13fc0*/  @!P0 BRA `(.L_x_161) ;  /* 0x0000000000308947 */ /* 0x000fea0003800000 */
[----:B------:R-:W-:Y:S01]  /*13fd0*/  R2UR UR44, R12 ;  /* 0x000000000c2c72ca */ /* 0x000fe200000e0000 */
[----:B------:R-:W-:Y:S02]  /*13fe0*/  UIADD3 UR8, UP0, UR22, 0x3f0, URZ ;  /* 0x000003f016087890 */ /* 0x000fe4000ff1e03f */
[----:B------:R-:W-:Y:S02]  /*13ff0*/  UIADD3 UR40, UR13, 0x200, URZ ;  /* 0x000002000d287890 */ /* 0x000fe4000fffe03f */
[----:B------:R-:W-:Y:S02]  /*14000*/  UIADD3 UR41, UR13, 0x40, URZ ;  /* 0x000000400d297890 */ /* 0x000fe4000fffe03f */
[----:B------:R-:W-:Y:S01]  /*14010*/  UIADD3.X UR9, URZ, UR23, URZ, UP0, !UPT ;  /* 0x000000173f097290 */ /* 0x000fe200087fe43f */
[----:B------:R-:W-:Y:S01]  /*14020*/  UMOV UR10, 0x0 ;  /* 0x00000000000a7882 */ /* 0x000fe20000000000 */
[----:B------:R-:W-:-:S07]  /*14030*/  UMOV UR11, 0x10000000 ;  /* 0x10000000000b7882 */ /* 0x000fce0000000000 */
[----:B------:R2:W-:Y:S02]  /*14040*/  UTMALDG.3D [UR40], [UR8], desc[UR10] ;  /* 0x00000a28080075b4 */ /* 0x0005e40008011000 */
[----:B--2---:R-:W-:Y:S05]  /*14050*/  @!P2 BRA `(.L_x_162) ;  /* 0x000000000004a947 */ /* 0x004fea0003800000 */
[----:B------:R-:W-:Y:S01]  /*14060*/  BPT.TRAP 0x1 ;  /* 0x000000040000795c */ /* 0x000fe20000300000 */
.L_x_162:
[----:B-1----:R-:W1:Y:S02]  /*14070*/  LDC R5, c[0x0][0x800] ;  /* 0x00020000ff057b82 */ /* 0x002e640000000800 */
[----:B-1----:R2:W-:Y:S02]  /*14080*/  SYNCS.ARRIVE.TRANS64.RED.A0TR RZ, [UR13+0x40], R5 ;  /* 0x00004005ffff79a7 */ /* 0x0025e4000830040d */
.L_x_161:
[----:B------:R-:W-:Y:S05]  /*14090*/  BSYNC B0 ;  /* 0x0000000000007941 */ /* 0x000fea0003800000 */
.L_x_160:
[----:B------:R-:W-:Y:S05]  /*140a0*/  @!P2 BRA `(.L_x_163) ;  /* 0x000000000004a947 */ /* 0x000fea0003800000 */
[----:B------:R-:W-:Y:S01]  /*140b0*/  BPT.TRAP 0x1 ;  /* 0x000000040000795c */ /* 0x000fe20000300000 */
.L_x_163:
[----:B------:R-:W-:-:S04]  /*140c0*/  UIADD3 UR33, UR13, 0x40, URZ ;  /* 0x000000400d217890 */ /* 0x000fc8000fffe03f */
[----:B------:R-:W-:-:S09]  /*140d0*/  UPRMT UR16, UR37, 0x654, UR33 ;  /* 0x0000065425107896 */ /* 0x000fd20008000021 */
[----:B------:R-:W-:Y:S01]  /*140e0*/  SYNCS.ARRIVE.TRANS64.RED.A1T0 RZ, [UR16], RZ ;  /* 0x000000ffffff79a7 */ /* 0x000fe20008100410 */
[----:B------:R-:W-:Y:S05]  /*140f0*/  @!P2 BRA `(.L_x_164) ;  /* 0x000000000004a947 */ /* 0x000fea0003800000 */
[----:B------:R-:W-:Y:S01]  /*14100*/  BPT.TRAP 0x1 ;  /* 0x000000040000795c */ /* 0x000fe20000300000 */
.L_x_164:
[----:B------:R-:W3:Y:S02]  /*14110*/  SYNCS.PHASECHK.TRANS64.TRYWAIT P1, [UR13+0x68], R4 ;  /* 0x00006804ff0075a7 */ /* 0x000ee4000802014d */
[----:B---3--:R-:W-:Y:S05]  /*14120*/  @!P1 BRA `(.L_x_165) ;  /* 0x0000002400889947 */ /* 0x008fea0003800000 */
.L_x_245:
[----:B------:R-:W-:Y:S04]  /*14130*/  BSSY B0, `(.L_x_166) ;  /* 0x0000010000007945 */ /* 0x000fe80003800000 */
[----:B------:R-:W-:Y:S05]  /*14140*/  @!P0 BRA `(.L_x_167) ;  /* 0x0000000000388947 */ /* 0x000fea0003800000 */
[----:B------:R-:W-:Y:S01]  /*14150*/  UIADD3 UR18, UP0, UR22, 0x3f0, URZ ;  /* 0x000003f016127890 */ /* 0x000fe2000ff1e03f */
[----:B------:R-:W-:Y:S01]  /*14160*/  R2UR UR12, R12 ;  /* 0x000000000c0c72ca */ /* 0x000fe200000e0000 */
[----:B------:R-:W-:Y:S02]  /*14170*/  UIADD3 UR10, UR42, 0x20, URZ ;  /* 0x000000202a0a7890 */ /* 0x000fe4000fffe03f */
[----:B------:R-:W-:Y:S02]  /*14180*/  UIADD3 UR8, UR13, 0x2200, URZ ;  /* 0x000022000d087890 */ /* 0x000fe4000fffe03f */
[----:B------:R-:W-:Y:S02]  /*14190*/  UIADD3 UR9, UR13, 0x48, URZ ;  /* 0x000000480d097890 */ /* 0x000fe4000fffe03f */
[----:B------:R-:W-:Y:S01]  /*141a0*/  UIADD3.X UR19, URZ, UR23, URZ, UP0, !UPT ;  /* 0x000000173f137290 */ /* 0x000fe200087fe43f */
[----:B------:R-:W-:Y:S01]  /*141b0*/  UMOV UR20, 0x0 ;  /* 0x0000000000147882 */ /* 0x000fe20000000000 */
[----:B------:R-:W-:Y:S01]  /*141c0*/  UMOV UR21, 0x10000000 ;  /* 0x1000000000157882 */ /* 0x000fe20000000000 */
[----:B------:R-:W-:-:S06]  /*141d0*/  UMOV UR11, UR43 ;  /* 0x0000002b000b7c82 */ /* 0x000fcc0008000000 */
[----:B------:R3:W-:Y:S02]  /*141e0*/  UTMALDG.3D [UR8], [UR18], desc[UR20] ;  /* 0x00001408120075b4 */ /* 0x0007e40008011000 */
[----:B---3--:R-:W-:Y:S05]  /*141f0*/  @!P2 BRA `(.L_x_168) ;  /* 0x000000000004a947 */ /* 0x008fea0003800000 */
[----:B------:R-:W-:Y:S01]  /*14200*/  BPT.TRAP 0x1 ;  /* 0x000000040000795c */ /* 0x000fe20000300000 */
.L_x_168:
[----:B-12---:R-:W1:Y:S02]  /*14210*/  LDC R5, c[0x0][0x800] ;  /* 0x00020000ff057b82 */ /* 0x006e640000000800 */
[----:B-1----:R3:W-:Y:S02]  /*14220*/  SYNCS.ARRIVE.TRANS64.RED.A0TR RZ, [UR13+0x48], R5 ;  /* 0x00004805ffff79a7 */ /* 0x0027e4000830040d */
.L_x_167:
[----:B------:R-:W-:Y:S05]  /*14230*/  BSYNC B0 ;  /* 0x0000000000007941 */ /* 0x000fea0003800000 */
.L_x_166:
[----:B------:R-:W-:Y:S05]  /*14240*/  @!P2 BRA `(.L_x_169) ;  /* 0x000000000004a947 */ /* 0x000fea0003800000 */
[----:B------:R-:W-:Y:S01]  /*14250*/  BPT.TRAP 0x1 ;  /* 0x000000040000795c */ /* 0x000fe20000300000 */
.L_x_169:
[----:B------:R-:W-:-:S04]  /*14260*/  UIADD3 UR25, UR13, 0x48, URZ ;  /* 0x000000480d197890 */ /* 0x000fc8000fffe03f */
[----:B------:R-:W-:-:S09]  /*14270*/  UPRMT UR18, UR37, 0x654, UR25 ;  /* 0x0000065425127896 */ /* 0x000fd20008000019 */
[----:B------:R-:W-:Y:S01]  /*14280*/  SYNCS.ARRIVE.TRANS64.RED.A1T0 RZ, [UR18], RZ ;  /* 0x000000ffffff79a7 */ /* 0x000fe20008100412 */
[----:B------:R-:W-:Y:S05]  /*14290*/  @!P2 BRA `(.L_x_170) ;  /* 0x000000000004a947 */ /* 0x000fea0003800000 */
[----:B------:R-:W-:Y:S01]  /*142a0*/  BPT.TRAP 0x1 ;  /* 0x000000040000795c */ /* 0x000fe20000300000 */
.L_x_170:
[----:B------:R-:W4:Y:S02]  /*142b0*/  SYNCS.PHASECHK.TRANS64.TRYWAIT P1, [UR13+0x70], R4 ;  /* 0x00007004ff0075a7 */ /* 0x000f24000802014d */
[----:B----4-:R-:W-:Y:S05]  /*142c0*/  @!P1 BRA `(.L_x_171) ;  /* 0x0000002400389947 */ /* 0x010fea0003800000 */
.L_x_246:
        /* <DEDUP_REMOVED lines=12> */
[----:B----4-:R-:W-:Y:S05]  /*14390*/  @!P2 BRA `(.L_x_174) ;  /* 0x000000000004a947 */ /* 0x010fea0003800000 */
[----:B------:R-:W-:Y:S01]  /*143a0*/  BPT.TRAP 0x1 ;  /* 0x000000040000795c */ /* 0x000fe20000300000 */
.L_x_174:
[----:B-123--:R-:W1:Y:S02]  /*143b0*/  LDC R5, c[0x0][0x800] ;  /* 0x00020000ff057b82 */ /* 0x00ee640000000800 */
[----:B-1----:R4:W-:Y:S02]  /*143c0*/  SYNCS.ARRIVE.TRANS64.RED.A0TR RZ, [UR13+0x50], R5 ;  /* 0x00005005ffff79a7 */ /* 0x0029e4000830040d */
.L_x_173:
[----:B------:R-:W-:Y:S05]  /*143d0*/  BSYNC B0 ;  /* 0x0000000000007941 */ /* 0x000fea0003800000 */
.L_x_172:
[----:B------:R-:W-:Y:S05]  /*143e0*/  @!P2 BRA `(.L_x_175) ;  /* 0x000000000004a947 */ /* 0x000fea0003800000 */
[----:B------:R-:W-:Y:S01]  /*143f0*/  BPT.TRAP 0x1 ;  /* 0x000000040000795c */ /* 0x000fe20000300000 */
.L_x_175:
[----:B------:R-:W-:-:S04]  /*14400*/  UIADD3 UR17, UR13, 0x50, URZ ;  /* 0x000000500d117890 */ /* 0x000fc8000fffe03f */
[----:B------:R-:W-:-:S09]  /*14410*/  UPRMT UR21, UR37, 0x654, UR17 ;  /* 0x0000065425157896 */ /* 0x000fd20008000011 */
[----:B------:R-:W-:Y:S01]  /*14420*/  SYNCS.ARRIVE.TRANS64.RED.A1T0 RZ, [UR21], RZ ;  /* 0x000000ffffff79a7 */ /* 0x000fe20008100415 */
[----:B------:R-:W-:Y:S05]  /*14430*/  @!P2 BRA `(.L_x_176) ;  /* 0x000000000004a947 */ /* 0x000fea0003800000 */
[----:B------:R-:W-:Y:S01]  /*14440*/  BPT.TRAP 0x1 ;  /* 0x000000040000795c */ /* 0x000fe20000300000 */
.L_x_176:
[----:B------:R-:W5:Y:S02]  /*14450*/  SYNCS.PHASECHK.TRANS64.TRYWAIT P1, [UR13+0x78], R4 ;  /* 0x00007804ff0075a7 */ /* 0x000f64000802014d */
[----:B-----5:R-:W-:Y:S05]  /*14460*/  @!P1 BRA `(.L_x_177) ;  /* 0x0000002000e89947 */ /* 0x020fea0003800000 */
.L_x_247:
        /* <DEDUP_REMOVED lines=12> */
[----:B-1----:R-:W-:Y:S05]  /*14530*/  @!P2 BRA `(.L_x_180) ;  /* 0x000000000004a947 */ /* 0x002fea0003800000 */
[----:B------:R-:W-:Y:S01]  /*14540*/  BPT.TRAP 0x1 ;  /* 0x000000040000795c */ /* 0x000fe20000300000 */
.L_x_180:
[----:B------:R-:W1:Y:S02]  /*14550*/  LDC R4, c[0x0][0x800] ;  /* 0x00020000ff047b82 */ /* 0x000e640000000800 */
[----:B-1----:R1:W-:Y:S02]  /*14560*/  SYNCS.ARRIVE.TRANS64.RED.A0TR RZ, [UR13+0x58], R4 ;  /* 0x00005804ffff79a7 */ /* 0x0023e4000830040d */
.L_x_179:
[----:B------:R-:W-:Y:S05]  /*14570*/  BSYNC B0 ;  /* 0x0000000000007941 */ /* 0x000fea0003800000 */
.L_x_178:
[----:B------:R-:W-:Y:S05]  /*14580*/  @!P2 BRA `(.L_x_181) ;  /* 0x000000000004a947 */ /* 0x000fea0003800000 */
[----:B------:R-:W-:Y:S01]  /*14590*/  BPT.TRAP 0x1 ;  /* 0x000000040000795c */ /* 0x000fe20000300000 */
.L_x_181:
[----:B------:R-:W-:-:S04]  /*145a0*/  UIADD3 UR9, UR13, 0x58, URZ ;  /* 0x000000580d097890 */ /* 0x000fc8000fffe03f */
[----:B------:R-:W-:-:S09]  /*145b0*/  UPRMT UR29, UR37, 0x654, UR9 ;  /* 0x00000654251d7896 */ /* 0x000fd20008000009 */
[----:B------:R-:W-:Y:S01]  /*145c0*/  SYNCS.ARRIVE.TRANS64.RED.A1T0 RZ, [UR29], RZ ;  /* 0x000000ffffff79a7 */ /* 0x000fe2000810041d */
[----:B------:R-:W-:Y:S05]  /*145d0*/  @!P2 BRA `(.L_x_182) ;  /* 0x000000000004a947 */ /* 0x000fea0003800000 */
[----:B------:R-:W-:Y:S01]  /*145e0*/  BPT.TRAP 0x1 ;  /* 0x000000040000795c */ /* 0x000fe20000300000 */
.L_x_182:
[----:B-1----:R-:W-:-:S04]  /*145f0*/  SHF.L.U32 R4, RZ, 0x1f, RZ ;  /* 0x0000001fff047819 */ /* 0x002fc800000006ff */
[----:B------:R-:W1:Y:S02]  /*14600*/  SYNCS.PHASECHK.TRANS64.TRYWAIT P1, [UR13+0x60], R4 ;  /* 0x00006004ff0075a7 */ /* 0x000e64000802014d */
[----:B-1----:R-:W-:Y:S05]  /*14610*/  @!P1 BRA `(.L_x_183) ;  /* 0x0000002000949947 */ /* 0x002fea0003800000 */
.L_x_248:
        /* <DEDUP_REMOVED lines=13> */
.L_x_186:
[----:B--234-:R-:W1:Y:S02]  /*146f0*/  LDC R5, c[0x0][0x800] ;  /* 0x00020000ff057b82 */ /* 0x01ce640000000800 */
[----:B-1----:R1:W-:Y:S02]  /*14700*/  SYNCS.ARRIVE.TRANS64.RED.A0TR RZ, [UR13+0x40], R5 ;  /* 0x00004005ffff79a7 */ /* 0x0023e4000830040d */
.L_x_185:
[----:B------:R-:W-:Y:S05]  /*14710*/  BSYNC B0 ;  /* 0x0000000000007941 */ /* 0x000fea0003800000 */
.L_x_184:
[----:B------:R-:W-:Y:S05]  /*14720*/  @!P2 BRA `(.L_x_187) ;  /* 0x000000000004a947 */ /* 0x000fea0003800000 */
[----:B------:R-:W-:Y:S01]  /*14730*/  BPT.TRAP 0x1 ;  /* 0x000000040000795c */ /* 0x000fe20000300000 */
.L_x_187:
[----:B------:R-:W-:Y:S01]  /*14740*/  SYNCS.ARRIVE.TRANS64.RED.A1T0 RZ, [UR16], RZ ;  /* 0x000000ffffff79a7 */ /* 0x000fe20008100410 */
[----:B------:R-:W-:Y:S05]  /*14750*/  @!P2 BRA `(.L_x_188) ;  /* 0x000000000004a947 */ /* 0x000fea0003800000 */
[----:B------:R-:W-:Y:S01]  /*14760*/  BPT.TRAP 0x1 ;  /* 0x000000040000795c */ /* 0x000fe20000300000 */
.L_x_188:
[----:B------:R-:W5:Y:S02]  /*14770*/  SYNCS.PHASECHK.TRANS64.TRYWAIT P1, [UR13+0x68], R4 ;  /* 0x00006804ff0075a7 */ /* 0x000f64000802014d */
[----:B-----5:R-:W-:Y:S05]  /*14780*/  @!P1 BRA `(.L_x_189) ;  /* 0x0000002000509947 */ /* 0x020fea0003800000 */
.L_x_249:
        /* <DEDUP_REMOVED lines=13> */
.L_x_192:
[----:B--234-:R-:W1:Y:S02]  /*14860*/  LDC R5, c[0x0][0x800] ;  /* 0x00020000ff057b82 */ /* 0x01ce640000000800 */
[----:B-1----:R1:W-:Y:S02]  /*14870*/  SYNCS.ARRIVE.TRANS64.RED.A0TR RZ, [UR13+0x48], R5 ;  /* 0x00004805ffff79a7 */ /* 0x0023e4000830040d */
.L_x_191:
[----:B------:R-:W-:Y:S05]  /*14880*/  BSYNC B0 ;  /* 0x0000000000007941 */ /* 0x000fea0003800000 */
.L_x_190:
[----:B------:R-:W-:Y:S05]  /*14890*/  @!P2 BRA `(.L_x_193) ;  /* 0x000000000004a947 */ /* 0x000fea0003800000 */
[----:B------:R-:W-:Y:S01]  /*148a0*/  BPT.TRAP 0x1 ;  /* 0x000000040000795c */ /* 0x000fe20000300000 */
.L_x_193:
[----:B------:R-:W-:Y:S01]  /*148b0*/  SYNCS.ARRIVE.TRANS64.RED.A1T0 RZ, [UR18], RZ ;  /* 0x000000ffffff79a7 */ /* 0x000fe20008100412 */
[----:B------:R-:W-:Y:S05]  /*148c0*/  @!P2 BRA `(.L_x_194) ;  /* 0x000000000004a947 */ /* 0x000fea0003800000 */
[----:B------:R-:W-:Y:S01]  /*148d0*/  BPT.TRAP 0x1 ;  /* 0x000000040000795c */ /* 0x000fe20000300000 */
.L_x_194:
[----:B------:R-:W5:Y:S02]  /*148e0*/  SYNCS.PHASECHK.TRANS64.TRYWAIT P1, [UR13+0x70], R4 ;  /* 0x00007004ff0075a7 */ /* 0x000f64000802014d */
[----:B-----5:R-:W-:Y:S05]  /*148f0*/  @!P1 BRA `(.L_x_195) ;  /* 0x00000020000c9947 */ /* 0x020fea0003800000 */
.L_x_250:
        /* <DEDUP_REMOVED lines=13> */
.L_x_198:
[----:B--234-:R-:W1:Y:S02]  /*149d0*/  LDC R5, c[0x0][0x800] ;  /* 0x00020000ff057b82 */ /* 0x01ce640000000800 */
[----:B-1----:R1:W-:Y:S02]  /*149e0*/  SYNCS.ARRIVE.TRANS64.RED.A0TR RZ, [UR13+0x50], R5 ;  /* 0x00005005ffff79a7 */ /* 0x0023e4000830040d */
.L_x_197:
[----:B------:R-:W-:Y:S05]  /*149f0*/  BSYNC B0 ;  /* 0x0000000000007941 */ /* 0x000fea0003800000 */
.L_x_196:
[----:B------:R-:W-:Y:S05]  /*14a00*/  @!P2 BRA `(.L_x_199) ;  /* 0x000000000004a947 */ /* 0x000fea0003800000 */
[----:B------:R-:W-:Y:S01]  /*14a10*/  BPT.TRAP 0x1 ;  /* 0x000000040000795c */ /* 0x000fe20000300000 */
.L_x_199:
[----:B------:R-:W-:Y:S01]  /*14a20*/  SYNCS.ARRIVE.TRANS64.RED.A1T0 RZ, [UR21], RZ ;  /* 0x000000ffffff79a7 */ /* 0x000fe20008100415 */
[----:B------:R-:W-:Y:S05]  /*14a30*/  @!P2 BRA `(.L_x_200) ;  /* 0x000000000004a947 */ /* 0x000fea0003800000 */
[----:B------:R-:W-:Y:S01]  /*14a40*/  BPT.TRAP 0x1 ;  /* 0x000000040000795c */ /* 0x000fe20000300000 */
.L_x_200:
[----:B------:R-:W5:Y:S02]  /*14a50*/  SYNCS.PHASECHK.TRANS64.TRYWAIT P1, [UR13+0x78], R4 ;  /* 0x00007804ff0075a7 */ /* 0x000f64000802014d */
[----:B-----5:R-:W-:Y:S05]  /*14a60*/  @!P1 BRA `(.L_x_201) ;  /* 0x0000001c00c89947 */ /* 0x020fea0003800000 */
.L_x_251:
        /* <DEDUP_REMOVED lines=13> */
.L_x_204:
[----:B------:R-:W1:Y:S02]  /*14b40*/  LDC R4, c[0x0][0x800] ;  /* 0x00020000ff047b82 */ /* 0x000e640000000800 */
[----:B-1----:R1:W-:Y:S02]  /*14b50*/  SYNCS.ARRIVE.TRANS64.RED.A0TR RZ, [UR13+0x58], R4 ;  /* 0x00005804ffff79a7 */ /* 0x0023e4000830040d */
.L_x_203:
[----:B------:R-:W-:Y:S05]  /*14b60*/  BSYNC B0 ;  /* 0x0000000000007941 */ /* 0x000fea0003800000 */
.L_x_202:
[----:B------:R-:W-:Y:S05]  /*14b70*/  @!P2 BRA `(.L_x_205) ;  /* 0x000000000004a947 */ /* 0x000fea0003800000 */
[----:B------:R-:W-:Y:S01]  /*14b80*/  BPT.TRAP 0x1 ;  /* 0x000000040000795c */ /* 0x000fe20000300000 */
.L_x_205:
[----:B------:R-:W-:Y:S01]  /*14b90*/  IADD3 R16, P0, R16, UR46, RZ ;  /* 0x0000002e10107c10 */ /* 0x000fe2000ff1e0ff */
[----:B------:R-:W-:Y:S01]  /*14ba0*/  SYNCS.ARRIVE.TRANS64.RED.A1T0 RZ, [UR29], RZ ;  /* 0x000000ffffff79a7 */ /* 0x000fe2000810041d */
[----:B-1----:R-:W-:Y:S01]  /*14bb0*/  PRMT R4, RZ, 0x7610, R4 ;  /* 0x00007610ff047816 */ /* 0x002fe20000000004 */
[----:B------:R-:W-:Y:S01]  /*14bc0*/  IMAD.MOV.U32 R13, RZ, RZ, -0x1 ;  /* 0xffffffffff0d7424 */ /* 0x000fe200078e00ff */
[----:B------:R-:W-:Y:S02]  /*14bd0*/  IADD3.X R17, R17, UR38, RZ, P0, !PT ;  /* 0x0000002611117c10 */ /* 0x000fe400087fe4ff */
[----:B------:R-:W-:Y:S02]  /*14be0*/  ISETP.GE.U32.AND P0, PT, R16, UR6, PT ;  /* 0x0000000610007c0c */ /* 0x000fe4000bf06070 */
[----:B------:R-:W-:Y:S02]  /*14bf0*/  MOV R20, 0xffffffff ;  /* 0xffffffff00147802 */ /* 0x000fe40000000f00 */
[----:B------:R-:W-:-:S02]  /*14c00*/  ISETP.GE.U32.AND.EX P0, PT, R17, UR7, PT, P0 ;  /* 0x0000000711007c0c */ /* 0x000fc4000bf06100 */
[----:B------:R-:W-:-:S11]  /*14c10*/  MOV R12, 0xffffffff ;  /* 0xffffffff000c7802 */ /* 0x000fd60000000f00 */
[----:B------:R-:W-:Y:S05]  /*14c20*/  @P0 BRA `(.L_x_206) ;  /* 0x0000000400580947 */ /* 0x000fea0003800000 */
[----:B------:R-:W1:Y:S01]  /*14c30*/  S2R R15, SR_CTAID.X ;  /* 0x00000000000f7919 */ /* 0x000e620000002500 */
[----:B------:R-:W5:Y:S01]  /*14c40*/  LDC.64 R12, c[0x0][0x8d0] ;  /* 0x00023400ff0c7b82 */ /* 0x000f620000000a00 */
[----:B------:R-:W-:Y:S01]  /*14c50*/  ULDC UR8, c[0x0][0x150] ;  /* 0x0000540000087ab9 */ /* 0x000fe20000000800 */
[----:B------:R-:W-:Y:S01]  /*14c60*/  IMAD.MOV.U32 R7, RZ, RZ, R16 ;  /* 0x000000ffff077224 */ /* 0x000fe200078e0010 */
[----:B------:R-:W2:Y:S01]  /*14c70*/  S2R R18, SR_CTAID.Y ;  /* 0x0000000000127919 */ /* 0x000ea20000002600 */
[----:B------:R-:W-:-:S04]  /*14c80*/  MOV R21, R17 ;  /* 0x0000001100157202 */ /* 0x000fc80000000f00 */
[----:B------:R-:W2:Y:S08]  /*14c90*/  LDC R22, c[0x0][0x144] ;  /* 0x00005100ff167b82 */ /* 0x000eb00000000800 */
[----:B------:R-:W3:Y:S01]  /*14ca0*/  LDC R20, c[0x0][0x8d8] ;  /* 0x00023600ff147b82 */ /* 0x000ee20000000800 */
[----:B-----5:R-:W-:-:S04]  /*14cb0*/  ISETP.NE.U32.AND P0, PT, R12, RZ, PT ;  /* 0x000000ff0c00720c */ /* 0x020fc80003f05070 */
[----:B------:R-:W-:Y:S02]  /*14cc0*/  ISETP.NE.AND.EX P0, PT, R13, RZ, PT, P0 ;  /* 0x000000ff0d00720c */ /* 0x000fe40003f05300 */
[----:B-1----:R-:W-:Y:S02]  /*14cd0*/  I2FP.F32.U32 R4, R15 ;  /* 0x0000000f00047245 */ /* 0x002fe40000201000 */
[----:B--2---:R-:W-:-:S03]  /*14ce0*/  I2FP.F32.U32 R23, R18 ;  /* 0x0000001200177245 */ /* 0x004fc60000201000 */
[----:B------:R-:W-:-:S04]  /*14cf0*/  FMUL R4, R4, UR8 ;  /* 0x0000000804047c20 */ /* 0x000fc80008400000 */
[----:B------:R1:W2:Y:S02]  /*14d00*/  F2I.U32.TRUNC.NTZ R14, R4 ;  /* 0x00000004000e7305 */ /* 0x0002a4000020f000 */
[----:B---3--:R-:W-:Y:S05]  /*14d10*/  @!P0 BRA `(.L_x_207) ;  /* 0x0000000000308947 */ /* 0x008fea0003800000 */
[----:B----4-:R-:W3:Y:S02]  /*14d20*/  LDC R5, c[0x0][0x8dc] ;  /* 0x00023700ff057b82 */ /* 0x010ee40000000800 */
[----:B---3--:R-:W-:-:S05]  /*14d30*/  IADD3 R5, P0, R16, R5, RZ ;  /* 0x0000000510057210 */ /* 0x008fca0007f1e0ff */
[----:B------:R-:W-:-:S04]  /*14d40*/  IMAD.X R21, RZ, RZ, R17, P0 ;  /* 0x000000ffff157224 */ /* 0x000fc800000e0611 */
[----:B------:R-:W-:-:S04]  /*14d50*/  IMAD.WIDE.U32 R6, R21, R12, RZ ;  /* 0x0000000c15067225 */ /* 0x000fc800078e00ff */
[----:B------:R-:W-:-:S04]  /*14d60*/  IMAD.WIDE.U32 R6, P0, R5, R13, R6 ;  /* 0x0000000d05067225 */ /* 0x000fc80007800006 */
[----:B-1----:R-:W-:-:S04]  /*14d70*/  IMAD.WIDE.U32 R4, R5, R12, RZ ;  /* 0x0000000c05047225 */ /* 0x002fc800078e00ff */
[----:B------:R-:W-:Y:S01]  /*14d80*/  IMAD.MOV.U32 R4, RZ, RZ, R7 ;  /* 0x000000ffff047224 */ /* 0x000fe200078e0007 */
[----:B------:R-:W-:Y:S02]  /*14d90*/  IADD3 RZ, P1, R5, R6, RZ ;  /* 0x0000000605ff7210 */ /* 0x000fe40007f3e0ff */
[----:B------:R-:W-:-:S03]  /*14da0*/  IADD3.X R5, RZ, RZ, RZ, P0, !PT ;  /* 0x000000ffff057210 */ /* 0x000fc600007fe4ff */
[----:B------:R-:W-:-:S04]  /*14db0*/  IMAD.WIDE.U32.X R4, R21, R13, R4, P1 ;  /* 0x0000000d15047225 */ /* 0x000fc800008e0404 */
[----:B------:R-:W-:Y:S01]  /*14dc0*/  IMAD.MOV.U32 R21, RZ, RZ, R5 ;  /* 0x000000ffff157224 */ /* 0x000fe200078e0005 */
[----:B------:R-:W-:-:S07]  /*14dd0*/  MOV R7, R4 ;  /* 0x0000000400077202 */ /* 0x000fce0000000f00 */
.L_x_207:
[----:B------:R-:W-:Y:S01]  /*14de0*/  ULDC UR8, c[0x0][0x154] ;  /* 0x0000550000087ab9 */ /* 0x000fe20000000800 */
[----:B------:R-:W3:Y:S01]  /*14df0*/  LDC R13, c[0x0][0x148] ;  /* 0x00005200ff0d7b82 */ /* 0x000ee20000000800 */
[----:B------:R-:W-:Y:S01]  /*14e00*/  FMUL R23, R23, UR8 ;  /* 0x0000000817177c20 */ /* 0x000fe20008400000 */
[----:B------:R-:W-:Y:S02]  /*14e10*/  ISETP.NE.AND P2, PT, R2, 0x1, PT ;  /* 0x000000010200780c */ /* 0x000fe40003f45270 */
[----:B--2---:R-:W-:Y:S02]  /*14e20*/  IADD3 R6, -R14, RZ, RZ ;  /* 0x000000ff0e067210 */ /* 0x004fe40007ffe1ff */
[-CC-:B------:R-:W-:Y:S01]  /*14e30*/  SHF.R.U64 R14, R7, R20.reuse, R21.reuse ;  /* 0x00000014070e7219 */ /* 0x180fe20000001215 */
[----:B------:R-:W2:Y:S01]  /*14e40*/  F2I.U32.TRUNC.NTZ R23, R23 ;  /* 0x0000001700177305 */ /* 0x000ea2000020f000 */
[----:B-1--4-:R-:W1:Y:S01]  /*14e50*/  LDC.64 R4, c[0x0][0x8c8] ;  /* 0x00023200ff047b82 */ /* 0x012e620000000a00 */
[----:B------:R-:W-:Y:S01]  /*14e60*/  SHF.R.U32.HI R20, RZ, R20, R21 ;  /* 0x00000014ff147219 */ /* 0x000fe20000011615 */
[----:B------:R-:W-:Y:S01]  /*14e70*/  IMAD R15, R22, R6, R15 ;  /* 0x00000006160f7224 */ /* 0x000fe200078e020f */
[----:B------:R-:W-:-:S05]  /*14e80*/  IADD3 R21, P0, RZ, -R14, RZ ;  /* 0x8000000eff157210 */ /* 0x000fca0007f1e0ff */
[----:B------:R-:W-:Y:S01]  /*14e90*/  IMAD.X R7, RZ, RZ, ~R20, P0 ;  /* 0x000000ffff077224 */ /* 0x000fe200000e0e14 */
[----:B------:R-:W4:Y:S01]  /*14ea0*/  LDC R24, c[0x0][0x8c0] ;  /* 0x00023000ff187b82 */ /* 0x000f220000000800 */
[----:B--2---:R-:W-:-:S07]  /*14eb0*/  IADD3 R12, -R23, RZ, RZ ;  /* 0x000000ff170c7210 */ /* 0x004fce0007ffe1ff */
[----:B------:R-:W2:Y:S01]  /*14ec0*/  LDC R27, c[0x0][0x900] ;  /* 0x00024000ff1b7b82 */ /* 0x000ea20000000800 */
[----:B---3--:R-:W-:Y:S02]  /*14ed0*/  @P2 IMAD R15, R13, R12, R18 ;  /* 0x0000000c0d0f2224 */ /* 0x008fe400078e0212 */
[----:B-1----:R-:W-:-:S05]  /*14ee0*/  IMAD R6, R7, R4, RZ ;  /* 0x0000000407067224 */ /* 0x002fca00078e02ff */
[----:B------:R-:W1:Y:S01]  /*14ef0*/  LDC.64 R12, c[0x0][0x8e8] ;  /* 0x00023a00ff0c7b82 */ /* 0x000e620000000a00 */
[C---:B------:R-:W-:Y:S02]  /*14f00*/  IMAD R7, R21.reuse, R5, R6 ;  /* 0x0000000515077224 */ /* 0x040fe400078e0206 */
[----:B------:R-:W-:-:S05]  /*14f10*/  IMAD.WIDE.U32 R4, R21, R4, R16 ;  /* 0x0000000415047225 */ /* 0x000fca00078e0010 */
[----:B------:R-:W3:Y:S01]  /*14f20*/  LDC R6, c[0x0][0x8b0] ;  /* 0x00022c00ff067b82 */ /* 0x000ee20000000800 */
[----:B------:R-:W-:-:S05]  /*14f30*/  IMAD.IADD R5, R5, 0x1, R7 ;  /* 0x0000000105057824 */ /* 0x000fca00078e0207 */
[-CC-:B----4-:R-:W-:Y:S02]  /*14f40*/  SHF.R.U64 R22, R4, R24.reuse, R5.reuse ;  /* 0x0000001804167219 */ /* 0x190fe40000001205 */
[----:B------:R-:W4:Y:S01]  /*14f50*/  LDC R25, c[0x0][0x8f0] ;  /* 0x00023c00ff197b82 */ /* 0x000f220000000800 */
[----:B------:R-:W-:-:S07]  /*14f60*/  SHF.R.U32.HI R5, RZ, R24, R5 ;  /* 0x00000018ff057219 */ /* 0x000fce0000011605 */
[----:B------:R-:W4:Y:S01]  /*14f70*/  LDC R21, c[0x0][0x8e0] ;  /* 0x00023800ff157b82 */ /* 0x000f220000000800 */
[----:B-1----:R-:W-:-:S04]  /*14f80*/  ISETP.NE.U32.AND P0, PT, R12, RZ, PT ;  /* 0x000000ff0c00720c */ /* 0x002fc80003f05070 */
[----:B------:R-:W-:-:S03]  /*14f90*/  ISETP.NE.AND.EX P0, PT, R13, RZ, PT, P0 ;  /* 0x000000ff0d00720c */ /* 0x000fc60003f05300 */
[----:B------:R-:W1:Y:S01]  /*14fa0*/  LDC R20, c[0x0][0x8b8] ;  /* 0x00022e00ff147b82 */ /* 0x000e620000000800 */
[-CC-:B---3--:R-:W-:Y:S02]  /*14fb0*/  SHF.R.U64 R23, R22, R6.reuse, R5.reuse ;  /* 0x0000000616177219 */ /* 0x188fe40000001205 */
[----:B------:R-:W-:-:S04]  /*14fc0*/  SHF.R.U32.HI R4, RZ, R6, R5 ;  /* 0x00000006ff047219 */ /* 0x000fc80000011605 */
[-CC-:B--2---:R-:W-:Y:S01]  /*14fd0*/  SHF.R.U64 R24, R23, R27.reuse, R4.reuse ;  /* 0x0000001b17187219 */ /* 0x184fe20000001204 */
[----:B------:R-:W2:Y:S01]  /*14fe0*/  LDC R18, c[0x0][0x8a8] ;  /* 0x00022a00ff127b82 */ /* 0x000ea20000000800 */
[----:B------:R-:W-:Y:S02]  /*14ff0*/  SHF.R.U32.HI R27, RZ, R27, R4 ;  /* 0x0000001bff1b7219 */ /* 0x000fe40000011604 */
[----:B------:R-:W-:-:S03]  /*15000*/  MOV R4, R24 ;  /* 0x0000001800047202 */ /* 0x000fc60000000f00 */
[----:B------:R-:W-:Y:S01]  /*15010*/  IMAD.MOV.U32 R5, RZ, RZ, R27 ;  /* 0x000000ffff057224 */ /* 0x000fe200078e001b */
[----:B------:R-:W-:Y:S06]  /*15020*/  @!P0 BRA `(.L_x_208) ;  /* 0x0000000000288947 */ /* 0x000fec0003800000 */
[----:B------:R-:W3:Y:S02]  /*15030*/  LDC R5, c[0x0][0x8f4] ;  /* 0x00023d00ff057b82 */ /* 0x000ee40000000800 */
[----:B---3--:R-:W-:-:S04]  /*15040*/  IADD3 R5, P0, R24, R5, RZ ;  /* 0x0000000518057210 */ /* 0x008fc80007f1e0ff */
[----:B------:R-:W-:-:S05]  /*15050*/  IADD3.X R27, RZ, R27, RZ, P0, !PT ;  /* 0x0000001bff1b7210 */ /* 0x000fca00007fe4ff */
[----:B------:R-:W-:-:S04]  /*15060*/  IMAD.WIDE.U32 R6, R27, R12, RZ ;  /* 0x0000000c1b067225 */ /* 0x000fc800078e00ff */
[----:B------:R-:W-:-:S04]  /*15070*/  IMAD.WIDE.U32 R6, P0, R5, R13, R6 ;  /* 0x0000000d05067225 */ /* 0x000fc80007800006 */
[----:B------:R-:W-:Y:S01]  /*15080*/  IMAD.WIDE.U32 R4, R5, R12, RZ ;  /* 0x0000000c05047225 */ /* 0x000fe200078e00ff */
[----:B------:R-:W-:-:S04]  /*15090*/  MOV R4, R7 ;  /* 0x0000000700047202 */ /* 0x000fc80000000f00 */
[----:B------:R-:W-:Y:S01]  /*150a0*/  IADD3 RZ, P1, R5, R6, RZ ;  /* 0x0000000605ff7210 */ /* 0x000fe20007f3e0ff */
[----:B------:R-:W-:-:S04]  /*150b0*/  IMAD.X R5, RZ, RZ, RZ, P0 ;  /* 0x000000ffff057224 */ /* 0x000fc800000e06ff */
[----:B------:R-:W-:-:S08]  /*150c0*/  IMAD.WIDE.U32.X R4, R27, R13, R4, P1 ;  /* 0x0000000d1b047225 */ /* 0x000fd000008e0404 */
.L_x_208:
[----:B----4-:R-:W-:Y:S01]  /*150d0*/  SHF.R.U64 R25, R4, R25, R5 ;  /* 0x0000001904197219 */ /* 0x010fe20000001205 */
[----:B------:R-:W-:Y:S01]  /*150e0*/  IMAD.MOV.U32 R12, RZ, RZ, R14 ;  /* 0x000000ffff0c7224 */ /* 0x000fe200078e000e */
[----:B------:R-:W-:Y:S02]  /*150f0*/  LOP3.LUT R23, R23, R8, RZ, 0xc0, !PT ;  /* 0x0000000817177212 */ /* 0x000fe400078ec0ff */
[----:B------:R-:W-:Y:S01]  /*15100*/  LOP3.LUT R22, R22, R3, RZ, 0xc0, !PT ;  /* 0x0000000316167212 */ /* 0x000fe200078ec0ff */
[----:B------:R-:W-:Y:S02]  /*15110*/  IMAD.MOV R4, RZ, RZ, -R25 ;  /* 0x000000ffff047224 */ /* 0x000fe400078e0a19 */
[----:B------:R-:W-:Y:S02]  /*15120*/  IMAD R23, R0, R25, R23 ;  /* 0x0000001900177224 */ /* 0x000fe400078e0217 */
[----:B------:R-:W-:Y:S01]  /*15130*/  IMAD R21, R4, R21, R24 ;  /* 0x0000001504157224 */ /* 0x000fe200078e0218 */
[----:B------:R-:W-:Y:S01]  /*15140*/  MOV R4, 0x1 ;  /* 0x0000000100047802 */ /* 0x000fe20000000f00 */
[----:B-1----:R-:W-:-:S02]  /*15150*/  IMAD R20, R23, R20, R15 ;  /* 0x0000001417147224 */ /* 0x002fc400078e020f */
[----:B--2---:R-:W-:-:S05]  /*15160*/  IMAD R21, R21, R18, R22 ;  /* 0x0000001215157224 */ /* 0x004fca00078e0216 */
[----:B------:R-:W-:Y:S02]  /*15170*/  SEL R13, R21, R20, !P2 ;  /* 0x00000014150d7207 */ /* 0x000fe40005000000 */
[----:B------:R-:W-:-:S07]  /*15180*/  SEL R20, R20, R21, !P2 ;  /* 0x0000001514147207 */ /* 0x000fce0005000000 */
.L_x_206:
[----:B------:R-:W-:-:S13]  /*15190*/  LOP3.LUT P0, RZ, R4, 0xff, RZ, 0xc0, !PT ;  /* 0x000000ff04ff7812 */ /* 0x000fda000780c0ff */
[----:B------:R-:W-:Y:S05]  /*151a0*/  @P0 BRA `(.L_x_209) ;  /* 0xffffffe800e40947 */ /* 0x000fea000383ffff */
.L_x_153:
[----:B------:R-:W-:-:S13]  /*151b0*/  ELECT P0, URZ, PT ;  /* 0x00000000003f782f */ /* 0x000fda0003800000 */
[----:B------:R-:W-:Y:S05]  /*151c0*/  @!P0 BRA `(.L_x_14) ;  /* 0x0000001000588947 */ /* 0x000fea0003800000 */
[----:B------:R-:W-:-:S04]  /*151d0*/  LOP3.LUT R19, R19, 0x2, RZ, 0xfc, !PT ;  /* 0x0000000213137812 */ /* 0x000fc800078efcff */
[----:B------:R-:W-:-:S13]  /*151e0*/  ISETP.NE.AND P1, PT, R19, 0x3, PT ;  /* 0x000000031300780c */ /* 0x000fda0003f25270 */
[----:B------:R-:W-:Y:S05]  /*151f0*/  @!P1 BRA `(.L_x_210) ;  /* 0x0000000000049947 */ /* 0x000fea0003800000 */
[----:B-1----:R-:W-:Y:S01]  /*15200*/  BPT.TRAP 0x1 ;  /* 0x000000040000795c */ /* 0x002fe20000300000 */
.L_x_210:
[----:B-1----:R-:W-:Y:S01]  /*15210*/  MOV R0, 0x400 ;  /* 0x0000040000007802 */ /* 0x002fe20000000f00 */
[----:B------:R-:W-:Y:S01]  /*15220*/  IMAD.MOV.U32 R2, RZ, RZ, 0x1 ;  /* 0x00000001ff027424 */ /* 0x000fe200078e00ff */
[----:B------:R-:W-:-:S04]  /*15230*/  MOV R3, UR37 ;  /* 0x0000002500037c02 */ /* 0x000fc80008000f00 */
[----:B------:R-:W-:Y:S02]  /*15240*/  LEA R0, R3, R0, 0x18 ;  /* 0x0000000003007211 */ /* 0x000fe400078ec0ff */
[----:B------:R-:W-:-:S04]  /*15250*/  SHF.L.U32 R3, R2, 0x1f, RZ ;  /* 0x0000001f02037819 */ /* 0x000fc800000006ff */
[----:B------:R-:W1:Y:S02]  /*15260*/  SYNCS.PHASECHK.TRANS64.TRYWAIT P0, [R0+URZ+0x60], R3 ;  /* 0x00006003000075a7 */ /* 0x000e64000800017f */
[----:B-1----:R-:W-:Y:S05]  /*15270*/  @!P0 BRA `(.L_x_211) ;  /* 0x0000001400dc8947 */ /* 0x002fea0003800000 */
.L_x_252:
[----:B------:R-:W-:Y:S05]  /*15280*/  @!P1 BRA `(.L_x_212) ;  /* 0x0000000000049947 */ /* 0x000fea0003800000 */
[----:B------:R-:W-:Y:S01]  /*15290*/  BPT.TRAP 0x1 ;  /* 0x000000040000795c */ /* 0x000fe20000300000 */
.L_x_212:
[----:B------:R-:W1:Y:S02]  /*152a0*/  SYNCS.PHASECHK.TRANS64.TRYWAIT P0, [R0+URZ+0x68], R3 ;  /* 0x00006803000075a7 */ /* 0x000e64000800017f */
[----:B-1----:R-:W-:Y:S05]  /*152b0*/  @!P0 BRA `(.L_x_213) ;  /* 0x0000001400e08947 */ /* 0x002fea0003800000 */
.L_x_253:
[----:B------:R-:W-:Y:S05]  /*152c0*/  @!P1 BRA `(.L_x_214) ;  /* 0x0000000000049947 */ /* 0x000fea0003800000 */
[----:B------:R-:W-:Y:S01]  /*152d0*/  BPT.TRAP 0x1 ;  /* 0x000000040000795c */ /* 0x000fe20000300000 */
.L_x_214:
[----:B------:R-:W1:Y:S02]  /*152e0*/  SYNCS.PHASECHK.TRANS64.TRYWAIT P0, [R0+URZ+0x70], R3 ;  /* 0x00007003000075a7 */ /* 0x000e64000800017f */
[----:B-1----:R-:W-:Y:S05]  /*152f0*/  @!P0 BRA `(.L_x_215) ;  /* 0x0000001400e48947 */ /* 0x002fea0003800000 */
.L_x_254:
[----:B------:R-:W-:Y:S05]  /*15300*/  @!P1 BRA `(.L_x_216) ;  /* 0x0000000000049947 */ /* 0x000fea0003800000 */
[----:B------:R-:W-:Y:S01]  /*15310*/  BPT.TRAP 0x1 ;  /* 0x000000040000795c */ /* 0x000fe20000300000 */
.L_x_216:
[----:B------:R-:W-:-:S04]  /*15320*/  MOV R3, 0x1 ;  /* 0x0000000100037802 */ /* 0x000fc80000000f00 */
[----:B------:R-:W-:-:S07]  /*15330*/  SHF.L.U32 R3, R3, 0x1f, RZ ;  /* 0x0000001f03037819 */ /* 0x000fce00000006ff */
.L_x_217:
[----:B------:R1:W1:Y:S02]  /*15340*/  SYNCS.PHASECHK.TRANS64.TRYWAIT P0, [R0+URZ+0x78], R3 ;  /* 0x00007803000075a7 */ /* 0x000264000800017f */
[----:B-1----:R-:W-:Y:S05]  /*15350*/  @!P0 NANOSLEEP.SYNCS 0x989680 ;  /* 0x009896800000895d */ /* 0x002fea0003900000 */
[----:B------:R-:W1:Y:S02]  /*15360*/  @!P0 SYNCS.PHASECHK.TRANS64 P0, [R0+URZ+0x78], R3 ;  /* 0x00007803000085a7 */ /* 0x000e64000800007f */
[----:B-1----:R-:W-:Y:S05]  /*15370*/  @P0 BRA `(.L_x_14) ;  /* 0x0000000c00ec0947 */ /* 0x002fea0003800000 */
[----:B------:R-:W-:Y:S05]  /*15380*/  BRA `(.L_x_217) ;  /* 0xfffffffc00ec7947 */ /* 0x000fea000383ffff */
.L_x_148:
[----:B------:R-:W-:Y:S01]  /*15390*/  LOP3.LUT P0, RZ, R8, 0xff, RZ, 0xc0, !PT ;  /* 0x000000ff08ff7812 */ /* 0x000fe2000780c0ff */
[----:B------:R-:W-:Y:S01]  /*153a0*/  IMAD.MOV.U32 R10, RZ, RZ, 0x1 ;  /* 0x00000001ff0a7424 */ /* 0x000fe200078e00ff */
[----:B------:R-:W-:-:S11]  /*153b0*/  MOV R9, RZ ;  /* 0x000000ff00097202 */ /* 0x000fd60000000f00 */
[----:B------:R-:W-:Y:S05]  /*153c0*/  @!P0 BRA `(.L_x_218) ;  /* 0x0000000c00248947 */ /* 0x000fea0003800000 */
[----:B------:R-:W2:Y:S01]  /*153d0*/  LDC R0, c[0x0][0x28c] ;  /* 0x0000a300ff007b82 */ /* 0x000ea20000000800 */
[----:B------:R-:W-:Y:S01]  /*153e0*/  ULDC UR6, c[0x0][0x900] ;  /* 0x0002400000067ab9 */ /* 0x000fe20000000800 */
[----:B------:R-:W-:Y:S01]  /*153f0*/  UMOV UR7, 0xffffffff ;  /* 0xffffffff00077882 */ /* 0x000fe20000000000 */
[----:B------:R-:W-:Y:S01]  /*15400*/  BSSY B0, `(.L_x_218) ;  /* 0x00000c5000007945 */ /* 0x000fe20003800000 */
[----:B-1----:R-:W-:Y:S01]  /*15410*/  USHF.L.U32 UR4, UR37, 0x7, URZ ;  /* 0x0000000725047899 */ /* 0x002fe2000800063f */
[----:B------:R-:W-:Y:S01]  /*15420*/  LOP3.LUT R11, R22, 0x2, RZ, 0xfc, !PT ;  /* 0x00000002160b7812 */ /* 0x000fe200078efcff */
[----:B------:R-:W-:Y:S01]  /*15430*/  USHF.L.U32 UR7, UR7, UR6, URZ ;  /* 0x0000000607077299 */ /* 0x000fe2000800063f */
[----:B------:R-:W-:Y:S01]  /*15440*/  IMAD.MOV.U32 R10, RZ, RZ, 0x1 ;  /* 0x00000001ff0a7424 */ /* 0x000fe200078e00ff */
[----:B------:R-:W-:Y:S01]  /*15450*/  MOV R9, RZ ;  /* 0x000000ff00097202 */ /* 0x000fe20000000f00 */
[----:B------:R-:W-:Y:S01]  /*15460*/  ULDC UR5, c[0x0][0x8a8] ;  /* 0x00022a0000057ab9 */ /* 0x000fe20000000800 */
[----:B------:R-:W-:Y:S01]  /*15470*/  UMOV UR8, 0x1 ;  /* 0x0000000100087882 */ /* 0x000fe20000000000 */
[----:B------:R-:W-:-:S02]  /*15480*/  USHF.L.U32 UR22, UR37, 0xd, URZ ;  /* 0x0000000d25167899 */ /* 0x000fc4000800063f */
[----:B------:R-:W-:Y:S02]  /*15490*/  ULOP3.LUT UR4, UR4, 0x80, URZ, 0xc0, !UPT ;  /* 0x0000008004047892 */ /* 0x000fe4000f8ec03f */
[----:B------:R-:W-:Y:S02]  /*154a0*/  UIADD3 UR5, UR5, -0x1, URZ ;  /* 0xffffffff05057890 */ /* 0x000fe4000fffe03f */
[----:B------:R-:W-:Y:S02]  /*154b0*/  USHF.L.U32 UR18, UR8, UR6, URZ ;  /* 0x0000000608127299 */ /* 0x000fe4000800063f */
[----:B------:R-:W-:Y:S01]  /*154c0*/  ULOP3.LUT UR17, URZ, UR7, URZ, 0x33, !UPT ;  /* 0x000000073f117292 */ /* 0x000fe2000f8e333f */
[----:B------:R-:W-:Y:S01]  /*154d0*/  ULDC.64 UR20, c[0x0][0x198] ;  /* 0x0000660000147ab9 */ /* 0x000fe20000000a00 */
[----:B--2---:R-:W-:-:S05]  /*154e0*/  VIADD R0, R0, 0x3f ;  /* 0x0000003f00007836 */ /* 0x004fca0000000000 */
[----:B------:R-:W-:-:S04]  /*154f0*/  SHF.R.S32.HI R3, RZ, 0x1f, R0 ;  /* 0x0000001fff037819 */ /* 0x000fc80000011400 */
[----:B------:R-:W-:Y:S02]  /*15500*/  LEA.HI R3, R3, R0, RZ, 0x6 ;  /* 0x0000000003037211 */ /* 0x000fe400078f30ff */
[----:B------:R-:W-:Y:S02]  /*15510*/  MOV R0, 0x1 ;  /* 0x0000000100007802 */ /* 0x000fe40000000f00 */
[--C-:B------:R-:W-:Y:S02]  /*15520*/  SHF.R.S32.HI R8, RZ, 0x6, R3.reuse ;  /* 0x00000006ff087819 */ /* 0x100fe40000011403 */
[----:B------:R-:W-:-:S03]  /*15530*/  PRMT R3, R0, 0x7610, R3 ;  /* 0x0000761000037816 */ /* 0x000fc60000000003 */
[----:B------:R-:W-:-:S07]  /*15540*/  VIADD R0, R8, 0x1 ;  /* 0x0000000108007836 */ /* 0x000fce0000000000 */
.L_x_229:
[----:B------:R-:W-:-:S03]  /*15550*/  UMOV UR6, 0xffffffff ;  /* 0xffffffff00067882 */ /* 0x000fc60000000000 */
[----:B------:R-:W-:Y:S05]  /*15560*/  BRA.DIV UR6, `(.L_x_219) ;  /* 0x00000016065c7947 */ /* 0x000fea000b800000 */
[----:B------:R-:W-:-:S13]  /*15570*/  ELECT P6, URZ, PT ;  /* 0x00000000003f782f */ /* 0x000fda00038c0000 */
.L_x_257:
[----:B------:R-:W1:Y:S01]  /*15580*/  LDC R4, c[0x0][0x28c] ;  /* 0x0000a300ff047b82 */ /* 0x000e620000000800 */
[----:B------:R-:W-:Y:S01]  /*15590*/  BSSY B1, `(.L_x_220) ;  /* 0x0000038000017945 */ /* 0x000fe20003800000 */
[----:B-1----:R-:W-:-:S13]  /*155a0*/  ISETP.LT.OR P6, PT, R4, 0x1, !P6 ;  /* 0x000000010400780c */ /* 0x002fda00077c1670 */
[----:B------:R-:W-:Y:S05]  /*155b0*/  @P6 BRA `(.L_x_221) ;  /* 0x0000000000d46947 */ /* 0x000fea0003800000 */
[----:B------:R-:W-:Y:S01]  /*155c0*/  LEA R15, R13, UR4, 0x8 ;  /* 0x000000040d0f7c11 */ /* 0x000fe2000f8e40ff */
[----:B------:R-:W-:Y:S01]  /*155d0*/  IMAD.MOV.U32 R21, RZ, RZ, RZ ;  /* 0x000000ffff157224 */ /* 0x000fe200078e00ff */
[----:B------:R-:W-:Y:S01]  /*155e0*/  SHF.L.U32 R20, R20, 0x7, RZ ;  /* 0x0000000714147819 */ /* 0x000fe200000006ff */
[----:B------:R-:W-:Y:S01]  /*155f0*/  IMAD.MOV.U32 R5, RZ, RZ, R10 ;  /* 0x000000ffff057224 */ /* 0x000fe200078e000a */
[----:B------:R-:W-:Y:S02]  /*15600*/  MOV R4, R0 ;  /* 0x0000000000047202 */ /* 0x000fe40000000f00 */
[----:B------:R-:W-:-:S07]  /*15610*/  MOV R6, R9 ;  /* 0x0000000900067202 */ /* 0x000fce0000000f00 */
.L_x_224:
[----:B------:R-:W1:Y:S01]  /*15620*/  S2R R14, SR_CgaCtaId ;  /* 0x00000000000e7919 */ /* 0x000e620000008800 */
[----:B------:R-:W-:Y:S02]  /*15630*/  MOV R7, 0x400 ;  /* 0x0000040000077802 */ /* 0x000fe40000000f00 */
[----:B------:R-:W-:-:S13]  /*15640*/  LOP3.LUT P1, RZ, R18, 0x7f, RZ, 0xc0, !PT ;  /* 0x0000007f12ff7812 */ /* 0x000fda000782c0ff */
[----:B------:R-:W2:Y:S01]  /*15650*/  @!P1 LDC R13, c[0x0][0x500] ;  /* 0x00014000ff0d9b82 */ /* 0x000ea20000000800 */
[----:B-1----:R-:W-:Y:S02]  /*15660*/  LEA R19, R14, R7, 0x18 ;  /* 0x000000070e137211 */ /* 0x002fe400078ec0ff */
[----:B------:R-:W-:-:S03]  /*15670*/  SHF.L.U32 R7, R5, 0x1f, RZ ;  /* 0x0000001f05077819 */ /* 0x000fc600000006ff */
[----:B------:R-:W-:-:S04]  /*15680*/  IMAD R14, R6, 0x8, R19 ;  /* 0x00000008060e7824 */ /* 0x000fc800078e0213 */
[----:B------:R-:W1:Y:S02]  /*15690*/  SYNCS.PHASECHK.TRANS64.TRYWAIT P0, [R14+URZ+0x20], R7 ;  /* 0x000020070e0075a7 */ /* 0x000e64000800017f */
[----:B-12---:R-:W-:Y:S05]  /*156a0*/  @!P0 BRA `(.L_x_222) ;  /* 0x00000014002c8947 */ /* 0x006fea0003800000 */
.L_x_258:
[----:B-1----:R-:W-:Y:S01]  /*156b0*/  PRMT R7, R11, 0x9910, RZ ;  /* 0x000099100b077816 */ /* 0x002fe200000000ff */
[----:B------:R1:W-:Y:S03]  /*156c0*/  @!P1 SYNCS.ARRIVE.TRANS64 RZ, [R14+URZ], R13 ;  /* 0x0000000d0eff99a7 */ /* 0x0003e6000800003f */
[----:B------:R-:W-:-:S13]  /*156d0*/  ISETP.NE.AND P0, PT, R7, 0x2, PT ;  /* 0x000000020700780c */ /* 0x000fda0003f05270 */
[----:B-1----:R-:W-:Y:S05]  /*156e0*/  @P0 BRA `(.L_x_223) ;  /* 0x0000000000040947 */ /* 0x002fea0003800000 */
[----:B------:R-:W-:Y:S01]  /*156f0*/  BPT.TRAP 0x1 ;  /* 0x000000040000795c */ /* 0x000fe20000300000 */
.L_x_223:
[----:B------:R-:W-:Y:S01]  /*15700*/  R2UR UR7, R6 ;  /* 0x00000000060772ca */ /* 0x000fe200000e0000 */
[----:B------:R-:W-:Y:S01]  /*15710*/  VIADD R4, R4, 0xffffffff ;  /* 0xffffffff04047836 */ /* 0x000fe20000000000 */
[----:B------:R-:W-:Y:S01]  /*15720*/  R2UR UR13, R19 ;  /* 0x00000000130d72ca */ /* 0x000fe200000e0000 */
[----:B------:R-:W-:Y:S01]  /*15730*/  UIADD3 UR6, UP0, UR20, 0xf0, URZ ;  /* 0x000000f014067890 */ /* 0x000fe2000ff1e03f */
[----:B------:R-:W-:Y:S01]  /*15740*/  R2UR UR9, R14 ;  /* 0x000000000e0972ca */ /* 0x000fe200000e0000 */
[----:B------:R-:W-:Y:S01]  /*15750*/  UIADD3 UR24, UP1, UR20, 0x1f0, URZ ;  /* 0x000001f014187890 */ /* 0x000fe2000ff3e03f */
[----:B------:R-:W-:Y:S01]  /*15760*/  R2UR UR11, R20 ;  /* 0x00000000140b72ca */ /* 0x000fe200000e0000 */
[----:B------:R-:W-:Y:S01]  /*15770*/  UMOV UR14, 0x0 ;  /* 0x00000000000e7882 */ /* 0x000fe20000000000 */
[----:B------:R-:W-:Y:S01]  /*15780*/  R2UR UR10, R21 ;  /* 0x00000000150a72ca */ /* 0x000fe200000e0000 */
[----:B------:R-:W-:Y:S01]  /*15790*/  UIADD3.X UR25, URZ, UR21, URZ, UP1, !UPT ;  /* 0x000000153f197290 */ /* 0x000fe20008ffe43f */
[----:B------:R-:W-:Y:S01]  /*157a0*/  R2UR UR12, R12 ;  /* 0x000000000c0c72ca */ /* 0x000fe200000e0000 */
[----:B------:R-:W-:Y:S01]  /*157b0*/  UMOV UR15, 0x10000000 ;  /* 0x10000000000f7882 */ /* 0x000fe20000000000 */
[----:B------:R-:W-:Y:S01]  /*157c0*/  R2UR UR19, R15 ;  /* 0x000000000f1372ca */ /* 0x000fe200000e0000 */
[----:B------:R-:W-:Y:S01]  /*157d0*/  USHF.L.U32 UR7, UR7, 0xe, URZ ;  /* 0x0000000e07077899 */ /* 0x000fe2000800063f */
[----:B------:R-:W-:Y:S01]  /*157e0*/  ISETP.GT.AND P1, PT, R4, 0x1, PT ;  /* 0x000000010400780c */ /* 0x000fe20003f24270 */
[----:B------:R-:W-:Y:S01]  /*157f0*/  UMOV UR23, 0x30000 ;  /* 0x0003000000177882 */ /* 0x000fe20000000000 */
[----:B------:R-:W-:Y:S01]  /*15800*/  IADD3 R6, R6, 0x1, RZ ;  /* 0x0000000106067810 */ /* 0x000fe20007ffe0ff */
[----:B------:R-:W-:Y:S01]  /*15810*/  ULOP3.LUT UR8, UR7, 0x2000, UR22, 0xf8, !UPT ;  /* 0x0000200007087892 */ /* 0x000fe2000f8ef816 */
[----:B------:R-:W-:-:S02]  /*15820*/  IADD3 R21, R21, 0x40, RZ ;  /* 0x0000004015157810 */ /* 0x000fc40007ffe0ff */
[C---:B------:R-:W-:Y:S01]  /*15830*/  ISETP.NE.AND P0, PT, R6.reuse, 0x4, PT ;  /* 0x000000040600780c */ /* 0x040fe20003f05270 */
[----:B------:R-:W-:Y:S02]  /*15840*/  ULEA UR8, UR8, UR13, 0x1 ;  /* 0x0000000d08087291 */ /* 0x000fe4000f8e083f */
[----:B------:R-:W-:Y:S01]  /*15850*/  UIADD3 UR13, UR13, 0x8400, UR7 ;  /* 0x000084000d0d7890 */ /* 0x000fe2000fffe007 */
[----:B------:R-:W-:Y:S01]  /*15860*/  SEL R14, RZ, 0x1, P0 ;  /* 0x00000001ff0e7807 */ /* 0x000fe20000000000 */
[----:B------:R-:W-:Y:S01]  /*15870*/  UIADD3.X UR7, URZ, UR21, URZ, UP0, !UPT ;  /* 0x000000153f077290 */ /* 0x000fe200087fe43f */
[----:B------:R-:W-:Y:S01]  /*15880*/  SEL R6, R6, RZ, P0 ;  /* 0x000000ff06067207 */ /* 0x000fe20000000000 */
[----:B------:R-:W-:Y:S01]  /*15890*/  UIADD3 UR16, UR8, 0x18400, URZ ;  /* 0x0001840008107890 */ /* 0x000fe2000fffe03f */
[----:B------:R-:W-:Y:S02]  /*158a0*/  LOP3.LUT R5, R5, R14, RZ, 0x3c, !PT ;  /* 0x0000000e05057212 */ /* 0x000fe400078e3cff */
[----:B------:R-:W-:-:S04]  /*158b0*/  UMOV UR8, UR13 ;  /* 0x0000000d00087c82 */ /* 0x000fc80008000000 */
[----:B------:R1:W-:Y:S02]  /*158c0*/  UTMALDG.3D [UR8], [UR6], desc[UR14] ;  /* 0x00000e08060075b4 */ /* 0x0003e40008011000 */
[----:B-1----:R-:W-:Y:S01]  /*158d0*/  UMOV UR8, UR16 ;  /* 0x0000001000087c82 */ /* 0x002fe20008000000 */
[----:B------:R-:W-:Y:S02]  /*158e0*/  UMOV UR11, UR19 ;  /* 0x00000013000b7c82 */ /* 0x000fe40008000000 */
[----:B------:R1:W-:Y:S02]  /*158f0*/  UTMALDG.3D.MULTICAST [UR8], [UR24], UR23, desc[UR14] ;  /* 0x00000e08180073b4 */ /* 0x0003e40008011817 */
[----:B-1----:R-:W-:Y:S05]  /*15900*/  @P1 BRA `(.L_x_224) ;  /* 0xfffffffc00441947 */ /* 0x002fea000383ffff */
.L_x_221:
[----:B------:R-:W-:Y:S05]  /*15910*/  BSYNC B1 ;  /* 0x0000000000017941 */ /* 0x000fea0003800000 */
.L_x_220:
[----:B------:R-:W-:Y:S01]  /*15920*/  LOP3.LUT P1, RZ, R3, 0xff, RZ, 0xc0, !PT ;  /* 0x000000ff03ff7812 */ /* 0x000fe2000782c0ff */
[----:B------:R-:W-:Y:S01]  /*15930*/  IMAD.IADD R9, R8, 0x1, R9 ;  /* 0x0000000108097824 */ /* 0x000fe200078e0209 */
[----:B------:R-:W-:Y:S01]  /*15940*/  IADD3 R16, P2, R16, UR46, RZ ;  /* 0x0000002e10107c10 */ /* 0x000fe2000ff5e0ff */
[----:B------:R-:W-:Y:S01]  /*15950*/  ULDC.64 UR6, c[0x0][0x8f8] ;  /* 0x00023e0000067ab9 */ /* 0x000fe20000000a00 */
[----:B------:R-:W-:Y:S01]  /*15960*/  BSSY B1, `(.L_x_225) ;  /* 0x000006c000017945 */ /* 0x000fe20003800000 */
[----:B------:R-:W-:Y:S01]  /*15970*/  MOV R20, 0xffffffff ;  /* 0xffffffff00147802 */ /* 0x000fe20000000f00 */
[----:B------:R-:W-:Y:S01]  /*15980*/  IMAD.MOV.U32 R13, RZ, RZ, -0x1 ;  /* 0xffffffffff0d7424 */ /* 0x000fe200078e00ff */
[----:B------:R-:W-:Y:S02]  /*15990*/  SHF.R.U32.HI R3, RZ, 0x2, R9 ;  /* 0x00000002ff037819 */ /* 0x000fe40000011609 */
[----:B------:R-:W-:Y:S02]  /*159a0*/  ISETP.GT.U32.AND P0, PT, R9, 0x3, PT ;  /* 0x000000030900780c */ /* 0x000fe40003f04070 */
[----:B------:R-:W-:-:S02]  /*159b0*/  LOP3.LUT R3, R3, 0x1, RZ, 0xc0, !PT ;  /* 0x0000000103037812 */ /* 0x000fc400078ec0ff */
[----:B------:R-:W1:Y:S01]  /*159c0*/  @P1 S2R R5, SR_CgaCtaId ;  /* 0x0000000000051919 */ /* 0x000e620000008800 */
[----:B------:R-:W-:Y:S02]  /*159d0*/  @P1 MOV R4, 0x400 ;  /* 0x0000040000041802 */ /* 0x000fe40000000f00 */
[----:B------:R-:W-:Y:S02]  /*159e0*/  ISETP.LT.U32.AND P0, PT, R8, 0x4, P0 ;  /* 0x000000040800780c */ /* 0x000fe40000701070 */
[----:B------:R-:W-:Y:S02]  /*159f0*/  IADD3.X R17, R17, UR38, RZ, P2, !PT ;  /* 0x0000002611117c10 */ /* 0x000fe400097fe4ff */
[----:B------:R-:W-:Y:S02]  /*15a00*/  ISETP.GE.U32.AND P2, PT, R16, UR6, PT ;  /* 0x0000000610007c0c */ /* 0x000fe4000bf46070 */
[----:B------:R-:W-:Y:S02]  /*15a10*/  MOV R12, 0xffffffff ;  /* 0xffffffff000c7802 */ /* 0x000fe40000000f00 */
[----:B------:R-:W-:-:S02]  /*15a20*/  LOP3.LUT R9, R9, 0x3, RZ, 0xc0, !PT ;  /* 0x0000000309097812 */ /* 0x000fc400078ec0ff */
[----:B-1----:R-:W-:-:S04]  /*15a30*/  @P1 LEA R4, R5, R4, 0x18 ;  /* 0x0000000405041211 */ /* 0x002fc800078ec0ff */
[----:B------:R1:W-:Y:S01]  /*15a40*/  @P1 SYNCS.ARRIVE.TRANS64.A1T0 RZ, [R4+URZ+0x88], RZ ;  /* 0x000088ff04ff19a7 */ /* 0x0003e2000810003f */
[----:B------:R-:W-:Y:S02]  /*15a50*/  ISETP.NE.U32.AND P1, PT, R3, 0x1, PT ;  /* 0x000000010300780c */ /* 0x000fe40003f25070 */
[----:B------:R-:W-:Y:S02]  /*15a60*/  SEL R3, RZ, 0x1, !P0 ;  /* 0x00000001ff037807 */ /* 0x000fe40004000000 */
[----:B------:R-:W-:Y:S02]  /*15a70*/  ISETP.GE.U32.AND.EX P0, PT, R17, UR7, PT, P2 ;  /* 0x0000000711007c0c */ /* 0x000fe4000bf06120 */
[----:B------:R-:W-:-:S04]  /*15a80*/  ISETP.GT.U32.AND P1, PT, R8, 0x3, !P1 ;  /* 0x000000030800780c */ /* 0x000fc80004f24070 */
[----:B-1----:R-:W-:-:S04]  /*15a90*/  SEL R4, RZ, 0x1, !P1 ;  /* 0x00000001ff047807 */ /* 0x002fc80004800000 */
[--C-:B------:R-:W-:Y:S02]  /*15aa0*/  LOP3.LUT R10, R4, R10, R3.reuse, 0x96, !PT ;  /* 0x0000000a040a7212 */ /* 0x100fe400078e9603 */
[----:B------:R-:W-:Y:S02]  /*15ab0*/  PRMT R4, RZ, 0x7610, R4 ;  /* 0x00007610ff047816 */ /* 0x000fe40000000004 */
[----:B------:R-:W-:Y:S01]  /*15ac0*/  PRMT R3, RZ, 0x7610, R3 ;  /* 0x00007610ff037816 */ /* 0x000fe20000000003 */
[----:B------:R-:W-:Y:S06]  /*15ad0*/  @P0 BRA `(.L_x_226) ;  /* 0x0000000400500947 */ /* 0x000fec0003800000 */
[----:B------:R-:W1:Y:S01]  /*15ae0*/  S2R R13, SR_CTAID.X ;  /* 0x00000000000d7919 */ /* 0x000e620000002500 */
[----:B------:R-:W-:Y:S01]  /*15af0*/  ULDC.64 UR6, c[0x0][0x8d0] ;  /* 0x0002340000067ab9 */ /* 0x000fe20000000a00 */
[----:B------:R-:W2:Y:S01]  /*15b00*/  LDC R20, c[0x0][0x144] ;  /* 0x00005100ff147b82 */ /* 0x000ea20000000800 */
[----:B------:R-:W-:Y:S01]  /*15b10*/  ISETP.NE.U32.AND P0, PT, RZ, UR6, PT ;  /* 0x00000006ff007c0c */ /* 0x000fe2000bf05070 */
[----:B------:R-:W3:Y:S01]  /*15b20*/  S2R R12, SR_CTAID.Y ;  /* 0x00000000000c7919 */ /* 0x000ee20000002600 */
[----:B------:R-:W-:Y:S01]  /*15b30*/  ULDC UR8, c[0x0][0x150] ;  /* 0x0000540000087ab9 */ /* 0x000fe20000000800 */
[----:B------:R-:W-:Y:S01]  /*15b40*/  ULDC UR9, c[0x0][0x8d8] ;  /* 0x0002360000097ab9 */ /* 0x000fe20000000800 */
[----:B------:R-:W-:Y:S01]  /*15b50*/  ISETP.NE.AND.EX P0, PT, RZ, UR7, PT, P0 ;  /* 0x00000007ff007c0c */ /* 0x000fe2000bf05300 */
[----:B------:R-:W-:Y:S01]  /*15b60*/  IMAD.MOV.U32 R4, RZ, RZ, R16 ;  /* 0x000000ffff047224 */ /* 0x000fe200078e0010 */
[----:B-1----:R-:W-:-:S05]  /*15b70*/  I2FP.F32.U32 R5, R13 ;  /* 0x0000000d00057245 */ /* 0x002fca0000201000 */
[----:B------:R-:W-:Y:S01]  /*15b80*/  FMUL R19, R5, UR8 ;  /* 0x0000000805137c20 */ /* 0x000fe20008400000 */
[----:B------:R-:W-:-:S05]  /*15b90*/  MOV R5, R17 ;  /* 0x0000001100057202 */ /* 0x000fca0000000f00 */
[----:B---3--:R-:W-:Y:S05]  /*15ba0*/  @!P0 BRA `(.L_x_227) ;  /* 0x0000000000288947 */ /* 0x008fea0003800000 */
[----:B------:R-:W-:Y:S02]  /*15bb0*/  ULDC UR8, c[0x0][0x8dc] ;  /* 0x0002370000087ab9 */ /* 0x000fe40000000800 */
[----:B------:R-:W-:-:S05]  /*15bc0*/  IADD3 R5, P0, R16, UR8, RZ ;  /* 0x0000000810057c10 */ /* 0x000fca000ff1e0ff */
[----:B------:R-:W-:-:S04]  /*15bd0*/  IMAD.X R15, RZ, RZ, R17, P0 ;  /* 0x000000ffff0f7224 */ /* 0x000fc800000e0611 */
[----:B------:R-:W-:-:S04]  /*15be0*/  IMAD.WIDE.U32 R6, R15, UR6, RZ ;  /* 0x000000060f067c25 */ /* 0x000fc8000f8e00ff */
[----:B------:R-:W-:-:S04]  /*15bf0*/  IMAD.WIDE.U32 R6, P0, R5, UR7, R6 ;  /* 0x0000000705067c25 */ /* 0x000fc8000f800006 */
[----:B------:R-:W-:-:S04]  /*15c00*/  IMAD.WIDE.U32 R4, R5, UR6, RZ ;  /* 0x0000000605047c25 */ /* 0x000fc8000f8e00ff */
[----:B------:R-:W-:Y:S01]  /*15c10*/  IMAD.MOV.U32 R4, RZ, RZ, R7 ;  /* 0x000000ffff047224 */ /* 0x000fe200078e0007 */
[----:B------:R-:W-:Y:S02]  /*15c20*/  IADD3 RZ, P1, R5, R6, RZ ;  /* 0x0000000605ff7210 */ /* 0x000fe40007f3e0ff */
[----:B------:R-:W-:-:S03]  /*15c30*/  IADD3.X R5, RZ, RZ, RZ, P0, !PT ;  /* 0x000000ffff057210 */ /* 0x000fc600007fe4ff */
[----:B------:R-:W-:-:S08]  /*15c40*/  IMAD.WIDE.U32.X R4, R15, UR7, R4, P1 ;  /* 0x000000070f047c25 */ /* 0x000fd000088e0404 */
.L_x_227:
[--C-:B------:R-:W-:Y:S01]  /*15c50*/  SHF.R.U64 R14, R4, UR9, R5.reuse ;  /* 0x00000009040e7c19 */ /* 0x100fe20008001205 */
[----:B------:R-:W1:Y:S01]  /*15c60*/  F2I.U32.TRUNC.NTZ R19, R19 ;  /* 0x0000001300137305 */ /* 0x000e62000020f000 */
[----:B------:R-:W-:Y:S01]  /*15c70*/  SHF.R.U32.HI R4, RZ, UR9, R5 ;  /* 0x00000009ff047c19 */ /* 0x000fe20008011605 */
[----:B------:R-:W-:Y:S01]  /*15c80*/  ULDC.64 UR6, c[0x0][0x8c8] ;  /* 0x0002320000067ab9 */ /* 0x000fe20000000a00 */
[----:B------:R-:W-:Y:S01]  /*15c90*/  IADD3 R7, P0, RZ, -R14, RZ ;  /* 0x8000000eff077210 */ /* 0x000fe20007f1e0ff */
[----:B------:R-:W-:Y:S01]  /*15ca0*/  ULDC.64 UR8, c[0x0][0x8e8] ;  /* 0x00023a0000087ab9 */ /* 0x000fe20000000a00 */
[----:B------:R-:W3:Y:S02]  /*15cb0*/  LDC R21, c[0x0][0x148] ;  /* 0x00005200ff157b82 */ /* 0x000ee40000000800 */
[----:B------:R-:W-:Y:S02]  /*15cc0*/  IADD3.X R4, RZ, ~R4, RZ, P0, !PT ;  /* 0x80000004ff047210 */ /* 0x000fe400007fe4ff */
[----:B------:R-:W-:-:S03]  /*15cd0*/  ISETP.NE.U32.AND P0, PT, RZ, UR8, PT ;  /* 0x00000008ff007c0c */ /* 0x000fc6000bf05070 */
[----:B------:R-:W-:Y:S01]  /*15ce0*/  IMAD R6, R4, UR6, RZ ;  /* 0x0000000604067c24 */ /* 0x000fe2000f8e02ff */
[----:B------:R-:W-:Y:S01]  /*15cf0*/  ISETP.NE.AND.EX P0, PT, RZ, UR9, PT, P0 ;  /* 0x00000009ff007c0c */ /* 0x000fe2000bf05300 */
[----:B------:R-:W-:Y:S01]  /*15d00*/  IMAD.WIDE.U32 R4, R7, UR6, R16 ;  /* 0x0000000607047c25 */ /* 0x000fe2000f8e0010 */
[----:B------:R-:W-:-:S03]  /*15d10*/  ULDC UR6, c[0x0][0x8c0] ;  /* 0x0002300000067ab9 */ /* 0x000fc60000000800 */
[----:B------:R-:W-:Y:S01]  /*15d20*/  IMAD R7, R7, UR7, R6 ;  /* 0x0000000707077c24 */ /* 0x000fe2000f8e0206 */
[----:B------:R-:W-:Y:S01]  /*15d30*/  ULDC UR7, c[0x0][0x154] ;  /* 0x0000550000077ab9 */ /* 0x000fe20000000800 */
[----:B-1----:R-:W-:-:S03]  /*15d40*/  IMAD.MOV R6, RZ, RZ, -R19 ;  /* 0x000000ffff067224 */ /* 0x002fc600078e0a13 */
[----:B------:R-:W-:Y:S01]  /*15d50*/  IADD3 R5, R5, R7, RZ ;  /* 0x0000000705057210 */ /* 0x000fe20007ffe0ff */
[----:B--2---:R-:W-:Y:S01]  /*15d60*/  IMAD R13, R20, R6, R13 ;  /* 0x00000006140d7224 */ /* 0x004fe200078e020d */
[----:B------:R-:W-:Y:S02]  /*15d70*/  I2FP.F32.U32 R6, R12 ;  /* 0x0000000c00067245 */ /* 0x000fe40000201000 */
[--C-:B------:R-:W-:Y:S02]  /*15d80*/  SHF.R.U64 R15, R4, UR6, R5.reuse ;  /* 0x00000006040f7c19 */ /* 0x100fe40008001205 */
[----:B------:R-:W-:Y:S01]  /*15d90*/  SHF.R.U32.HI R4, RZ, UR6, R5 ;  /* 0x00000006ff047c19 */ /* 0x000fe20008011605 */
[----:B------:R-:W-:Y:S01]  /*15da0*/  FMUL R6, R6, UR7 ;  /* 0x0000000706067c20 */ /* 0x000fe20008400000 */
[----:B------:R-:W-:Y:S02]  /*15db0*/  ULDC UR6, c[0x0][0x8b0] ;  /* 0x00022c0000067ab9 */ /* 0x000fe40000000800 */
[--C-:B------:R-:W-:Y:S01]  /*15dc0*/  SHF.R.U64 R20, R15, UR6, R4.reuse ;  /* 0x000000060f147c19 */ /* 0x100fe20008001204 */
[----:B------:R1:W2:Y:S01]  /*15dd0*/  F2I.U32.TRUNC.NTZ R24, R6 ;  /* 0x0000000600187305 */ /* 0x0002a2000020f000 */
[----:B------:R-:W-:Y:S01]  /*15de0*/  SHF.R.U32.HI R5, RZ, UR6, R4 ;  /* 0x00000006ff057c19 */ /* 0x000fe20008011604 */
[----:B------:R-:W-:-:S03]  /*15df0*/  ULDC UR6, c[0x0][0x900] ;  /* 0x0002400000067ab9 */ /* 0x000fc60000000800 */
[--C-:B------:R-:W-:Y:S02]  /*15e00*/  SHF.R.U64 R19, R20, UR6, R5.reuse ;  /* 0x0000000614137c19 */ /* 0x100fe40008001205 */
[----:B------:R-:W-:-:S03]  /*15e10*/  SHF.R.U32.HI R23, RZ, UR6, R5 ;  /* 0x00000006ff177c19 */ /* 0x000fc60008011605 */
[----:B------:R-:W-:Y:S01]  /*15e20*/  IMAD.MOV.U32 R4, RZ, RZ, R19 ;  /* 0x000000ffff047224 */ /* 0x000fe200078e0013 */
[----:B------:R-:W-:Y:S01]  /*15e30*/  MOV R5, R23 ;  /* 0x0000001700057202 */ /* 0x000fe20000000f00 */
[----:B-1----:R-:W-:Y:S06]  /*15e40*/  @!P0 BRA `(.L_x_228) ;  /* 0x0000000000288947 */ /* 0x002fec0003800000 */
        /* <DEDUP_REMOVED lines=10> */
.L_x_228:
[----:B------:R-:W-:Y:S01]  /*15ef0*/  ISETP.NE.AND P0, PT, R2, 0x1, PT ;  /* 0x000000010200780c */ /* 0x000fe20003f05270 */
[----:B------:R-:W-:Y:S01]  /*15f00*/  ULDC UR6, c[0x0][0x8f0] ;  /* 0x00023c0000067ab9 */ /* 0x000fe20000000800 */
[----:B--2---:R-:W-:Y:S01]  /*15f10*/  IADD3 R24, -R24, RZ, RZ ;  /* 0x000000ff18187210 */ /* 0x004fe20007ffe1ff */
[----:B------:R-:W-:Y:S01]  /*15f20*/  ULDC UR7, c[0x0][0x8b8] ;  /* 0x00022e0000077ab9 */ /* 0x000fe20000000800 */
[----:B------:R-:W-:Y:S01]  /*15f30*/  SHF.R.U64 R5, R4, UR6, R5 ;  /* 0x0000000604057c19 */ /* 0x000fe20008001205 */
[----:B------:R-:W-:Y:S01]  /*15f40*/  ULDC UR6, c[0x0][0x8e0] ;  /* 0x0002380000067ab9 */ /* 0x000fe20000000800 */
[----:B------:R-:W-:Y:S02]  /*15f50*/  LOP3.LUT R20, R20, UR17, RZ, 0xc0, !PT ;  /* 0x0000001114147c12 */ /* 0x000fe4000f8ec0ff */
[----:B------:R-:W-:Y:S01]  /*15f60*/  LOP3.LUT R6, R15, UR5, RZ, 0xc0, !PT ;  /* 0x000000050f067c12 */ /* 0x000fe2000f8ec0ff */
[----:B------:R-:W-:Y:S02]  /*15f70*/  IMAD.MOV R4, RZ, RZ, -R5 ;  /* 0x000000ffff047224 */ /* 0x000fe400078e0a05 */
[----:B------:R-:W-:-:S02]  /*15f80*/  IMAD R20, R5, UR18, R20 ;  /* 0x0000001205147c24 */ /* 0x000fc4000f8e0214 */
[----:B---3--:R-:W-:Y:S02]  /*15f90*/  @P0 IMAD R13, R21, R24, R12 ;  /* 0x00000018150d0224 */ /* 0x008fe400078e020c */
[----:B------:R-:W-:Y:S01]  /*15fa0*/  IMAD R19, R4, UR6, R19 ;  /* 0x0000000604137c24 */ /* 0x000fe2000f8e0213 */
[----:B------:R-:W-:Y:S01]  /*15fb0*/  ULDC UR6, c[0x0][0x8a8] ;  /* 0x00022a0000067ab9 */ /* 0x000fe20000000800 */
[----:B------:R-:W-:Y:S01]  /*15fc0*/  IMAD R20, R20, UR7, R13 ;  /* 0x0000000714147c24 */ /* 0x000fe2000f8e020d */
[----:B------:R-:W-:Y:S01]  /*15fd0*/  MOV R4, 0x1 ;  /* 0x0000000100047802 */ /* 0x000fe20000000f00 */
[----:B------:R-:W-:Y:S02]  /*15fe0*/  IMAD R19, R19, UR6, R6 ;  /* 0x0000000613137c24 */ /* 0x000fe4000f8e0206 */
[----:B------:R-:W-:-:S03]  /*15ff0*/  IMAD.MOV.U32 R12, RZ, RZ, R14 ;  /* 0x000000ffff0c7224 */ /* 0x000fc600078e000e */
[----:B------:R-:W-:Y:S02]  /*16000*/  SEL R13, R19, R20, !P0 ;  /* 0x00000014130d7207 */ /* 0x000fe40004000000 */
[----:B------:R-:W-:-:S07]  /*16010*/  SEL R20, R20, R19, !P0 ;  /* 0x0000001314147207 */ /* 0x000fce0004000000 */
.L_x_226:
[----:B------:R-:W-:Y:S05]  /*16020*/  BSYNC B1 ;  /* 0x0000000000017941 */ /* 0x000fea0003800000 */
.L_x_225:
[----:B------:R-:W-:-:S13]  /*16030*/  LOP3.LUT P0, RZ, R4, 0xff, RZ, 0xc0, !PT ;  /* 0x000000ff04ff7812 */ /* 0x000fda000780c0ff */
[----:B------:R-:W-:Y:S05]  /*16040*/  @P0 BRA `(.L_x_229) ;  /* 0xfffffff400400947 */ /* 0x000fea000383ffff */
[----:B------:R-:W-:Y:S05]  /*16050*/  BSYNC B0 ;  /* 0x0000000000007941 */ /* 0x000fea0003800000 */
.L_x_218:
[----:B------:R-:W-:-:S03]  /*16060*/  UMOV UR6, 0xffffffff ;  /* 0xffffffff00067882 */ /* 0x000fc60000000000 */
[----:B------:R-:W-:Y:S05]  /*16070*/  BRA.DIV UR6, `(.L_x_230) ;  /* 0x0000000a06cc7947 */ /* 0x000fea000b800000 */
[----:B------:R-:W-:-:S13]  /*16080*/  ELECT P6, URZ, PT ;  /* 0x00000000003f782f */ /* 0x000fda00038c0000 */
.L_x_261:
[----:B------:R-:W-:Y:S05]  /*16090*/  @!P6 BRA `(.L_x_14) ;  /* 0x0000000000a4e947 */ /* 0x000fea0003800000 */
[----:B------:R-:W-:-:S04]  /*160a0*/  LOP3.LUT R22, R22, 0x2, RZ, 0xfc, !PT ;  /* 0x0000000216167812 */ /* 0x000fc800078efcff */
[----:B------:R-:W-:-:S13]  /*160b0*/  ISETP.NE.AND P0, PT, R22, 0x3, PT ;  /* 0x000000031600780c */ /* 0x000fda0003f05270 */
[----:B------:R-:W-:Y:S05]  /*160c0*/  @!P0 BRA `(.L_x_231) ;  /* 0x0000000000048947 */ /* 0x000fea0003800000 */
[----:B-1----:R-:W-:Y:S01]  /*160d0*/  BPT.TRAP 0x1 ;  /* 0x000000040000795c */ /* 0x002fe20000300000 */
.L_x_231:
[----:B------:R-:W2:Y:S01]  /*160e0*/  S2R R3, SR_CgaCtaId ;  /* 0x0000000000037919 */ /* 0x000ea20000008800 */
[----:B------:R-:W-:Y:S02]  /*160f0*/  MOV R0, 0x400 ;  /* 0x0000040000007802 */ /* 0x000fe40000000f00 */
[----:B------:R-:W-:Y:S02]  /*16100*/  SHF.L.U32 R2, R10, 0x1f, RZ ;  /* 0x0000001f0a027819 */ /* 0x000fe400000006ff */
[----:B--2---:R-:W-:-:S04]  /*16110*/  LEA R0, R3, R0, 0x18 ;  /* 0x0000000003007211 */ /* 0x004fc800078ec0ff */
[----:B------:R-:W-:-:S05]  /*16120*/  IADD3 R0, R0, 0x20, RZ ;  /* 0x0000002000007810 */ /* 0x000fca0007ffe0ff */
[C---:B------:R-:W-:Y:S01]  /*16130*/  IMAD R5, R9.reuse, 0x8, R0 ;  /* 0x0000000809057824 */ /* 0x040fe200078e0200 */
[----:B------:R-:W-:-:S03]  /*16140*/  IADD3 R9, R9, 0x1, RZ ;  /* 0x0000000109097810 */ /* 0x000fc60007ffe0ff */
[----:B------:R-:W2:Y:S01]  /*16150*/  SYNCS.PHASECHK.TRANS64.TRYWAIT P0, [R5+URZ], R2 ;  /* 0x00000002050075a7 */ /* 0x000ea2000800017f */
[----:B------:R-:W-:-:S04]  /*16160*/  ISETP.NE.AND P1, PT, R9, 0x4, PT ;  /* 0x000000040900780c */ /* 0x000fc80003f25270 */
[----:B------:R-:W-:Y:S02]  /*16170*/  SEL R3, RZ, 0x1, P1 ;  /* 0x00000001ff037807 */ /* 0x000fe40000800000 */
[----:B------:R-:W-:Y:S02]  /*16180*/  SEL R9, R9, RZ, P1 ;  /* 0x000000ff09097207 */ /* 0x000fe40000800000 */
[----:B------:R-:W-:-:S03]  /*16190*/  LOP3.LUT R10, R10, R3, RZ, 0x3c, !PT ;  /* 0x000000030a0a7212 */ /* 0x000fc600078e3cff */
[----:B------:R-:W-:Y:S01]  /*161a0*/  IMAD R7, R9, 0x8, R0 ;  /* 0x0000000809077824 */ /* 0x000fe200078e0200 */
[----:B------:R-:W-:Y:S01]  /*161b0*/  SHF.L.U32 R4, R10, 0x1f, RZ ;  /* 0x0000001f0a047819 */ /* 0x000fe200000006ff */
[----:B--2---:R-:W-:Y:S06]  /*161c0*/  @!P0 BRA `(.L_x_232) ;  /* 0x0000000800988947 */ /* 0x004fec0003800000 */
.L_x_262:
[----:B------:R-:W3:Y:S01]  /*161d0*/  SYNCS.PHASECHK.TRANS64.TRYWAIT P0, [R7+URZ], R4 ;  /* 0x00000004070075a7 */ /* 0x000ee2000800017f */
[----:B--2---:R-:W-:-:S04]  /*161e0*/  IADD3 R2, R9, 0x1, RZ ;  /* 0x0000000109027810 */ /* 0x004fc80007ffe0ff */
[----:B------:R-:W-:-:S04]  /*161f0*/  ISETP.NE.AND P1, PT, R2, 0x4, PT ;  /* 0x000000040200780c */ /* 0x000fc80003f25270 */
[----:B------:R-:W-:Y:S02]  /*16200*/  SEL R3, RZ, 0x1, P1 ;  /* 0x00000001ff037807 */ /* 0x000fe40000800000 */
[----:B------:R-:W-:Y:S02]  /*16210*/  SEL R9, R2, RZ, P1 ;  /* 0x000000ff02097207 */ /* 0x000fe40000800000 */
[----:B------:R-:W-:-:S03]  /*16220*/  LOP3.LUT R11, R10, R3, RZ, 0x3c, !PT ;  /* 0x000000030a0b7212 */ /* 0x000fc600078e3cff */
[----:B------:R-:W-:Y:S01]  /*16230*/  IMAD R6, R9, 0x8, R0 ;  /* 0x0000000809067824 */ /* 0x000fe200078e0200 */
[----:B------:R-:W-:Y:S01]  /*16240*/  SHF.L.U32 R5, R11, 0x1f, RZ ;  /* 0x0000001f0b057819 */ /* 0x000fe200000006ff */
[----:B---3--:R-:W-:Y:S06]  /*16250*/  @!P0 BRA `(.L_x_233) ;  /* 0x0000000800888947 */ /* 0x008fec0003800000 */
.L_x_263:
[----:B------:R-:W3:Y:S01]  /*16260*/  SYNCS.PHASECHK.TRANS64.TRYWAIT P0, [R6+URZ], R5 ;  /* 0x00000005060075a7 */ /* 0x000ee2000800017f */
[----:B------:R-:W-:-:S04]  /*16270*/  IADD3 R2, R9, 0x1, RZ ;  /* 0x0000000109027810 */ /* 0x000fc80007ffe0ff */
[----:B------:R-:W-:-:S04]  /*16280*/  ISETP.NE.AND P1, PT, R2, 0x4, PT ;  /* 0x000000040200780c */ /* 0x000fc80003f25270 */
[----:B--2---:R-:W-:Y:S02]  /*16290*/  SEL R4, RZ, 0x1, P1 ;  /* 0x00000001ff047807 */ /* 0x004fe40000800000 */
[----:B------:R-:W-:Y:S02]  /*162a0*/  SEL R3, R2, RZ, P1 ;  /* 0x000000ff02037207 */ /* 0x000fe40000800000 */
[----:B------:R-:W-:Y:S01]  /*162b0*/  LOP3.LUT R4, R11, R4, RZ, 0x3c, !PT ;  /* 0x000000040b047212 */ /* 0x000fe200078e3cff */
[----:B---3--:R-:W-:Y:S06]  /*162c0*/  @!P0 BRA `(.L_x_234) ;  /* 0x0000000800808947 */ /* 0x008fec0003800000 */
.L_x_264:
[----:B------:R-:W-:Y:S01]  /*162d0*/  IMAD R3, R3, 0x8, R0 ;  /* 0x0000000803037824 */ /* 0x000fe200078e0200 */
[----:B------:R-:W-:-:S07]  /*162e0*/  SHF.L.U32 R0, R4, 0x1f, RZ ;  /* 0x0000001f04007819 */ /* 0x000fce00000006ff */
.L_x_235:
[----:B---3--:R3:W4:Y:S02]  /*162f0*/  SYNCS.PHASECHK.TRANS64.TRYWAIT P0, [R3+URZ], R0 ;  /* 0x00000000030075a7 */ /* 0x008724000800017f */
[----:B----4-:R-:W-:Y:S05]  /*16300*/  @!P0 NANOSLEEP.SYNCS 0x989680 ;  /* 0x009896800000895d */ /* 0x010fea0003900000 */
[----:B------:R-:W4:Y:S02]  /*16310*/  @!P0 SYNCS.PHASECHK.TRANS64 P0, [R3+URZ], R0 ;  /* 0x00000000030085a7 */ /* 0x000f24000800007f */
[----:B----4-:R-:W-:Y:S05]  /*16320*/  @!P0 BRA `(.L_x_235) ;  /* 0xfffffffc00f08947 */ /* 0x010fea000383ffff */
.L_x_14:
[----:B-1----:R-:W-:Y:S05]  /*16330*/  BSYNC B6 ;  /* 0x0000000000067941 */ /* 0x002fea0003800000 */
.L_x_12:
[----:B------:R-:W-:Y:S05]  /*16340*/  EXIT ;  /* 0x000000000000794d */ /* 0x000fea0003800000 */
.L_x_27:
[----:B---3--:R3:W4:Y:S02]  /*16350*/  SYNCS.PHASECHK.TRANS64.TRYWAIT P1, [R4+URZ], R3 ;  /* 0x00000003040075a7 */ /* 0x008724000802017f */
[----:B----4-:R-:W-:Y:S05]  /*16360*/  @!P1 NANOSLEEP.SYNCS 0x989680 ;  /* 0x009896800000995d */ /* 0x010fea0003900000 */
[----:B------:R-:W4:Y:S02]  /*16370*/  @!P1 SYNCS.PHASECHK.TRANS64 P1, [R4+URZ], R3 ;  /* 0x00000003040095a7 */ /* 0x000f24000802007f */
[----:B----4-:R-:W-:Y:S05]  /*16380*/  @!P1 BRA `(.L_x_27) ;  /* 0xfffffffc00f09947 */ /* 0x010fea000383ffff */
[----:B------:R-:W-:Y:S05]  /*16390*/  BRA `(.L_x_26) ;  /* 0xfffffeb400a07947 */ /* 0x000fea000383ffff */
.L_x_32:
[----:B---3--:R-:W-:-:S04]  /*163a0*/  MOV R5, UR4 ;  /* 0x0000000400057c02 */ /* 0x008fc80008000f00 */
[----:B------:R3:W4:Y:S03]  /*163b0*/  SYNCS.PHASECHK.TRANS64.TRYWAIT P1, [R5+URZ], R4 ;  /* 0x00000004050075a7 */ /* 0x000726000802017f */
[----:B----4-:R-:W-:Y:S05]  /*163c0*/  @!P1 NANOSLEEP.SYNCS 0x989680 ;  /* 0x009896800000995d */ /* 0x010fea0003900000 */
[----:B------:R-:W4:Y:S02]  /*163d0*/  @!P1 SYNCS.PHASECHK.TRANS64 P1, [R5+URZ], R4 ;  /* 0x00000004050095a7 */ /* 0x000f24000802007f */
[----:B----4-:R-:W-:Y:S05]  /*163e0*/  @!P1 BRA `(.L_x_32) ;  /* 0xfffffffc00ec9947 */ /* 0x010fea000383ffff */
[----:B------:R-:W-:Y:S05]  /*163f0*/  BRA `(.L_x_31) ;  /* 0xfffffeb800647947 */ /* 0x000fea000383ffff */
.L_x_53:
[----:B-1----:R-:W-:-:S04]  /*16400*/  IMAD.U32 R4, RZ, RZ, UR43 ;  /* 0x0000002bff047e24 */ /* 0x002fc8000f8e00ff */
[----:B------:R1:W2:Y:S03]  /*16410*/  SYNCS.PHASECHK.TRANS64.TRYWAIT P3, [R4+URZ+0x40], R3 ;  /* 0x00004003040075a7 */ /* 0x0002a6000806017f */
[----:B--2---:R-:W-:Y:S05]  /*16420*/  @!P3 NANOSLEEP.SYNCS 0x989680 ;  /* 0x009896800000b95d */ /* 0x004fea0003900000 */
[----:B------:R-:W2:Y:S02]  /*16430*/  @!P3 SYNCS.PHASECHK.TRANS64 P3, [R4+URZ+0x40], R3 ;  /* 0x000040030400b5a7 */ /* 0x000ea4000806007f */
[----:B--2---:R-:W-:Y:S05]  /*16440*/  @!P3 BRA `(.L_x_53) ;  /* 0xfffffffc00ecb947 */ /* 0x004fea000383ffff */
[----:B------:R-:W-:Y:S05]  /*16450*/  BRA `(.L_x_236) ;  /* 0xfffffec400387947 */ /* 0x000fea000383ffff */
.L_x_64:
[----:B-1----:R1:W2:Y:S02]  /*16460*/  SYNCS.PHASECHK.TRANS64.TRYWAIT P3, [R4+URZ+0x40], R5 ;  /* 0x00004005040075a7 */ /* 0x0022a4000806017f */
[----:B--2---:R-:W-:Y:S05]  /*16470*/  @!P3 NANOSLEEP.SYNCS 0x989680 ;  /* 0x009896800000b95d */ /* 0x004fea0003900000 */
[----:B------:R-:W2:Y:S02]  /*16480*/  @!P3 SYNCS.PHASECHK.TRANS64 P3, [R4+URZ+0x40], R5 ;  /* 0x000040050400b5a7 */ /* 0x000ea4000806007f */
[----:B--2---:R-:W-:Y:S05]  /*16490*/  @!P3 BRA `(.L_x_64) ;  /* 0xfffffffc00f0b947 */ /* 0x004fea000383ffff */
[----:B------:R-:W-:Y:S05]  /*164a0*/  BRA `(.L_x_237) ;  /* 0xfffffee400dc7947 */ /* 0x000fea000383ffff */
.L_x_75:
[----:B-1----:R1:W2:Y:S02]  /*164b0*/  SYNCS.PHASECHK.TRANS64.TRYWAIT P4, [R4+URZ+0x40], R5 ;  /* 0x00004005040075a7 */ /* 0x0022a4000808017f */
[----:B--2---:R-:W-:Y:S05]  /*164c0*/  @!P4 NANOSLEEP.SYNCS 0x989680 ;  /* 0x009896800000c95d */ /* 0x004fea0003900000 */
[----:B------:R-:W2:Y:S02]  /*164d0*/  @!P4 SYNCS.PHASECHK.TRANS64 P4, [R4+URZ+0x40], R5 ;  /* 0x000040050400c5a7 */ /* 0x000ea4000808007f */
[----:B--2---:R-:W-:Y:S05]  /*164e0*/  @!P4 BRA `(.L_x_75) ;  /* 0xfffffffc00f0c947 */ /* 0x004fea000383ffff */
[----:B------:R-:W-:Y:S05]  /*164f0*/  BRA `(.L_x_238) ;  /* 0xffffff0400d87947 */ /* 0x000fea000383ffff */
.L_x_86:
[----:B-1----:R1:W2:Y:S02]  /*16500*/  SYNCS.PHASECHK.TRANS64.TRYWAIT P4, [R5+URZ+0x40], R4 ;  /* 0x00004004050075a7 */ /* 0x0022a4000808017f */
[----:B--2---:R-:W-:Y:S05]  /*16510*/  @!P4 NANOSLEEP.SYNCS 0x989680 ;  /* 0x009896800000c95d */ /* 0x004fea0003900000 */
[----:B------:R-:W2:Y:S02]  /*16520*/  @!P4 SYNCS.PHASECHK.TRANS64 P4, [R5+URZ+0x40], R4 ;  /* 0x000040040500c5a7 */ /* 0x000ea4000808007f */
[----:B--2---:R-:W-:Y:S05]  /*16530*/  @!P4 BRA `(.L_x_86) ;  /* 0xfffffffc00f0c947 */ /* 0x004fea000383ffff */
[----:B------:R-:W-:Y:S05]  /*16540*/  BRA `(.L_x_239) ;  /* 0xffffff2400d87947 */ /* 0x000fea000383ffff */
.L_x_97:
[----:B-1----:R1:W2:Y:S02]  /*16550*/  SYNCS.PHASECHK.TRANS64.TRYWAIT P4, [R4+URZ+0x40], R5 ;  /* 0x00004005040075a7 */ /* 0x0022a4000808017f */
[----:B--2---:R-:W-:Y:S05]  /*16560*/  @!P4 NANOSLEEP.SYNCS 0x989680 ;  /* 0x009896800000c95d */ /* 0x004fea0003900000 */
[----:B------:R-:W2:Y:S02]  /*16570*/  @!P4 SYNCS.PHASECHK.TRANS64 P4, [R4+URZ+0x40], R5 ;  /* 0x000040050400c5a7 */ /* 0x000ea4000808007f */
[----:B--2---:R-:W-:Y:S05]  /*16580*/  @!P4 BRA `(.L_x_97) ;  /* 0xfffffffc00f0c947 */ /* 0x004fea000383ffff */
[----:B------:R-:W-:Y:S05]  /*16590*/  BRA `(.L_x_240) ;  /* 0xffffff4400d87947 */ /* 0x000fea000383ffff */
.L_x_108:
[----:B-1----:R1:W2:Y:S02]  /*165a0*/  SYNCS.PHASECHK.TRANS64.TRYWAIT P4, [R4+URZ+0x40], R5 ;  /* 0x00004005040075a7 */ /* 0x0022a4000808017f */
[----:B--2---:R-:W-:Y:S05]  /*165b0*/  @!P4 NANOSLEEP.SYNCS 0x989680 ;  /* 0x009896800000c95d */ /* 0x004fea0003900000 */
[----:B------:R-:W2:Y:S02]  /*165c0*/  @!P4 SYNCS.PHASECHK.TRANS64 P4, [R4+URZ+0x40], R5 ;  /* 0x000040050400c5a7 */ /* 0x000ea4000808007f */
[----:B--2---:R-:W-:Y:S05]  /*165d0*/  @!P4 BRA `(.L_x_108) ;  /* 0xfffffffc00f0c947 */ /* 0x004fea000383ffff */
[----:B------:R-:W-:Y:S05]  /*165e0*/  BRA `(.L_x_241) ;  /* 0xffffff6400d07947 */ /* 0x000fea000383ffff */
.L_x_119:
[----:B-1----:R1:W2:Y:S02]  /*165f0*/  SYNCS.PHASECHK.TRANS64.TRYWAIT P4, [R4+URZ+0x40], R5 ;  /* 0x00004005040075a7 */ /* 0x0022a4000808017f */
[----:B--2---:R-:W-:Y:S05]  /*16600*/  @!P4 NANOSLEEP.SYNCS 0x989680 ;  /* 0x009896800000c95d */ /* 0x004fea0003900000 */
[----:B------:R-:W2:Y:S02]  /*16610*/  @!P4 SYNCS.PHASECHK.TRANS64 P4, [R4+URZ+0x40], R5 ;  /* 0x000040050400c5a7 */ /* 0x000ea4000808007f */
[----:B--2---:R-:W-:Y:S05]  /*16620*/  @!P4 BRA `(.L_x_119) ;  /* 0xfffffffc00f0c947 */ /* 0x004fea000383ffff */
[----:B------:R-:W-:Y:S05]  /*16630*/  BRA `(.L_x_242) ;  /* 0xffffff8400c87947 */ /* 0x000fea000383ffff */
.L_x_130:
[----:B-1----:R1:W2:Y:S02]  /*16640*/  SYNCS.PHASECHK.TRANS64.TRYWAIT P3, [R5+URZ+0x40], R32 ;  /* 0x00004020050075a7 */ /* 0x0022a4000806017f */
[----:B--2---:R-:W-:Y:S05]  /*16650*/  @!P3 NANOSLEEP.SYNCS 0x989680 ;  /* 0x009896800000b95d */ /* 0x004fea0003900000 */
[----:B------:R-:W2:Y:S02]  /*16660*/  @!P3 SYNCS.PHASECHK.TRANS64 P3, [R5+URZ+0x40], R32 ;  /* 0x000040200500b5a7 */ /* 0x000ea4000806007f */
[----:B--2---:R-:W-:Y:S05]  /*16670*/  @!P3 BRA `(.L_x_130) ;  /* 0xfffffffc00f0b947 */ /* 0x004fea000383ffff */
[----:B------:R-:W-:Y:S05]  /*16680*/  BRA `(.L_x_243) ;  /* 0xffffffa400b47947 */ /* 0x000fea000383ffff */
.L_x_150:
[----:B-1----:R-:W-:-:S04]  /*16690*/  MOV R3, UR4 ;  /* 0x0000000400037c02 */ /* 0x002fc80008000f00 */
[----:B------:R1:W2:Y:S03]  /*166a0*/  SYNCS.PHASECHK.TRANS64.TRYWAIT P0, [R3+URZ+0x88], R0 ;  /* 0x00008800030075a7 */ /* 0x0002a6000800017f */
[----:B--2---:R-:W-:Y:S05]  /*166b0*/  @!P0 NANOSLEEP.SYNCS 0x989680 ;  /* 0x009896800000895d */ /* 0x004fea0003900000 */
[----:B------:R-:W2:Y:S02]  /*166c0*/  @!P0 SYNCS.PHASECHK.TRANS64 P0, [R3+URZ+0x88], R0 ;  /* 0x00008800030085a7 */ /* 0x000ea4000800007f */
[----:B--2---:R-:W-:Y:S05]  /*166d0*/  @!P0 BRA `(.L_x_150) ;  /* 0xfffffffc00ec8947 */ /* 0x004fea000383ffff */
[----:B------:R-:W-:Y:S05]  /*166e0*/  BRA `(.L_x_149) ;  /* 0xffffffd400307947 */ /* 0x000fea000383ffff */
.L_x_159:
[----:B-1----:R-:W-:-:S04]  /*166f0*/  IMAD.U32 R5, RZ, RZ, UR13 ;  /* 0x0000000dff057e24 */ /* 0x002fc8000f8e00ff */
[----:B------:R1:W2:Y:S03]  /*16700*/  SYNCS.PHASECHK.TRANS64.TRYWAIT P1, [R5+URZ+0x60], R4 ;  /* 0x00006004050075a7 */ /* 0x0002a6000802017f */
[----:B--2---:R-:W-:Y:S05]  /*16710*/  @!P1 NANOSLEEP.SYNCS 0x989680 ;  /* 0x009896800000995d */ /* 0x004fea0003900000 */
[----:B------:R-:W2:Y:S02]  /*16720*/  @!P1 SYNCS.PHASECHK.TRANS64 P1, [R5+URZ+0x60], R4 ;  /* 0x00006004050095a7 */ /* 0x000ea4000802007f */
[----:B--2---:R-:W-:Y:S05]  /*16730*/  @!P1 BRA `(.L_x_159) ;  /* 0xfffffffc00ec9947 */ /* 0x004fea000383ffff */
[----:B------:R-:W-:Y:S05]  /*16740*/  BRA `(.L_x_244) ;  /* 0xffffffd800187947 */ /* 0x000fea000383ffff */
.L_x_165:
[----:B-12---:R-:W-:-:S04]  /*16750*/  MOV R5, UR13 ;  /* 0x0000000d00057c02 */ /* 0x006fc80008000f00 */
[----:B------:R1:W2:Y:S03]  /*16760*/  SYNCS.PHASECHK.TRANS64.TRYWAIT P1, [R5+URZ+0x68], R4 ;  /* 0x00006804050075a7 */ /* 0x0002a6000802017f */
[----:B--2---:R-:W-:Y:S05]  /*16770*/  @!P1 NANOSLEEP.SYNCS 0x989680 ;  /* 0x009896800000995d */ /* 0x004fea0003900000 */
[----:B------:R-:W2:Y:S02]  /*16780*/  @!P1 SYNCS.PHASECHK.TRANS64 P1, [R5+URZ+0x68], R4 ;  /* 0x00006804050095a7 */ /* 0x000ea4000802007f */
[----:B--2---:R-:W-:Y:S05]  /*16790*/  @!P1 BRA `(.L_x_165) ;  /* 0xfffffffc00ec9947 */ /* 0x004fea000383ffff */
[----:B------:R-:W-:Y:S05]  /*167a0*/  BRA `(.L_x_245) ;  /* 0xffffffd800607947 */ /* 0x000fea000383ffff */
.L_x_171:
[----:B-123--:R-:W-:-:S04]  /*167b0*/  IMAD.U32 R5, RZ, RZ, UR13 ;  /* 0x0000000dff057e24 */ /* 0x00efc8000f8e00ff */
[----:B------:R1:W2:Y:S03]  /*167c0*/  SYNCS.PHASECHK.TRANS64.TRYWAIT P1, [R5+URZ+0x70], R4 ;  /* 0x00007004050075a7 */ /* 0x0002a6000802017f */
[----:B--2---:R-:W-:Y:S05]  /*167d0*/  @!P1 NANOSLEEP.SYNCS 0x989680 ;  /* 0x009896800000995d */ /* 0x004fea0003900000 */
[----:B------:R-:W2:Y:S02]  /*167e0*/  @!P1 SYNCS.PHASECHK.TRANS64 P1, [R5+URZ+0x70], R4 ;  /* 0x00007004050095a7 */ /* 0x000ea4000802007f */
[----:B--2---:R-:W-:Y:S05]  /*167f0*/  @!P1 BRA `(.L_x_171) ;  /* 0xfffffffc00ec9947 */ /* 0x004fea000383ffff */
[----:B------:R-:W-:Y:S05]  /*16800*/  BRA `(.L_x_246) ;  /* 0xffffffd800b07947 */ /* 0x000fea000383ffff */
.L_x_177:
[----:B-1234-:R-:W-:-:S04]  /*16810*/  MOV R5, UR13 ;  /* 0x0000000d00057c02 */ /* 0x01efc80008000f00 */
[----:B------:R1:W2:Y:S03]  /*16820*/  SYNCS.PHASECHK.TRANS64.TRYWAIT P1, [R5+URZ+0x78], R4 ;  /* 0x00007804050075a7 */ /* 0x0002a6000802017f */
[----:B--2---:R-:W-:Y:S05]  /*16830*/  @!P1 NANOSLEEP.SYNCS 0x989680 ;  /* 0x009896800000995d */ /* 0x004fea0003900000 */
[----:B------:R-:W2:Y:S02]  /*16840*/  @!P1 SYNCS.PHASECHK.TRANS64 P1, [R5+URZ+0x78], R4 ;  /* 0x00007804050095a7 */ /* 0x000ea4000802007f */
[----:B--2---:R-:W-:Y:S05]  /*16850*/  @!P1 BRA `(.L_x_177) ;  /* 0xfffffffc00ec9947 */ /* 0x004fea000383ffff */
[----:B------:R-:W-:Y:S05]  /*16860*/  BRA `(.L_x_247) ;  /* 0xffffffdc00007947 */ /* 0x000fea000383ffff */
.L_x_183:
[----:B-1234-:R-:W-:-:S04]  /*16870*/  IMAD.U32 R5, RZ, RZ, UR13 ;  /* 0x0000000dff057e24 */ /* 0x01efc8000f8e00ff */
[----:B------:R1:W2:Y:S03]  /*16880*/  SYNCS.PHASECHK.TRANS64.TRYWAIT P1, [R5+URZ+0x60], R4 ;  /* 0x00006004050075a7 */ /* 0x0002a6000802017f */
[----:B--2---:R-:W-:Y:S05]  /*16890*/  @!P1 NANOSLEEP.SYNCS 0x989680 ;  /* 0x009896800000995d */ /* 0x004fea0003900000 */
[----:B------:R-:W2:Y:S02]  /*168a0*/  @!P1 SYNCS.PHASECHK.TRANS64 P1, [R5+URZ+0x60], R4 ;  /* 0x00006004050095a7 */ /* 0x000ea4000802007f */
[----:B--2---:R-:W-:Y:S05]  /*168b0*/  @!P1 BRA `(.L_x_183) ;  /* 0xfffffffc00ec9947 */ /* 0x004fea000383ffff */
[----:B------:R-:W-:Y:S05]  /*168c0*/  BRA `(.L_x_248) ;  /* 0xffffffdc00547947 */ /* 0x000fea000383ffff */
.L_x_189:
[----:B-1234-:R-:W-:-:S04]  /*168d0*/  MOV R5, UR13 ;  /* 0x0000000d00057c02 */ /* 0x01efc80008000f00 */
[----:B------:R1:W2:Y:S03]  /*168e0*/  SYNCS.PHASECHK.TRANS64.TRYWAIT P1, [R5+URZ+0x68], R4 ;  /* 0x00006804050075a7 */ /* 0x0002a6000802017f */
[----:B--2---:R-:W-:Y:S05]  /*168f0*/  @!P1 NANOSLEEP.SYNCS 0x989680 ;  /* 0x009896800000995d */ /* 0x004fea0003900000 */
[----:B------:R-:W2:Y:S02]  /*16900*/  @!P1 SYNCS.PHASECHK.TRANS64 P1, [R5+URZ+0x68], R4 ;  /* 0x00006804050095a7 */ /* 0x000ea4000802007f */
[----:B--2---:R-:W-:Y:S05]  /*16910*/  @!P1 BRA `(.L_x_189) ;  /* 0xfffffffc00ec9947 */ /* 0x004fea000383ffff */
[----:B------:R-:W-:Y:S05]  /*16920*/  BRA `(.L_x_249) ;  /* 0xffffffdc00987947 */ /* 0x000fea000383ffff */
.L_x_195:
[----:B-1234-:R-:W-:-:S04]  /*16930*/  IMAD.U32 R5, RZ, RZ, UR13 ;  /* 0x0000000dff057e24 */ /* 0x01efc8000f8e00ff */
[----:B------:R1:W2:Y:S03]  /*16940*/  SYNCS.PHASECHK.TRANS64.TRYWAIT P1, [R5+URZ+0x70], R4 ;  /* 0x00007004050075a7 */ /* 0x0002a6000802017f */
[----:B--2---:R-:W-:Y:S05]  /*16950*/  @!P1 NANOSLEEP.SYNCS 0x989680 ;  /* 0x009896800000995d */ /* 0x004fea0003900000 */
[----:B------:R-:W2:Y:S02]  /*16960*/  @!P1 SYNCS.PHASECHK.TRANS64 P1, [R5+URZ+0x70], R4 ;  /* 0x00007004050095a7 */ /* 0x000ea4000802007f */
[----:B--2---:R-:W-:Y:S05]  /*16970*/  @!P1 BRA `(.L_x_195) ;  /* 0xfffffffc00ec9947 */ /* 0x004fea000383ffff */
[----:B------:R-:W-:Y:S05]  /*16980*/  BRA `(.L_x_250) ;  /* 0xffffffdc00dc7947 */ /* 0x000fea000383ffff */
.L_x_201:
[----:B-1234-:R-:W-:-:S04]  /*16990*/  MOV R5, UR13 ;  /* 0x0000000d00057c02 */ /* 0x01efc80008000f00 */
[----:B------:R1:W2:Y:S03]  /*169a0*/  SYNCS.PHASECHK.TRANS64.TRYWAIT P1, [R5+URZ+0x78], R4 ;  /* 0x00007804050075a7 */ /* 0x0002a6000802017f */
[----:B--2---:R-:W-:Y:S05]  /*169b0*/  @!P1 NANOSLEEP.SYNCS 0x989680 ;  /* 0x009896800000995d */ /* 0x004fea0003900000 */
[----:B------:R-:W2:Y:S02]  /*169c0*/  @!P1 SYNCS.PHASECHK.TRANS64 P1, [R5+URZ+0x78], R4 ;  /* 0x00007804050095a7 */ /* 0x000ea4000802007f */
[----:B--2---:R-:W-:Y:S05]  /*169d0*/  @!P1 BRA `(.L_x_201) ;  /* 0xfffffffc00ec9947 */ /* 0x004fea000383ffff */
[----:B------:R-:W-:Y:S05]  /*169e0*/  BRA `(.L_x_251) ;  /* 0xffffffe000207947 */ /* 0x000fea000383ffff */
.L_x_211:
[----:B------:R1:W1:Y:S02]  /*169f0*/  SYNCS.PHASECHK.TRANS64.TRYWAIT P0, [R0+URZ+0x60], R3 ;  /* 0x00006003000075a7 */ /* 0x000264000800017f */
[----:B-1----:R-:W-:Y:S05]  /*16a00*/  @!P0 NANOSLEEP.SYNCS 0x989680 ;  /* 0x009896800000895d */ /* 0x002fea0003900000 */
[----:B------:R-:W1:Y:S02]  /*16a10*/  @!P0 SYNCS.PHASECHK.TRANS64 P0, [R0+URZ+0x60], R3 ;  /* 0x00006003000085a7 */ /* 0x000e64000800007f */
[----:B-1----:R-:W-:Y:S05]  /*16a20*/  @!P0 BRA `(.L_x_211) ;  /* 0xfffffffc00f08947 */ /* 0x002fea000383ffff */
[----:B------:R-:W-:Y:S05]  /*16a30*/  BRA `(.L_x_252) ;  /* 0xffffffe800107947 */ /* 0x000fea000383ffff */
.L_x_213:
[----:B------:R1:W1:Y:S02]  /*16a40*/  SYNCS.PHASECHK.TRANS64.TRYWAIT P0, [R0+URZ+0x68], R3 ;  /* 0x00006803000075a7 */ /* 0x000264000800017f */
[----:B-1----:R-:W-:Y:S05]  /*16a50*/  @!P0 NANOSLEEP.SYNCS 0x989680 ;  /* 0x009896800000895d */ /* 0x002fea0003900000 */
[----:B------:R-:W1:Y:S02]  /*16a60*/  @!P0 SYNCS.PHASECHK.TRANS64 P0, [R0+URZ+0x68], R3 ;  /* 0x00006803000085a7 */ /* 0x000e64000800007f */
[----:B-1----:R-:W-:Y:S05]  /*16a70*/  @!P0 BRA `(.L_x_213) ;  /* 0xfffffffc00f08947 */ /* 0x002fea000383ffff */
[----:B------:R-:W-:Y:S05]  /*16a80*/  BRA `(.L_x_253) ;  /* 0xffffffe8000c7947 */ /* 0x000fea000383ffff */
.L_x_215:
[----:B------:R1:W1:Y:S02]  /*16a90*/  SYNCS.PHASECHK.TRANS64.TRYWAIT P0, [R0+URZ+0x70], R3 ;  /* 0x00007003000075a7 */ /* 0x000264000800017f */
[----:B-1----:R-:W-:Y:S05]  /*16aa0*/  @!P0 NANOSLEEP.SYNCS 0x989680 ;  /* 0x009896800000895d */ /* 0x002fea0003900000 */
[----:B------:R-:W1:Y:S02]  /*16ab0*/  @!P0 SYNCS.PHASECHK.TRANS64 P0, [R0+URZ+0x70], R3 ;  /* 0x00007003000085a7 */ /* 0x000e64000800007f */
[----:B-1----:R-:W-:Y:S05]  /*16ac0*/  @!P0 BRA `(.L_x_215) ;  /* 0xfffffffc00f08947 */ /* 0x002fea000383ffff */
[----:B------:R-:W-:Y:S05]  /*16ad0*/  BRA `(.L_x_254) ;  /* 0xffffffe800087947 */ /* 0x000fea000383ffff */
.L_x_219:
[----:B------:R-:W-:Y:S01]  /*16ae0*/  BSSY B1, `(.L_x_255) ;  /* 0x0000006000017945 */ /* 0x000fe20003800000 */
[----:B------:R-:W-:-:S07]  /*16af0*/  IMAD.MOV.U32 R15, RZ, RZ, -0x1 ;  /* 0xffffffffff0f7424 */ /* 0x000fce00078e00ff */
[----:B------:R-:W-:Y:S05]  /*16b00*/  WARPSYNC.COLLECTIVE R15, `(.L_x_256) ;  /* 0x000000000f0c7348 */ /* 0x000fea0003c00000 */
[----:B------:R-:W-:Y:S02]  /*16b10*/  ELECT P6, UR62, PT ;  /* 0x00000000003e782f */ /* 0x000fe400038c0000 */
[----:B------:R-:W-:Y:S01]  /*16b20*/  MOV R14, UR62 ;  /* 0x0000003e000e7c02 */ /* 0x000fe20008000f00 */
[----:B------:R-:W-:Y:S10]  /*16b30*/  ENDCOLLECTIVE ;  /* 0x000000000000791b */ /* 0x000ff40003800000 */
.L_x_256:
[----:B------:R-:W-:Y:S05]  /*16b40*/  BSYNC B1 ;  /* 0x0000000000017941 */ /* 0x000fea0003800000 */
.L_x_255:
[----:B------:R-:W-:Y:S05]  /*16b50*/  BRA `(.L_x_257) ;  /* 0xffffffe800887947 */ /* 0x000fea000383ffff */
.L_x_222:
[----:B-1----:R1:W2:Y:S02]  /*16b60*/  SYNCS.PHASECHK.TRANS64.TRYWAIT P0, [R14+URZ+0x20], R7 ;  /* 0x000020070e0075a7 */ /* 0x0022a4000800017f */
[----:B--2---:R-:W-:Y:S05]  /*16b70*/  @!P0 NANOSLEEP.SYNCS 0x989680 ;  /* 0x009896800000895d */ /* 0x004fea0003900000 */
[----:B------:R-:W2:Y:S02]  /*16b80*/  @!P0 SYNCS.PHASECHK.TRANS64 P0, [R14+URZ+0x20], R7 ;  /* 0x000020070e0085a7 */ /* 0x000ea4000800007f */
[----:B--2---:R-:W-:Y:S05]  /*16b90*/  @!P0 BRA `(.L_x_222) ;  /* 0xfffffffc00f08947 */ /* 0x004fea000383ffff */
[----:B------:R-:W-:Y:S05]  /*16ba0*/  BRA `(.L_x_258) ;  /* 0xffffffe800c07947 */ /* 0x000fea000383ffff */
.L_x_230:
[----:B------:R-:W-:Y:S01]  /*16bb0*/  BSSY B0, `(.L_x_259) ;  /* 0x0000006000007945 */ /* 0x000fe20003800000 */
[----:B------:R-:W-:-:S07]  /*16bc0*/  MOV R15, 0xffffffff ;  /* 0xffffffff000f7802 */ /* 0x000fce0000000f00 */
[----:B-1----:R-:W-:Y:S05]  /*16bd0*/  WARPSYNC.COLLECTIVE R15, `(.L_x_260) ;  /* 0x000000000f0c7348 */ /* 0x002fea0003c00000 */
[----:B------:R-:W-:Y:S02]  /*16be0*/  ELECT P6, UR62, PT ;  /* 0x00000000003e782f */ /* 0x000fe400038c0000 */
[----:B------:R-:W-:Y:S01]  /*16bf0*/  MOV R14, UR62 ;  /* 0x0000003e000e7c02 */ /* 0x000fe20008000f00 */
[----:B-1----:R-:W-:Y:S10]  /*16c00*/  ENDCOLLECTIVE ;  /* 0x000000000000791b */ /* 0x002ff40003800000 */
.L_x_260:
[----:B------:R-:W-:Y:S05]  /*16c10*/  BSYNC B0 ;  /* 0x0000000000007941 */ /* 0x000fea0003800000 */
.L_x_259:
[----:B------:R-:W-:Y:S05]  /*16c20*/  BRA `(.L_x_261) ;  /* 0xfffffff400187947 */ /* 0x000fea000383ffff */
.L_x_232:
[----:B--2---:R2:W3:Y:S02]  /*16c30*/  SYNCS.PHASECHK.TRANS64.TRYWAIT P0, [R5+URZ], R2 ;  /* 0x00000002050075a7 */ /* 0x0044e4000800017f */
[----:B---3--:R-:W-:Y:S05]  /*16c40*/  @!P0 NANOSLEEP.SYNCS 0x989680 ;  /* 0x009896800000895d */ /* 0x008fea0003900000 */
[----:B------:R-:W3:Y:S02]  /*16c50*/  @!P0 SYNCS.PHASECHK.TRANS64 P0, [R5+URZ], R2 ;  /* 0x00000002050085a7 */ /* 0x000ee4000800007f */
[----:B---3--:R-:W-:Y:S05]  /*16c60*/  @!P0 BRA `(.L_x_232) ;  /* 0xfffffffc00f08947 */ /* 0x008fea000383ffff */
[----:B------:R-:W-:Y:S05]  /*16c70*/  BRA `(.L_x_262) ;  /* 0xfffffff400547947 */ /* 0x000fea000383ffff */
.L_x_233:
[----:B--2---:R2:W3:Y:S02]  /*16c80*/  SYNCS.PHASECHK.TRANS64.TRYWAIT P0, [R7+URZ], R4 ;  /* 0x00000004070075a7 */ /* 0x0044e4000800017f */
[----:B---3--:R-:W-:Y:S05]  /*16c90*/  @!P0 NANOSLEEP.SYNCS 0x989680 ;  /* 0x009896800000895d */ /* 0x008fea0003900000 */
[----:B------:R-:W3:Y:S02]  /*16ca0*/  @!P0 SYNCS.PHASECHK.TRANS64 P0, [R7+URZ], R4 ;  /* 0x00000004070085a7 */ /* 0x000ee4000800007f */
[----:B---3--:R-:W-:Y:S05]  /*16cb0*/  @!P0 BRA `(.L_x_233) ;  /* 0xfffffffc00f08947 */ /* 0x008fea000383ffff */
[----:B------:R-:W-:Y:S05]  /*16cc0*/  BRA `(.L_x_263) ;  /* 0xfffffff400647947 */ /* 0x000fea000383ffff */
.L_x_234:
[----:B--2---:R2:W3:Y:S02]  /*16cd0*/  SYNCS.PHASECHK.TRANS64.TRYWAIT P0, [R6+URZ], R5 ;  /* 0x00000005060075a7 */ /* 0x0044e4000800017f */
[----:B---3--:R-:W-:Y:S05]  /*16ce0*/  @!P0 NANOSLEEP.SYNCS 0x989680 ;  /* 0x009896800000895d */ /* 0x008fea0003900000 */
[----:B------:R-:W3:Y:S02]  /*16cf0*/  @!P0 SYNCS.PHASECHK.TRANS64 P0, [R6+URZ], R5 ;  /* 0x00000005060085a7 */ /* 0x000ee4000800007f */
[----:B---3--:R-:W-:Y:S05]  /*16d00*/  @!P0 BRA `(.L_x_234) ;  /* 0xfffffffc00f08947 */ /* 0x008fea000383ffff */
[----:B------:R-:W-:Y:S05]  /*16d10*/  BRA `(.L_x_264) ;  /* 0xfffffff4006c7947 */ /* 0x000fea000383ffff */
.L_x_265:
[----:B------:R-:W-:-:S00]  /*16d20*/  BRA `(.L_x_265) ;  /* 0xfffffffc00fc7947 */ /* 0x000fc0000383ffff */
[----:B------:R-:W-:-:S00]  /*16d30*/  NOP ;  /* 0x0000000000007918 */ /* 0x000fc00000000000 */
        /* <DEDUP_REMOVED lines=12> */
.L_x_266:


//--------------------- .nv.global.init           --------------------------
	.section	.nv.global.init,"aw",@progbits
.nv.global.init:
	.type		$str$22,@object
	.size		$str$22,($str$26 - $str$22)
$str$22:
        /*0000*/ 	.byte	0x6b, 0x5f, 0x74, 0x69, 0x6c, 0x65, 0x5f, 0x63, 0x6f, 0x75, 0x6e, 0x74, 0x20, 0x3e, 0x3d, 0x20
        /*0010*/ 	.byte	0x31, 0x00
	.type		$str$26,@object
	.size		$str$26,($str$27 - $str$26)
$str$26:
        /*0012*/ 	.byte	0x28, 0x61, 0x64, 0x64, 0x72, 0x65, 0x73, 0x73, 0x20, 0x26, 0x20, 0x6d, 0x61, 0x73, 0x6b, 0x29
        /*0022*/ 	.byte	0x20, 0x3d, 0x3d, 0x20, 0x30, 0x00
	.type		$str$27,@object
	.size		$str$27,($str$23 - $str$27)
$str$27:
        /*0028*/ 	.byte	0x2f, 0x74, 0x6d, 0x70, 0x2f, 0x63, 0x75, 0x74, 0x6c, 0x61, 0x73, 0x73, 0x5f, 0x73, 0x77, 0x65
        /*0038*/ 	.byte	0x65, 0x70, 0x5f, 0x73, 0x72, 0x63, 0x2f, 0x69, 0x6e, 0x63, 0x6c, 0x75, 0x64, 0x65, 0x2f, 0x63
        /*0048*/ 	.byte	0x75, 0x74, 0x65, 0x2f, 0x70, 0x6f, 0x69, 0x6e, 0x74, 0x65, 0x72, 0x5f, 0x66, 0x6c, 0x61, 0x67
        /*0058*/ 	.byte	0x67, 0x65, 0x64, 0x2e, 0x68, 0x70, 0x70, 0x00
	.type		$str$23,@object
	.size		$str$23,(__unnamed_2 - $str$23)
$str$23:
        /*0060*/ 	.byte	0x2f, 0x74, 0x6d, 0x70, 0x2f, 0x63, 0x75, 0x74, 0x6c, 0x61, 0x73, 0x73, 0x5f, 0x73, 0x77, 0x65
        /*0070*/ 	.byte	0x65, 0x70, 0x5f, 0x73, 0x72, 0x63, 0x2f, 0x69, 0x6e, 0x63, 0x6c, 0x75, 0x64, 0x65, 0x2f, 0x63
        /*0080*/ 	.byte	0x75, 0x74, 0x6c, 0x61, 0x73, 0x73, 0x2f, 0x67, 0x65, 0x6d, 0x6d, 0x2f, 0x63, 0x6f, 0x6c, 0x6c
        /*0090*/ 	.byte	0x65, 0x63, 0x74, 0x69, 0x76, 0x65, 0x2f, 0x73, 0x6d, 0x39, 0x30, 0x5f, 0x6d, 0x6d, 0x61, 0x5f
        /*00a0*/ 	.byte	0x74, 0x6d, 0x61, 0x5f, 0x67, 0x6d, 0x6d, 0x61, 0x5f, 0x73, 0x73, 0x5f, 0x77, 0x61, 0x72, 0x70
        /*00b0*/ 	.byte	0x73, 0x70, 0x65, 0x63, 0x69, 0x61, 0x6c, 0x69, 0x7a, 0x65, 0x64, 0x2e, 0x68, 0x70, 0x70, 0x00
	.type		__unnamed_2,@object
	.size		__unnamed_2,(__unnamed_1 - __unnamed_2)
__unnamed_2:
        /*00c0*/ 	.byte	0x61, 0x75, 0x74, 0x6f, 0x20, 0x63, 0x75, 0x74, 0x65, 0x3a, 0x3a, 0x61, 0x73, 0x5f, 0x70, 0x6f
        /* <DEDUP_REMOVED lines=27> */
        /*0280*/ 	.byte	0x3c, 0x34, 0x30, 0x39, 0x36, 0x3e, 0x3e, 0x3e, 0x3e, 0x3e, 0x5d, 0x00
	.type		__unnamed_1,@object
	.size		__unnamed_1,(.L_0 - __unnamed_1)
__unnamed_1:
        /* <DEDUP_REMOVED lines=182> */
.L_0:


//--------------------- .nv.shared._ZN7cutlass13device_kernelINS_4gemm6kernel13GemmUniversalIN4cute5tupleIJiiiiEEENS1_10collective13CollectiveMmaINS1_34MainloopSm90TmaGmmaWarpSpecializedILi4ENS5_IJNS4_1CILi2EEENSA_ILi1EEESC_EEENS1_35KernelTmaWarpSpecializedCooperativeEEENS5_IJNSA_ILi128EEENSA_ILi256EEENSA_ILi64EEEEEENS_10bfloat16_tENS5_IJlSC_lEEESK_SL_NS4_8TiledMMAINS4_8MMA_AtomIJNS4_4SM904GMMA28MMA_64x256x16_F32BF16BF16_SSILNSP_5MajorE0ELSR_0ELNSP_7ScaleInE1ELSS_1EEEEEENS4_6LayoutISD_NS5_IJSC_NSA_ILi0EEESW_EEEEENS5_IJNS4_10UnderscoreESZ_SZ_EEEEENS4_13SM90_TMA_LOADENS4_14ComposedLayoutINS4_7SwizzleILi3ELi4ELi3EEENS4_18smem_ptr_flag_bitsILi16EEENSV_INS5_IJNSA_ILi8EEESI_EEENS5_IJSI_SC_EEEEEEEvNS4_8identityENS4_23SM90_TMA_LOAD_MULTICASTES1C_vS1D_EENS_8epilogue10collective18CollectiveEpilogueINS1G_22Sm90TmaWarpSpecializedILi4ELi2ELi16ELb1ELb0EEEJSJ_NS5_IJSG_NSA_ILi32EEEEEESK_SL_SK_SL_NS1G_6fusion15FusionCallbacksIS1K_NS1N_13LinCombEltActINS1G_6thread4GELUESK_fSK_fLNS_15FloatRoundStyleE2EEESJ_S1M_JEEES12_NS13_INS14_ILi2ELi4ELi3EEES17_NSV_INS5_IJS18_S1L_EEENS5_IJS1L_SC_EEEEEEENS4_17SM75_U32x4_LDSM_NENS4_14SM90_TMA_STOREES1Z_NS4_17SM90_U32x4_STSM_NENS4_9Copy_AtomIJS22_NS_6half_tEEEEvEEEvvEEEEvNT_6ParamsE --------------------------
	.section	.nv.shared._ZN7cutlass13device_kernelINS_4gemm6kernel13GemmUniversalIN4cute5tupleIJiiiiEEENS1_10collective13CollectiveMmaINS1_34MainloopSm90TmaGmmaWarpSpecializedILi4ENS5_IJNS4_1CILi2EEENSA_ILi1EEESC_EEENS1_35KernelTmaWarpSpecializedCooperativeEEENS5_IJNSA_ILi128EEENSA_ILi256EEENSA_ILi64EEEEEENS_10bfloat16_tENS5_IJlSC_lEEESK_SL_NS4_8TiledMMAINS4_8MMA_AtomIJNS4_4SM904GMMA28MMA_64x256x16_F32BF16BF16_SSILNSP_5MajorE0ELSR_0ELNSP_7ScaleInE1ELSS_1EEEEEENS4_6LayoutISD_NS5_IJSC_NSA_ILi0EEESW_EEEEENS5_IJNS4_10UnderscoreESZ_SZ_EEEEENS4_13SM90_TMA_LOADENS4_14ComposedLayoutINS4_7SwizzleILi3ELi4ELi3EEENS4_18smem_ptr_flag_bitsILi16EEENSV_INS5_IJNSA_ILi8EEESI_EEENS5_IJSI_SC_EEEEEEEvNS4_8identityENS4_23SM90_TMA_LOAD_MULTICASTES1C_vS1D_EENS_8epilogue10collective18CollectiveEpilogueINS1G_22Sm90TmaWarpSpecializedILi4ELi2ELi16ELb1ELb0EEEJSJ_NS5_IJSG_NSA_ILi32EEEEEESK_SL_SK_SL_NS1G_6fusion15FusionCallbacksIS1K_NS1N_13LinCombEltActINS1G_6thread4GELUESK_fSK_fLNS_15FloatRoundStyleE2EEESJ_S1M_JEEES12_NS13_INS14_ILi2ELi4ELi3EEES17_NSV_INS5_IJS18_S1L_EEENS5_IJS1L_SC_EEEEEEENS4_17SM75_U32x4_LDSM_NENS4_14SM90_TMA_STOREES1Z_NS4_17SM90_U32x4_STSM_NENS4_9Copy_AtomIJS22_NS_6half_tEEEEvEEEvvEEEEvNT_6ParamsE,"aw",@nobits
	.sectionflags	@""
	.align	16
	.zero		1024


//--------------------- .nv.shared.reserved.0     --------------------------
	.section	.nv.shared.reserved.0,"aw",@nobits
	.weak		__nv_reservedSMEM_offset_0_alias
	.size		__nv_reservedSMEM_offset_0_alias, 0, 0
	.other		__nv_reservedSMEM_offset_0_alias,@"STO_CUDA_RESERVED_SHARED STV_DEFAULT"
__nv_reservedSMEM_offset_0_alias:
	.zero		0


//--------------------- .nv.global                --------------------------
	.section	.nv.global,"aw",@nobits
.nv.global:
	.type		_ZN39_INTERNAL_233d5fb3_4_k_cu_22b70cc2_27814cute1_E,@object
	.size		_ZN39_INTERNAL_233d5fb3_4_k_cu_22b70cc2_27814cute1_E,(_ZN39_INTERNAL_233d5fb3_4_k_cu_22b70cc2_27814cuda3std3__45__cpo6cbeginE - _ZN39_INTERNAL_233d5fb3_4_k_cu_22b70cc2_27814cute1_E)
_ZN39_INTERNAL_233d5fb3_4_k_cu_22b70cc2_27814cute1_E:
	.zero		1
	.type		_ZN39_INTERNAL_233d5fb3_4_k_cu_22b70cc2_27814cuda3std3__45__cpo6cbeginE,@object
	.size		_ZN39_INTERNAL_233d5fb3_4_k_cu_22b70cc2_27814cuda3std3__45__cpo6cbeginE,(_ZN39_INTERNAL_233d5fb3_4_k_cu_22b70cc2_27814cuda3std3__48in_placeE - _ZN39_INTERNAL_233d5fb3_4_k_cu_22b70cc2_27814cuda3std3__45__cpo6cbeginE)
_ZN39_INTERNAL_233d5fb3_4_k_cu_22b70cc2_27814cuda3std3__45__cpo6cbeginE:
	.zero		1
	.type		_ZN39_INTERNAL_233d5fb3_4_k_cu_22b70cc2_27814cuda3std3__48in_placeE,@object
	.size		_ZN39_INTERNAL_233d5fb3_4_k_cu_22b70cc2_27814cuda3std3__48in_placeE,(_ZN39_INTERNAL_233d5fb3_4_k_cu_22b70cc2_27814cuda3std6ranges3__45__cpo9iter_moveE - _ZN39_INTERNAL_233d5fb3_4_k_cu_22b70cc2_27814cuda3std3__48in_placeE)
_ZN39_INTERNAL_233d5fb3_4_k_cu_22b70cc2_27814cuda3std3__48in_placeE:
	.zero		1
	.type		_ZN39_INTERNAL_233d5fb3_4_k_cu_22b70cc2_27814cuda3std6ranges3__45__cpo9iter_moveE,@object
	.size		_ZN39_INTERNAL_233d5fb3_4_k_cu_22b70cc2_27814cuda3std6ranges3__45__cpo9iter_moveE,(_ZN39_INTERNAL_233d5fb3_4_k_cu_22b70cc2_27814cuda3std3__45__cpo5beginE - _ZN39_INTERNAL_233d5fb3_4_k_cu_22b70cc2_27814cuda3std6ranges3__45__cpo9iter_moveE)
_ZN39_INTERNAL_233d5fb3_4_k_cu_22b70cc2_27814cuda3std6ranges3__45__cpo9iter_moveE:
	.zero		1
	.type		_ZN39_INTERNAL_233d5fb3_4_k_cu_22b70cc2_27814cuda3std3__45__cpo5beginE,@object
	.size		_ZN39_INTERNAL_233d5fb3_4_k_cu_22b70cc2_27814cuda3std3__45__cpo5beginE,(_ZN39_INTERNAL_233d5fb3_4_k_cu_22b70cc2_27814cuda3std3__441_GLOBAL__N__233d5fb3_4_k_cu_22b70cc2_27816ignoreE - _ZN39_INTERNAL_233d5fb3_4_k_cu_22b70cc2_27814cuda3std3__45__cpo5beginE)
_ZN39_INTERNAL_233d5fb3_4_k_cu_22b70cc2_27814cuda3std3__45__cpo5beginE:
	.zero		1
	.type		_ZN39_INTERNAL_233d5fb3_4_k_cu_22b70cc2_27814cuda3std3__441_GLOBAL__N__233d5fb3_4_k_cu_22b70cc2_27816ignoreE,@object
	.size		_ZN39_INTERNAL_233d5fb3_4_k_cu_22b70cc2_27814cuda3std3__441_GLOBAL__N__233d5fb3_4_k_cu_22b70cc2_27816ignoreE,(_ZN39_INTERNAL_233d5fb3_4_k_cu_22b70cc2_27814cute7productE - _ZN39_INTERNAL_233d5fb3_4_k_cu_22b70cc2_27814cuda3std3__441_GLOBAL__N__233d5fb3_4_k_cu_22b70cc2_27816ignoreE)
_ZN39_INTERNAL_233d5fb3_4_k_cu_22b70cc2_27814cuda3std3__441_GLOBAL__N__233d5fb3_4_k_cu_22b70cc2_27816ignoreE:
	.zero		1
	.type		_ZN39_INTERNAL_233d5fb3_4_k_cu_22b70cc2_27814cute7productE,@object
	.size		_ZN39_INTERNAL_233d5fb3_4_k_cu_22b70cc2_27814cute7productE,(_ZN39_INTERNAL_233d5fb3_4_k_cu_22b70cc2_27814cuda3std3__45__cpo3endE - _ZN39_INTERNAL_233d5fb3_4_k_cu_22b70cc2_27814cute7productE)
_ZN39_INTERNAL_233d5fb3_4_k_cu_22b70cc2_27814cute7productE:
	.zero		1
	.type		_ZN39_INTERNAL_233d5fb3_4_k_cu_22b70cc2_27814cuda3std3__45__cpo3endE,@object
	.size		_ZN39_INTERNAL_233d5fb3_4_k_cu_22b70cc2_27814cuda3std3__45__cpo3endE,(_ZN39_INTERNAL_233d5fb3_4_k_cu_22b70cc2_27814cuda3std3__419piecewise_constructE - _ZN39_INTERNAL_233d5fb3_4_k_cu_22b70cc2_27814cuda3std3__45__cpo3endE)
_ZN39_INTERNAL_233d5fb3_4_k_cu_22b70cc2_27814cuda3std3__45__cpo3endE:
	.zero		1
	.type		_ZN39_INTERNAL_233d5fb3_4_k_cu_22b70cc2_27814cuda3std3__419piecewise_constructE,@object
	.size		_ZN39_INTERNAL_233d5fb3_4_k_cu_22b70cc2_27814cuda3std3__419piecewise_constructE,(_ZN39_INTERNAL_233d5fb3_4_k_cu_22b70cc2_27814cuda3std3__45__cpo4cendE - _ZN39_INTERNAL_233d5fb3_4_k_cu_22b70cc2_27814cuda3std3__419piecewise_constructE)
_ZN39_INTERNAL_233d5fb3_4_k_cu_22b70cc2_27814cuda3std3__419piecewise_constructE:
	.zero		1
	.type		_ZN39_INTERNAL_233d5fb3_4_k_cu_22b70cc2_27814cuda3std3__45__cpo4cendE,@object
	.size		_ZN39_INTERNAL_233d5fb3_4_k_cu_22b70cc2_27814cuda3std3__45__cpo4cendE,(_ZN39_INTERNAL_233d5fb3_4_k_cu_22b70cc2_27814cuda3std6ranges3__45__cpo4swapE - _ZN39_INTERNAL_233d5fb3_4_k_cu_22b70cc2_27814cuda3std3__45__cpo4cendE)
_ZN39_INTERNAL_233d5fb3_4_k_cu_22b70cc2_27814cuda3std3__45__cpo4cendE:
	.zero		1
	.type		_ZN39_INTERNAL_233d5fb3_4_k_cu_22b70cc2_27814cuda3std6ranges3__45__cpo4swapE,@object
	.size		_ZN39_INTERNAL_233d5fb3_4_k_cu_22b70cc2_27814cuda3std6ranges3__45__cpo4swapE,(.L_9 - _ZN39_INTERNAL_233d5fb3_4_k_cu_22b70cc2_27814cuda3std6ranges3__45__cpo4swapE)
_ZN39_INTERNAL_233d5fb3_4_k_cu_22b70cc2_27814cuda3std6ranges3__45__cpo4swapE:
	.zero		1
.L_9:


//--------------------- .nv.constant0._ZN7cutlass13device_kernelINS_4gemm6kernel13GemmUniversalIN4cute5tupleIJiiiiEEENS1_10collective13CollectiveMmaINS1_34MainloopSm90TmaGmmaWarpSpecializedILi4ENS5_IJNS4_1CILi2EEENSA_ILi1EEESC_EEENS1_35KernelTmaWarpSpecializedCooperativeEEENS5_IJNSA_ILi128EEENSA_ILi256EEENSA_ILi64EEEEEENS_10bfloat16_tENS5_IJlSC_lEEESK_SL_NS4_8TiledMMAINS4_8MMA_AtomIJNS4_4SM904GMMA28MMA_64x256x16_F32BF16BF16_SSILNSP_5MajorE0ELSR_0ELNSP_7ScaleInE1ELSS_1EEEEEENS4_6LayoutISD_NS5_IJSC_NSA_ILi0EEESW_EEEEENS5_IJNS4_10UnderscoreESZ_SZ_EEEEENS4_13SM90_TMA_LOADENS4_14ComposedLayoutINS4_7SwizzleILi3ELi4ELi3EEENS4_18smem_ptr_flag_bitsILi16EEENSV_INS5_IJNSA_ILi8EEESI_EEENS5_IJSI_SC_EEEEEEEvNS4_8identityENS4_23SM90_TMA_LOAD_MULTICASTES1C_vS1D_EENS_8epilogue10collective18CollectiveEpilogueINS1G_22Sm90TmaWarpSpecializedILi4ELi2ELi16ELb1ELb0EEEJSJ_NS5_IJSG_NSA_ILi32EEEEEESK_SL_SK_SL_NS1G_6fusion15FusionCallbacksIS1K_NS1N_13LinCombEltActINS1G_6thread4GELUESK_fSK_fLNS_15FloatRoundStyleE2EEESJ_S1M_JEEES12_NS13_INS14_ILi2ELi4ELi3EEES17_NSV_INS5_IJS18_S1L_EEENS5_IJS1L_SC_EEEEEEENS4_17SM75_U32x4_LDSM_NENS4_14SM90_TMA_STOREES1Z_NS4_17SM90_U32x4_STSM_NENS4_9Copy_AtomIJS22_NS_6half_tEEEEvEEEvvEEEEvNT_6ParamsE --------------------------
	.section	.nv.constant0._ZN7cutlass13device_kernelINS_4gemm6kernel13GemmUniversalIN4cute5tupleIJiiiiEEENS1_10collective13CollectiveMmaINS1_34MainloopSm90TmaGmmaWarpSpecializedILi4ENS5_IJNS4_1CILi2EEENSA_ILi1EEESC_EEENS1_35KernelTmaWarpSpecializedCooperativeEEENS5_IJNSA_ILi128EEENSA_ILi256EEENSA_ILi64EEEEEENS_10bfloat16_tENS5_IJlSC_lEEESK_SL_NS4_8TiledMMAINS4_8MMA_AtomIJNS4_4SM904GMMA28MMA_64x256x16_F32BF16BF16_SSILNSP_5MajorE0ELSR_0ELNSP_7ScaleInE1ELSS_1EEEEEENS4_6LayoutISD_NS5_IJSC_NSA_ILi0EEESW_EEEEENS5_IJNS4_10UnderscoreESZ_SZ_EEEEENS4_13SM90_TMA_LOADENS4_14ComposedLayoutINS4_7SwizzleILi3ELi4ELi3EEENS4_18smem_ptr_flag_bitsILi16EEENSV_INS5_IJNSA_ILi8EEESI_EEENS5_IJSI_SC_EEEEEEEvNS4_8identityENS4_23SM90_TMA_LOAD_MULTICASTES1C_vS1D_EENS_8epilogue10collective18CollectiveEpilogueINS1G_22Sm90TmaWarpSpecializedILi4ELi2ELi16ELb1ELb0EEEJSJ_NS5_IJSG_NSA_ILi32EEEEEESK_SL_SK_SL_NS1G_6fusion15FusionCallbacksIS1K_NS1N_13LinCombEltActINS1G_6thread4GELUESK_fSK_fLNS_15FloatRoundStyleE2EEESJ_S1M_JEEES12_NS13_INS14_ILi2ELi4ELi3EEES17_NSV_INS5_IJS18_S1L_EEENS5_IJS1L_SC_EEEEEEENS4_17SM75_U32x4_LDSM_NENS4_14SM90_TMA_STOREES1Z_NS4_17SM90_U32x4_STSM_NENS4_9Copy_AtomIJS22_NS_6half_tEEEEvEEEvvEEEEvNT_6ParamsE,"a",@progbits
	.sectionflags	@""
	.align	4
.nv.constant0._ZN7cutlass13device_kernelINS_4gemm6kernel13GemmUniversalIN4cute5tupleIJiiiiEEENS1_10collective13CollectiveMmaINS1_34MainloopSm90TmaGmmaWarpSpecializedILi4ENS5_IJNS4_1CILi2EEENSA_ILi1EEESC_EEENS1_35KernelTmaWarpSpecializedCooperativeEEENS5_IJNSA_ILi128EEENSA_ILi256EEENSA_ILi64EEEEEENS_10bfloat16_tENS5_IJlSC_lEEESK_SL_NS4_8TiledMMAINS4_8MMA_AtomIJNS4_4SM904GMMA28MMA_64x256x16_F32BF16BF16_SSILNSP_5MajorE0ELSR_0ELNSP_7ScaleInE1ELSS_1EEEEEENS4_6LayoutISD_NS5_IJSC_NSA_ILi0EEESW_EEEEENS5_IJNS4_10UnderscoreESZ_SZ_EEEEENS4_13SM90_TMA_LOADENS4_14ComposedLayoutINS4_7SwizzleILi3ELi4ELi3EEENS4_18smem_ptr_flag_bitsILi16EEENSV_INS5_IJNSA_ILi8EEESI_EEENS5_IJSI_SC_EEEEEEEvNS4_8identityENS4_23SM90_TMA_LOAD_MULTICASTES1C_vS1D_EENS_8epilogue10collective18CollectiveEpilogueINS1G_22Sm90TmaWarpSpecializedILi4ELi2ELi16ELb1ELb0EEEJSJ_NS5_IJSG_NSA_ILi32EEEEEESK_SL_SK_SL_NS1G_6fusion15FusionCallbacksIS1K_NS1N_13LinCombEltActINS1G_6thread4GELUESK_fSK_fLNS_15FloatRoundStyleE2EEESJ_S1M_JEEES12_NS13_INS14_ILi2ELi4ELi3EEES17_NSV_INS5_IJS18_S1L_EEENS5_IJS1L_SC_EEEEEEENS4_17SM75_U32x4_LDSM_NENS4_14SM90_TMA_STOREES1Z_NS4_17SM90_U32x4_STSM_NENS4_9Copy_AtomIJS22_NS_6half_tEEEEvEEEvvEEEEvNT_6ParamsE:
	.zero		2432


//--------------------- SYMBOLS --------------------------

	.type		.nv.reservedSmem.offset0,@object
	.size		.nv.reservedSmem.offset0,0x4
	.type		__assertfail,@function
